	.target	sm_90a

	.elftype	@"ET_EXEC"


//--------------------- .note.nv.tkinfo           --------------------------
	.section	.note.nv.tkinfo,"",@"SHT_NOTE"
	.sectionflags	@"SHF_NOTE_NV_TKINFO"
	.tkinfo
        /*0018*/ 	.word	0x00000002
        /*0030*/ 	.string	""
        /*0030*/ 	.string	"ptxas"
        /*0030*/ 	.string	"Cuda compilation tools, release 13.0, V13.0.88"
        /*0030*/ 	.string	"Build cuda_13.0.r13.0/compiler.36424714_0"
        /*0030*/ 	.string	"-arch sm_90a -m 64 "



//--------------------- .note.nv.cuinfo           --------------------------
	.section	.note.nv.cuinfo,"",@"SHT_NOTE"
	.sectionflags	@"SHF_NOTE_NV_CUINFO"
        /*0018*/ 	.short	0x0002
        /*001a*/ 	.short	0x005a
        /*001c*/ 	.short	0x0082
	.zero		2


//--------------------- .nv.info                  --------------------------
	.section	.nv.info,"",@"SHT_CUDA_INFO"
	.align	4


	//----- nvinfo : EIATTR_REGCOUNT
	.align		4
        /*0000*/ 	.byte	0x04, 0x2f
        /*0002*/ 	.short	(.L_15 - .L_14)
	.align		4
.L_14:
        /*0004*/ 	.word	index@(_ZN7cutlass13device_kernelINS_4gemm6kernel13GemmUniversalIN4cute5tupleIJiiiiEEENS1_10collective13CollectiveMmaINS1_34MainloopSm90TmaGmmaWarpSpecializedILi4ENS5_IJNS4_1CILi1EEESB_SB_EEENS1_35KernelTmaWarpSpecializedCooperativeEEENS5_IJNSA_ILi512EEENSA_ILi224EEENSA_ILi64EEEEEEaNS5_IJlSB_lEEEaSJ_NS4_8TiledMMAINS4_8MMA_AtomIJNS4_4SM904GMMA26MMA_64x32x32_S32S8S8_SS_TNEEEENS4_6LayoutINS5_IJNSA_ILi2EEESB_SB_EEENS5_IJSB_NSA_ILi0EEEST_EEEEENS5_IJNS4_10UnderscoreESW_SW_EEEEENS4_13SM90_TMA_LOADENS4_14ComposedLayoutINS4_7SwizzleILi2ELi4ELi3EEENS4_18smem_ptr_flag_bitsILi8EEENSQ_INS5_IJNSA_ILi8EEESH_EEENS5_IJSH_SB_EEEEEEEvNS4_8identityESZ_S19_vS1A_EENS_8epilogue10collective6detail29Sm90TmaWarpSpecializedAdapterINS1D_15DefaultEpilogueIaSJ_SJ_NS1C_6thread17LinearCombinationIaLi1EiiLNS1H_9ScaleType4KindE0ELNS_15FloatRoundStyleE2EaEENS1_15EpilogueDefaultEEEEEvvEEEEvNT_6ParamsE)
        /*0008*/ 	.word	0x000000a8


	//----- nvinfo : EIATTR_FRAME_SIZE
	.align		4
.L_15:
        /*000c*/ 	.byte	0x04, 0x11
        /*000e*/ 	.short	(.L_17 - .L_16)
	.align		4
.L_16:
        /*0010*/ 	.word	index@(_ZN7cutlass13device_kernelINS_4gemm6kernel13GemmUniversalIN4cute5tupleIJiiiiEEENS1_10collective13CollectiveMmaINS1_34MainloopSm90TmaGmmaWarpSpecializedILi4ENS5_IJNS4_1CILi1EEESB_SB_EEENS1_35KernelTmaWarpSpecializedCooperativeEEENS5_IJNSA_ILi512EEENSA_ILi224EEENSA_ILi64EEEEEEaNS5_IJlSB_lEEEaSJ_NS4_8TiledMMAINS4_8MMA_AtomIJNS4_4SM904GMMA26MMA_64x32x32_S32S8S8_SS_TNEEEENS4_6LayoutINS5_IJNSA_ILi2EEESB_SB_EEENS5_IJSB_NSA_ILi0EEEST_EEEEENS5_IJNS4_10UnderscoreESW_SW_EEEEENS4_13SM90_TMA_LOADENS4_14ComposedLayoutINS4_7SwizzleILi2ELi4ELi3EEENS4_18smem_ptr_flag_bitsILi8EEENSQ_INS5_IJNSA_ILi8EEESH_EEENS5_IJSH_SB_EEEEEEEvNS4_8identityESZ_S19_vS1A_EENS_8epilogue10collective6detail29Sm90TmaWarpSpecializedAdapterINS1D_15DefaultEpilogueIaSJ_SJ_NS1C_6thread17LinearCombinationIaLi1EiiLNS1H_9ScaleType4KindE0ELNS_15FloatRoundStyleE2EaEENS1_15EpilogueDefaultEEEEEvvEEEEvNT_6ParamsE)
        /*0014*/ 	.word	0x00000870


	//----- nvinfo : EIATTR_MIN_STACK_SIZE
	.align		4
.L_17:
        /*0018*/ 	.byte	0x04, 0x12
        /*001a*/ 	.short	(.L_19 - .L_18)
	.align		4
.L_18:
        /*001c*/ 	.word	index@(_ZN7cutlass13device_kernelINS_4gemm6kernel13GemmUniversalIN4cute5tupleIJiiiiEEENS1_10collective13CollectiveMmaINS1_34MainloopSm90TmaGmmaWarpSpecializedILi4ENS5_IJNS4_1CILi1EEESB_SB_EEENS1_35KernelTmaWarpSpecializedCooperativeEEENS5_IJNSA_ILi512EEENSA_ILi224EEENSA_ILi64EEEEEEaNS5_IJlSB_lEEEaSJ_NS4_8TiledMMAINS4_8MMA_AtomIJNS4_4SM904GMMA26MMA_64x32x32_S32S8S8_SS_TNEEEENS4_6LayoutINS5_IJNSA_ILi2EEESB_SB_EEENS5_IJSB_NSA_ILi0EEEST_EEEEENS5_IJNS4_10UnderscoreESW_SW_EEEEENS4_13SM90_TMA_LOADENS4_14ComposedLayoutINS4_7SwizzleILi2ELi4ELi3EEENS4_18smem_ptr_flag_bitsILi8EEENSQ_INS5_IJNSA_ILi8EEESH_EEENS5_IJSH_SB_EEEEEEEvNS4_8identityESZ_S19_vS1A_EENS_8epilogue10collective6detail29Sm90TmaWarpSpecializedAdapterINS1D_15DefaultEpilogueIaSJ_SJ_NS1C_6thread17LinearCombinationIaLi1EiiLNS1H_9ScaleType4KindE0ELNS_15FloatRoundStyleE2EaEENS1_15EpilogueDefaultEEEEEvvEEEEvNT_6ParamsE)
        /*0020*/ 	.word	0x00000870
.L_19:


//--------------------- .nv.compat                --------------------------
	.section	.nv.compat,"",@"SHT_CUDA_COMPAT_INFO"
	.align	4
        /*0000*/ 	.byte	0x02, 0x09, 0x01, 0x00, 0x02, 0x02, 0x04, 0x00, 0x02, 0x05, 0x05, 0x00, 0x03, 0x07, 0x01, 0x01
        /*0010*/ 	.byte	0x02, 0x03, 0x01, 0x00, 0x02, 0x06, 0x01, 0x00, 0x04, 0x0b, 0x08, 0x00, 0x00, 0x00, 0x00, 0x00
        /*0020*/ 	.byte	0x00, 0x00, 0x00, 0x00


//--------------------- .nv.info._ZN7cutlass13device_kernelINS_4gemm6kernel13GemmUniversalIN4cute5tupleIJiiiiEEENS1_10collective13CollectiveMmaINS1_34MainloopSm90TmaGmmaWarpSpecializedILi4ENS5_IJNS4_1CILi1EEESB_SB_EEENS1_35KernelTmaWarpSpecializedCooperativeEEENS5_IJNSA_ILi512EEENSA_ILi224EEENSA_ILi64EEEEEEaNS5_IJlSB_lEEEaSJ_NS4_8TiledMMAINS4_8MMA_AtomIJNS4_4SM904GMMA26MMA_64x32x32_S32S8S8_SS_TNEEEENS4_6LayoutINS5_IJNSA_ILi2EEESB_SB_EEENS5_IJSB_NSA_ILi0EEEST_EEEEENS5_IJNS4_10UnderscoreESW_SW_EEEEENS4_13SM90_TMA_LOADENS4_14ComposedLayoutINS4_7SwizzleILi2ELi4ELi3EEENS4_18smem_ptr_flag_bitsILi8EEENSQ_INS5_IJNSA_ILi8EEESH_EEENS5_IJSH_SB_EEEEEEEvNS4_8identityESZ_S19_vS1A_EENS_8epilogue10collective6detail29Sm90TmaWarpSpecializedAdapterINS1D_15DefaultEpilogueIaSJ_SJ_NS1C_6thread17LinearCombinationIaLi1EiiLNS1H_9ScaleType4KindE0ELNS_15FloatRoundStyleE2EaEENS1_15EpilogueDefaultEEEEEvvEEEEvNT_6ParamsE --------------------------
	.section	.nv.info._ZN7cutlass13device_kernelINS_4gemm6kernel13GemmUniversalIN4cute5tupleIJiiiiEEENS1_10collective13CollectiveMmaINS1_34MainloopSm90TmaGmmaWarpSpecializedILi4ENS5_IJNS4_1CILi1EEESB_SB_EEENS1_35KernelTmaWarpSpecializedCooperativeEEENS5_IJNSA_ILi512EEENSA_ILi224EEENSA_ILi64EEEEEEaNS5_IJlSB_lEEEaSJ_NS4_8TiledMMAINS4_8MMA_AtomIJNS4_4SM904GMMA26MMA_64x32x32_S32S8S8_SS_TNEEEENS4_6LayoutINS5_IJNSA_ILi2EEESB_SB_EEENS5_IJSB_NSA_ILi0EEEST_EEEEENS5_IJNS4_10UnderscoreESW_SW_EEEEENS4_13SM90_TMA_LOADENS4_14ComposedLayoutINS4_7SwizzleILi2ELi4ELi3EEENS4_18smem_ptr_flag_bitsILi8EEENSQ_INS5_IJNSA_ILi8EEESH_EEENS5_IJSH_SB_EEEEEEEvNS4_8identityESZ_S19_vS1A_EENS_8epilogue10collective6detail29Sm90TmaWarpSpecializedAdapterINS1D_15DefaultEpilogueIaSJ_SJ_NS1C_6thread17LinearCombinationIaLi1EiiLNS1H_9ScaleType4KindE0ELNS_15FloatRoundStyleE2EaEENS1_15EpilogueDefaultEEEEEvvEEEEvNT_6ParamsE,"",@"SHT_CUDA_INFO"
	.sectionflags	@""
	.align	4


	//----- nvinfo : EIATTR_CUDA_API_VERSION
	.align		4
        /*0000*/ 	.byte	0x04, 0x37
        /*0002*/ 	.short	(.L_21 - .L_20)
.L_20:
        /*0004*/ 	.word	0x00000082


	//----- nvinfo : EIATTR_KPARAM_INFO
	.align		4
.L_21:
        /*0008*/ 	.byte	0x04, 0x17
        /*000a*/ 	.short	(.L_23 - .L_22)
.L_22:
        /*000c*/ 	.word	0x00000000
        /*0010*/ 	.short	0x0000
        /*0012*/ 	.short	0x0070
        /*0014*/ 	.byte	0x00, 0xf0, 0x01, 0x10


	//----- nvinfo : EIATTR_SPARSE_MMA_MASK
	.align		4
.L_23:
        /*0018*/ 	.byte	0x03, 0x50
        /*001a*/ 	.short	0x0000


	//----- nvinfo : EIATTR_MAXREG_COUNT
	.align		4
        /*001c*/ 	.byte	0x03, 0x1b
        /*001e*/ 	.short	0x00a8


	//----- nvinfo : EIATTR_NUM_BARRIERS
	.align		4
        /*0020*/ 	.byte	0x02, 0x4c
        /*0022*/ 	.byte	0x01
	.zero		1


	//----- nvinfo : EIATTR_EXTERNS
	.align		4
        /*0024*/ 	.byte	0x04, 0x0f
        /*0026*/ 	.short	(.L_25 - .L_24)


	//   ....[0]....
	.align		4
.L_24:
        /*0028*/ 	.word	index@(__assertfail)


	//----- nvinfo : EIATTR_ANNOTATIONS
	.align		4
.L_25:
        /*002c*/ 	.byte	0x04, 0x55
        /*002e*/ 	.short	(.L_27 - .L_26)


	//   ....[0]....
.L_26:
        /*0030*/ 	.word	0x00000001
        /*0034*/ 	.byte	0x90, 0x06, 0x00, 0x00, 0x01, 0x00, 0x00, 0x00, 0xb0, 0x06, 0x00, 0x00, 0x01, 0x00, 0x00, 0x00
        /* <DEDUP_REMOVED lines=1010> */
        /*3f64*/ 	.byte	0x20, 0x76, 0x02, 0x00, 0x01, 0x00, 0x00, 0x00, 0x40, 0x76, 0x02, 0x00


	//----- nvinfo : EIATTR_MERCURY_ISA_VERSION
	.align		4
.L_27:
        /*3f70*/ 	.byte	0x03, 0x5f
        /*3f72*/ 	.short	0x0101


	//----- nvinfo : EIATTR_INT_WARP_WIDE_INSTR_OFFSETS
	.align		4
        /*3f74*/ 	.byte	0x04, 0x31
        /*3f76*/ 	.short	(.L_29 - .L_28)


	//   ....[0]....
.L_28:
        /*3f78*/ 	.word	0x00000500


	//   ....[1]....
        /*3f7c*/ 	.word	0x00000510


	//   ....[2]....
        /*3f80*/ 	.word	0x000005a0


	//----- nvinfo : EIATTR_COOP_GROUP_MASK_REGIDS
	.align		4
.L_29:
        /*3f84*/ 	.byte	0x04, 0x29
        /*3f86*/ 	.short	(.L_31 - .L_30)


	//   ....[0]....
.L_30:
        /*3f88*/ 	.word	0xffffffff


	//   ....[1]....
        /*3f8c*/ 	.word	0xffffffff


	//   ....[2]....
        /*3f90*/ 	.word	0xffffffff


	//   ....[3]....
        /*3f94*/ 	.word	0xffffffff


	//   ....[4]....
        /*3f98*/ 	.word	0xffffffff


	//----- nvinfo : EIATTR_COOP_GROUP_INSTR_OFFSETS
	.align		4
.L_31:
        /*3f9c*/ 	.byte	0x04, 0x28
        /*3f9e*/ 	.short	(.L_33 - .L_32)


	//   ....[0]....
.L_32:
        /*3fa0*/ 	.word	0x00000070


	//   ....[1]....
        /*3fa4*/ 	.word	0x00000080


	//   ....[2]....
        /*3fa8*/ 	.word	0x000001a0


	//   ....[3]....
        /*3fac*/ 	.word	0x000003b0


	//   ....[4]....
        /*3fb0*/ 	.word	0x000011e0


	//----- nvinfo : EIATTR_REG_RECONFIG
	.align		4
.L_33:
        /*3fb4*/ 	.byte	0x01, 0x54
	.zero		2


	//----- nvinfo : EIATTR_SYSCALL_OFFSETS
	.align		4
        /*3fb8*/ 	.byte	0x04, 0x46
        /*3fba*/ 	.short	(.L_35 - .L_34)


	//   ....[0]....
.L_34:
        /*3fbc*/ 	.word	0x00001390


	//----- nvinfo : EIATTR_MBARRIER_INSTR_OFFSETS
	.align		4
.L_35:
        /*3fc0*/ 	.byte	0x04, 0x39
        /*3fc2*/ 	.short	(.L_37 - .L_36)


	//   ....[0]....
.L_36:
        /*3fc4*/ 	.word	0x00000320
        /*3fc8*/ 	.word	0x000000ff
        /*3fcc*/ 	.word	0x00000000
        /*3fd0*/ 	.short	0x0100
        /*3fd2*/ 	.byte	0x08
	.zero		1


	//   ....[1]....
        /*3fd4*/ 	.word	0x00000330
        /*3fd8*/ 	.word	0x000000ff
        /*3fdc*/ 	.word	0x00000020
        /*3fe0*/ 	.short	0x0100
        /*3fe2*/ 	.byte	0x08
	.zero		1


	//   ....[2]....
        /*3fe4*/ 	.word	0x00000340
        /*3fe8*/ 	.word	0x000000ff
        /*3fec*/ 	.word	0x00000008
        /*3ff0*/ 	.short	0x0100
        /*3ff2*/ 	.byte	0x08
	.zero		1


	//   ....[3]....
        /*3ff4*/ 	.word	0x00000350
        /*3ff8*/ 	.word	0x000000ff
        /*3ffc*/ 	.word	0x00000028
        /*4000*/ 	.short	0x0100
        /*4002*/ 	.byte	0x08
	.zero		1


	//   ....[4]....
        /*4004*/ 	.word	0x00000360
        /*4008*/ 	.word	0x000000ff
        /*400c*/ 	.word	0x00000010
        /*4010*/ 	.short	0x0100
        /*4012*/ 	.byte	0x08
	.zero		1


	//   ....[5]....
        /*4014*/ 	.word	0x00000370
        /*4018*/ 	.word	0x000000ff
        /*401c*/ 	.word	0x00000030
        /*4020*/ 	.short	0x0100
        /*4022*/ 	.byte	0x08
	.zero		1


	//   ....[6]....
        /*4024*/ 	.word	0x00000380
        /*4028*/ 	.word	0x000000ff
        /*402c*/ 	.word	0x00000018
        /*4030*/ 	.short	0x0100
        /*4032*/ 	.byte	0x08
	.zero		1


	//   ....[7]....
        /*4034*/ 	.word	0x00000390
        /*4038*/ 	.word	0x000000ff
        /*403c*/ 	.word	0x00000038
        /*4040*/ 	.short	0x0100
        /*4042*/ 	.byte	0x08
	.zero		1


	//   ....[8]....
        /*4044*/ 	.word	0x00000620
        /*4048*/ 	.word	0x000000ff
        /*404c*/ 	.word	0x00000050
        /*4050*/ 	.short	0x0100
        /*4052*/ 	.byte	0x10
	.zero		1


	//   ....[9]....
        /*4054*/ 	.word	0x000006c0
        /*4058*/ 	.word	0x000000ff
        /*405c*/ 	.word	0x00000058
        /*4060*/ 	.short	0x0100
        /*4062*/ 	.byte	0x10
	.zero		1


	//   ....[10]....
        /*4064*/ 	.word	0x00001470
        /*4068*/ 	.word	0x00000003
        /*406c*/ 	.word	0x00000000
        /*4070*/ 	.short	0x010a
        /*4072*/ 	.byte	0x3f
	.zero		1


	//   ....[11]....
        /*4074*/ 	.word	0x000014b0
        /*4078*/ 	.word	0x00000003
        /*407c*/ 	.word	0x00000000
        /*4080*/ 	.short	0x010a
        /*4082*/ 	.byte	0x3f
	.zero		1


	//   ....[12]....
        /*4084*/ 	.word	0x00007460
        /*4088*/ 	.word	0x00000004
        /*408c*/ 	.word	0x00000000
        /*4090*/ 	.short	0x010a
        /*4092*/ 	.byte	0x3f
	.zero		1


	//   ....[13]....
        /*4094*/ 	.word	0x000074a0
        /*4098*/ 	.word	0x00000004
        /*409c*/ 	.word	0x00000000
        /*40a0*/ 	.short	0x010a
        /*40a2*/ 	.byte	0x3f
	.zero		1


	//   ....[14]....
        /*40a4*/ 	.word	0x0000ce70
        /*40a8*/ 	.word	0x00000004
        /*40ac*/ 	.word	0x00000000
        /*40b0*/ 	.short	0x0101
        /*40b2*/ 	.byte	0x3f
	.zero		1


	//   ....[15]....
        /*40b4*/ 	.word	0x0000d040
        /*40b8*/ 	.word	0x00000000
        /*40bc*/ 	.word	0x00000000
        /*40c0*/ 	.short	0x0101
        /*40c2*/ 	.byte	0x3f
	.zero		1


	//   ....[16]....
        /*40c4*/ 	.word	0x000271d0
        /*40c8*/ 	.word	0x0000000f
        /*40cc*/ 	.word	0x00000020
        /*40d0*/ 	.short	0x010a
        /*40d2*/ 	.byte	0x3f
	.zero		1


	//   ....[17]....
        /*40d4*/ 	.word	0x000275b0
        /*40d8*/ 	.word	0x00000002
        /*40dc*/ 	.word	0x00000058
        /*40e0*/ 	.short	0x0101
        /*40e2*/ 	.byte	0x3f
	.zero		1


	//   ....[18]....
        /*40e4*/ 	.word	0x00027d50
        /*40e8*/ 	.word	0x00000005
        /*40ec*/ 	.word	0x00000000
        /*40f0*/ 	.short	0x010a
        /*40f2*/ 	.byte	0x3f
	.zero		1


	//   ....[19]....
        /*40f4*/ 	.word	0x00027de0
        /*40f8*/ 	.word	0x00000007
        /*40fc*/ 	.word	0x00000000
        /*4100*/ 	.short	0x010a
        /*4102*/ 	.byte	0x3f
	.zero		1


	//   ....[20]....
        /*4104*/ 	.word	0x00027e70
        /*4108*/ 	.word	0x00000007
        /*410c*/ 	.word	0x00000000
        /*4110*/ 	.short	0x010a
        /*4112*/ 	.byte	0x3f
	.zero		1


	//   ....[21]....
        /*4114*/ 	.word	0x00027f00
        /*4118*/ 	.word	0x00000003
        /*411c*/ 	.word	0x00000000
        /*4120*/ 	.short	0x010a
        /*4122*/ 	.byte	0x3f
	.zero		1


	//   ....[22]....
        /*4124*/ 	.word	0x00027f60
        /*4128*/ 	.word	0x00000003
        /*412c*/ 	.word	0x00000000
        /*4130*/ 	.short	0x010a
        /*4132*/ 	.byte	0x3f
	.zero		1


	//   ....[23]....
        /*4134*/ 	.word	0x00027fb0
        /*4138*/ 	.word	0x00000004
        /*413c*/ 	.word	0x00000000
        /*4140*/ 	.short	0x010a
        /*4142*/ 	.byte	0x3f
	.zero		1


	//   ....[24]....
        /*4144*/ 	.word	0x00028080
        /*4148*/ 	.word	0x0000000f
        /*414c*/ 	.word	0x00000020
        /*4150*/ 	.short	0x010a
        /*4152*/ 	.byte	0x3f
	.zero		1


	//   ....[25]....
        /*4154*/ 	.word	0x00028150
        /*4158*/ 	.word	0x00000005
        /*415c*/ 	.word	0x00000000
        /*4160*/ 	.short	0x010a
        /*4162*/ 	.byte	0x3f
	.zero		1


	//   ....[26]....
        /*4164*/ 	.word	0x000281a0
        /*4168*/ 	.word	0x00000007
        /*416c*/ 	.word	0x00000000
        /*4170*/ 	.short	0x010a
        /*4172*/ 	.byte	0x3f
	.zero		1


	//   ....[27]....
        /*4174*/ 	.word	0x000281f0
        /*4178*/ 	.word	0x00000007
        /*417c*/ 	.word	0x00000000
        /*4180*/ 	.short	0x010a
        /*4182*/ 	.byte	0x3f
	.zero		1


	//----- nvinfo : EIATTR_NUM_MBARRIERS
	.align		4
.L_37:
        /*4184*/ 	.byte	0x03, 0x38
        /*4186*/ 	.short	0x000a


	//----- nvinfo : EIATTR_EXIT_INSTR_OFFSETS
	.align		4
        /*4188*/ 	.byte	0x04, 0x1c
        /*418a*/ 	.short	(.L_39 - .L_38)


	//   ....[0]....
.L_38:
        /*418c*/ 	.word	0x00000720


	//   ....[1]....
        /*4190*/ 	.word	0x00001090


	//   ....[2]....
        /*4194*/ 	.word	0x00026750


	//   ....[3]....
        /*4198*/ 	.word	0x00026e60


	//   ....[4]....
        /*419c*/ 	.word	0x00027f50


	//----- nvinfo : EIATTR_MAX_THREADS
	.align		4
.L_39:
        /*41a0*/ 	.byte	0x04, 0x05
        /*41a2*/ 	.short	(.L_41 - .L_40)
.L_40:
        /*41a4*/ 	.word	0x00000180
        /*41a8*/ 	.word	0x00000001
        /*41ac*/ 	.word	0x00000001


	//----- nvinfo : EIATTR_CRS_STACK_SIZE
	.align		4
.L_41:
        /*41b0*/ 	.byte	0x04, 0x1e
        /*41b2*/ 	.short	(.L_43 - .L_42)
.L_42:
        /*41b4*/ 	.word	0x00000000


	//----- nvinfo : EIATTR_CBANK_PARAM_SIZE
	.align		4
.L_43:
        /*41b8*/ 	.byte	0x03, 0x19
        /*41ba*/ 	.short	0x0470


	//----- nvinfo : EIATTR_PARAM_CBANK
	.align		4
        /*41bc*/ 	.byte	0x04, 0x0a
        /*41be*/ 	.short	(.L_45 - .L_44)
	.align		4
.L_44:
        /*41c0*/ 	.word	index@(.nv.constant0._ZN7cutlass13device_kernelINS_4gemm6kernel13GemmUniversalIN4cute5tupleIJiiiiEEENS1_10collective13CollectiveMmaINS1_34MainloopSm90TmaGmmaWarpSpecializedILi4ENS5_IJNS4_1CILi1EEESB_SB_EEENS1_35KernelTmaWarpSpecializedCooperativeEEENS5_IJNSA_ILi512EEENSA_ILi224EEENSA_ILi64EEEEEEaNS5_IJlSB_lEEEaSJ_NS4_8TiledMMAINS4_8MMA_AtomIJNS4_4SM904GMMA26MMA_64x32x32_S32S8S8_SS_TNEEEENS4_6LayoutINS5_IJNSA_ILi2EEESB_SB_EEENS5_IJSB_NSA_ILi0EEEST_EEEEENS5_IJNS4_10UnderscoreESW_SW_EEEEENS4_13SM90_TMA_LOADENS4_14ComposedLayoutINS4_7SwizzleILi2ELi4ELi3EEENS4_18smem_ptr_flag_bitsILi8EEENSQ_INS5_IJNSA_ILi8EEESH_EEENS5_IJSH_SB_EEEEEEEvNS4_8identityESZ_S19_vS1A_EENS_8epilogue10collective6detail29Sm90TmaWarpSpecializedAdapterINS1D_15DefaultEpilogueIaSJ_SJ_NS1C_6thread17LinearCombinationIaLi1EiiLNS1H_9ScaleType4KindE0ELNS_15FloatRoundStyleE2EaEENS1_15EpilogueDefaultEEEEEvvEEEEvNT_6ParamsE)
        /*41c4*/ 	.short	0x0210
        /*41c6*/ 	.short	0x0470


	//----- nvinfo : EIATTR_SW_WAR
	.align		4
.L_45:
        /*41c8*/ 	.byte	0x04, 0x36
        /*41ca*/ 	.short	(.L_47 - .L_46)
.L_46:
        /*41cc*/ 	.word	0x00000008
.L_47:


//--------------------- .nv.callgraph             --------------------------
	.section	.nv.callgraph,"",@"SHT_CUDA_CALLGRAPH"
	.align	4
	.sectionentsize	8
	.align		4
        /*0000*/ 	.word	0x00000000
	.align		4
        /*0004*/ 	.word	0xffffffff
	.align		4
        /*0008*/ 	.word	index@(_ZN7cutlass13device_kernelINS_4gemm6kernel13GemmUniversalIN4cute5tupleIJiiiiEEENS1_10collective13CollectiveMmaINS1_34MainloopSm90TmaGmmaWarpSpecializedILi4ENS5_IJNS4_1CILi1EEESB_SB_EEENS1_35KernelTmaWarpSpecializedCooperativeEEENS5_IJNSA_ILi512EEENSA_ILi224EEENSA_ILi64EEEEEEaNS5_IJlSB_lEEEaSJ_NS4_8TiledMMAINS4_8MMA_AtomIJNS4_4SM904GMMA26MMA_64x32x32_S32S8S8_SS_TNEEEENS4_6LayoutINS5_IJNSA_ILi2EEESB_SB_EEENS5_IJSB_NSA_ILi0EEEST_EEEEENS5_IJNS4_10UnderscoreESW_SW_EEEEENS4_13SM90_TMA_LOADENS4_14ComposedLayoutINS4_7SwizzleILi2ELi4ELi3EEENS4_18smem_ptr_flag_bitsILi8EEENSQ_INS5_IJNSA_ILi8EEESH_EEENS5_IJSH_SB_EEEEEEEvNS4_8identityESZ_S19_vS1A_EENS_8epilogue10collective6detail29Sm90TmaWarpSpecializedAdapterINS1D_15DefaultEpilogueIaSJ_SJ_NS1C_6thread17LinearCombinationIaLi1EiiLNS1H_9ScaleType4KindE0ELNS_15FloatRoundStyleE2EaEENS1_15EpilogueDefaultEEEEEvvEEEEvNT_6ParamsE)
	.align		4
        /*000c*/ 	.word	index@(__assertfail)
	.align		4
        /*0010*/ 	.word	0x00000000
	.align		4
        /*0014*/ 	.word	0xfffffffe
	.align		4
        /*0018*/ 	.word	0x00000000
	.align		4
        /*001c*/ 	.word	0xfffffffd
	.align		4
        /*0020*/ 	.word	0x00000000
	.align		4
        /*0024*/ 	.word	0xfffffffc


//--------------------- .nv.constant4             --------------------------
	.section	.nv.constant4,"a",@progbits
	.align	8
	.align		8
.nv.constant4:
        /*0000*/ 	.dword	__assertfail
	.align		8
        /*0008*/ 	.dword	__unnamed_1
	.align		8
        /*0010*/ 	.dword	_ZN40_INTERNAL_7b0b5bae_4_k_cu_f801c83e_186344cuda3std3__45__cpo5beginE
	.align		8
        /*0018*/ 	.dword	_ZN40_INTERNAL_7b0b5bae_4_k_cu_f801c83e_186344cuda3std3__45__cpo3endE
	.align		8
        /*0020*/ 	.dword	_ZN40_INTERNAL_7b0b5bae_4_k_cu_f801c83e_186344cuda3std3__45__cpo6cbeginE
	.align		8
        /*0028*/ 	.dword	_ZN40_INTERNAL_7b0b5bae_4_k_cu_f801c83e_186344cuda3std3__45__cpo4cendE
	.align		8
        /*0030*/ 	.dword	_ZN40_INTERNAL_7b0b5bae_4_k_cu_f801c83e_186344cuda3std3__442_GLOBAL__N__7b0b5bae_4_k_cu_f801c83e_186346ignoreE
	.align		8
        /*0038*/ 	.dword	_ZN40_INTERNAL_7b0b5bae_4_k_cu_f801c83e_186344cuda3std3__419piecewise_constructE
	.align		8
        /*0040*/ 	.dword	_ZN40_INTERNAL_7b0b5bae_4_k_cu_f801c83e_186344cuda3std3__48in_placeE
	.align		8
        /*0048*/ 	.dword	_ZN40_INTERNAL_7b0b5bae_4_k_cu_f801c83e_186344cuda3std6ranges3__45__cpo4swapE
	.align		8
        /*0050*/ 	.dword	_ZN40_INTERNAL_7b0b5bae_4_k_cu_f801c83e_186344cuda3std6ranges3__45__cpo9iter_moveE
	.align		8
        /*0058*/ 	.dword	_ZN40_INTERNAL_7b0b5bae_4_k_cu_f801c83e_186344cute7productE
	.align		8
        /*0060*/ 	.dword	_ZN40_INTERNAL_7b0b5bae_4_k_cu_f801c83e_186344cute1_E
	.align		8
        /*0068*/ 	.dword	$str$22
	.align		8
        /*0070*/ 	.dword	$str$23


//--------------------- .text._ZN7cutlass13device_kernelINS_4gemm6kernel13GemmUniversalIN4cute5tupleIJiiiiEEENS1_10collective13CollectiveMmaINS1_34MainloopSm90TmaGmmaWarpSpecializedILi4ENS5_IJNS4_1CILi1EEESB_SB_EEENS1_35KernelTmaWarpSpecializedCooperativeEEENS5_IJNSA_ILi512EEENSA_ILi224EEENSA_ILi64EEEEEEaNS5_IJlSB_lEEEaSJ_NS4_8TiledMMAINS4_8MMA_AtomIJNS4_4SM904GMMA26MMA_64x32x32_S32S8S8_SS_TNEEEENS4_6LayoutINS5_IJNSA_ILi2EEESB_SB_EEENS5_IJSB_NSA_ILi0EEEST_EEEEENS5_IJNS4_10UnderscoreESW_SW_EEEEENS4_13SM90_TMA_LOADENS4_14ComposedLayoutINS4_7SwizzleILi2ELi4ELi3EEENS4_18smem_ptr_flag_bitsILi8EEENSQ_INS5_IJNSA_ILi8EEESH_EEENS5_IJSH_SB_EEEEEEEvNS4_8identityESZ_S19_vS1A_EENS_8epilogue10collective6detail29Sm90TmaWarpSpecializedAdapterINS1D_15DefaultEpilogueIaSJ_SJ_NS1C_6thread17LinearCombinationIaLi1EiiLNS1H_9ScaleType4KindE0ELNS_15FloatRoundStyleE2EaEENS1_15EpilogueDefaultEEEEEvvEEEEvNT_6ParamsE --------------------------
	.section	.text._ZN7cutlass13device_kernelINS_4gemm6kernel13GemmUniversalIN4cute5tupleIJiiiiEEENS1_10collective13CollectiveMmaINS1_34MainloopSm90TmaGmmaWarpSpecializedILi4ENS5_IJNS4_1CILi1EEESB_SB_EEENS1_35KernelTmaWarpSpecializedCooperativeEEENS5_IJNSA_ILi512EEENSA_ILi224EEENSA_ILi64EEEEEEaNS5_IJlSB_lEEEaSJ_NS4_8TiledMMAINS4_8MMA_AtomIJNS4_4SM904GMMA26MMA_64x32x32_S32S8S8_SS_TNEEEENS4_6LayoutINS5_IJNSA_ILi2EEESB_SB_EEENS5_IJSB_NSA_ILi0EEEST_EEEEENS5_IJNS4_10UnderscoreESW_SW_EEEEENS4_13SM90_TMA_LOADENS4_14ComposedLayoutINS4_7SwizzleILi2ELi4ELi3EEENS4_18smem_ptr_flag_bitsILi8EEENSQ_INS5_IJNSA_ILi8EEESH_EEENS5_IJSH_SB_EEEEEEEvNS4_8identityESZ_S19_vS1A_EENS_8epilogue10collective6detail29Sm90TmaWarpSpecializedAdapterINS1D_15DefaultEpilogueIaSJ_SJ_NS1C_6thread17LinearCombinationIaLi1EiiLNS1H_9ScaleType4KindE0ELNS_15FloatRoundStyleE2EaEENS1_15EpilogueDefaultEEEEEvvEEEEvNT_6ParamsE,"ax",@progbits
	.align	128
.text._ZN7cutlass13device_kernelINS_4gemm6kernel13GemmUniversalIN4cute5tupleIJiiiiEEENS1_10collective13CollectiveMmaINS1_34MainloopSm90TmaGmmaWarpSpecializedILi4ENS5_IJNS4_1CILi1EEESB_SB_EEENS1_35KernelTmaWarpSpecializedCooperativeEEENS5_IJNSA_ILi512EEENSA_ILi224EEENSA_ILi64EEEEEEaNS5_IJlSB_lEEEaSJ_NS4_8TiledMMAINS4_8MMA_AtomIJNS4_4SM904GMMA26MMA_64x32x32_S32S8S8_SS_TNEEEENS4_6LayoutINS5_IJNSA_ILi2EEESB_SB_EEENS5_IJSB_NSA_ILi0EEEST_EEEEENS5_IJNS4_10UnderscoreESW_SW_EEEEENS4_13SM90_TMA_LOADENS4_14ComposedLayoutINS4_7SwizzleILi2ELi4ELi3EEENS4_18smem_ptr_flag_bitsILi8EEENSQ_INS5_IJNSA_ILi8EEESH_EEENS5_IJSH_SB_EEEEEEEvNS4_8identityESZ_S19_vS1A_EENS_8epilogue10collective6detail29Sm90TmaWarpSpecializedAdapterINS1D_15DefaultEpilogueIaSJ_SJ_NS1C_6thread17LinearCombinationIaLi1EiiLNS1H_9ScaleType4KindE0ELNS_15FloatRoundStyleE2EaEENS1_15EpilogueDefaultEEEEEvvEEEEvNT_6ParamsE:
        .type           _ZN7cutlass13device_kernelINS_4gemm6kernel13GemmUniversalIN4cute5tupleIJiiiiEEENS1_10collective13CollectiveMmaINS1_34MainloopSm90TmaGmmaWarpSpecializedILi4ENS5_IJNS4_1CILi1EEESB_SB_EEENS1_35KernelTmaWarpSpecializedCooperativeEEENS5_IJNSA_ILi512EEENSA_ILi224EEENSA_ILi64EEEEEEaNS5_IJlSB_lEEEaSJ_NS4_8TiledMMAINS4_8MMA_AtomIJNS4_4SM904GMMA26MMA_64x32x32_S32S8S8_SS_TNEEEENS4_6LayoutINS5_IJNSA_ILi2EEESB_SB_EEENS5_IJSB_NSA_ILi0EEEST_EEEEENS5_IJNS4_10UnderscoreESW_SW_EEEEENS4_13SM90_TMA_LOADENS4_14ComposedLayoutINS4_7SwizzleILi2ELi4ELi3EEENS4_18smem_ptr_flag_bitsILi8EEENSQ_INS5_IJNSA_ILi8EEESH_EEENS5_IJSH_SB_EEEEEEEvNS4_8identityESZ_S19_vS1A_EENS_8epilogue10collective6detail29Sm90TmaWarpSpecializedAdapterINS1D_15DefaultEpilogueIaSJ_SJ_NS1C_6thread17LinearCombinationIaLi1EiiLNS1H_9ScaleType4KindE0ELNS_15FloatRoundStyleE2EaEENS1_15EpilogueDefaultEEEEEvvEEEEvNT_6ParamsE,@function
        .size           _ZN7cutlass13device_kernelINS_4gemm6kernel13GemmUniversalIN4cute5tupleIJiiiiEEENS1_10collective13CollectiveMmaINS1_34MainloopSm90TmaGmmaWarpSpecializedILi4ENS5_IJNS4_1CILi1EEESB_SB_EEENS1_35KernelTmaWarpSpecializedCooperativeEEENS5_IJNSA_ILi512EEENSA_ILi224EEENSA_ILi64EEEEEEaNS5_IJlSB_lEEEaSJ_NS4_8TiledMMAINS4_8MMA_AtomIJNS4_4SM904GMMA26MMA_64x32x32_S32S8S8_SS_TNEEEENS4_6LayoutINS5_IJNSA_ILi2EEESB_SB_EEENS5_IJSB_NSA_ILi0EEEST_EEEEENS5_IJNS4_10UnderscoreESW_SW_EEEEENS4_13SM90_TMA_LOADENS4_14ComposedLayoutINS4_7SwizzleILi2ELi4ELi3EEENS4_18smem_ptr_flag_bitsILi8EEENSQ_INS5_IJNSA_ILi8EEESH_EEENS5_IJSH_SB_EEEEEEEvNS4_8identityESZ_S19_vS1A_EENS_8epilogue10collective6detail29Sm90TmaWarpSpecializedAdapterINS1D_15DefaultEpilogueIaSJ_SJ_NS1C_6thread17LinearCombinationIaLi1EiiLNS1H_9ScaleType4KindE0ELNS_15FloatRoundStyleE2EaEENS1_15EpilogueDefaultEEEEEvvEEEEvNT_6ParamsE,(.L_x_232 - _ZN7cutlass13device_kernelINS_4gemm6kernel13GemmUniversalIN4cute5tupleIJiiiiEEENS1_10collective13CollectiveMmaINS1_34MainloopSm90TmaGmmaWarpSpecializedILi4ENS5_IJNS4_1CILi1EEESB_SB_EEENS1_35KernelTmaWarpSpecializedCooperativeEEENS5_IJNSA_ILi512EEENSA_ILi224EEENSA_ILi64EEEEEEaNS5_IJlSB_lEEEaSJ_NS4_8TiledMMAINS4_8MMA_AtomIJNS4_4SM904GMMA26MMA_64x32x32_S32S8S8_SS_TNEEEENS4_6LayoutINS5_IJNSA_ILi2EEESB_SB_EEENS5_IJSB_NSA_ILi0EEEST_EEEEENS5_IJNS4_10UnderscoreESW_SW_EEEEENS4_13SM90_TMA_LOADENS4_14ComposedLayoutINS4_7SwizzleILi2ELi4ELi3EEENS4_18smem_ptr_flag_bitsILi8EEENSQ_INS5_IJNSA_ILi8EEESH_EEENS5_IJSH_SB_EEEEEEEvNS4_8identityESZ_S19_vS1A_EENS_8epilogue10collective6detail29Sm90TmaWarpSpecializedAdapterINS1D_15DefaultEpilogueIaSJ_SJ_NS1C_6thread17LinearCombinationIaLi1EiiLNS1H_9ScaleType4KindE0ELNS_15FloatRoundStyleE2EaEENS1_15EpilogueDefaultEEEEEvvEEEEvNT_6ParamsE)
        .other          _ZN7cutlass13device_kernelINS_4gemm6kernel13GemmUniversalIN4cute5tupleIJiiiiEEENS1_10collective13CollectiveMmaINS1_34MainloopSm90TmaGmmaWarpSpecializedILi4ENS5_IJNS4_1CILi1EEESB_SB_EEENS1_35KernelTmaWarpSpecializedCooperativeEEENS5_IJNSA_ILi512EEENSA_ILi224EEENSA_ILi64EEEEEEaNS5_IJlSB_lEEEaSJ_NS4_8TiledMMAINS4_8MMA_AtomIJNS4_4SM904GMMA26MMA_64x32x32_S32S8S8_SS_TNEEEENS4_6LayoutINS5_IJNSA_ILi2EEESB_SB_EEENS5_IJSB_NSA_ILi0EEEST_EEEEENS5_IJNS4_10UnderscoreESW_SW_EEEEENS4_13SM90_TMA_LOADENS4_14ComposedLayoutINS4_7SwizzleILi2ELi4ELi3EEENS4_18smem_ptr_flag_bitsILi8EEENSQ_INS5_IJNSA_ILi8EEESH_EEENS5_IJSH_SB_EEEEEEEvNS4_8identityESZ_S19_vS1A_EENS_8epilogue10collective6detail29Sm90TmaWarpSpecializedAdapterINS1D_15DefaultEpilogueIaSJ_SJ_NS1C_6thread17LinearCombinationIaLi1EiiLNS1H_9ScaleType4KindE0ELNS_15FloatRoundStyleE2EaEENS1_15EpilogueDefaultEEEEEvvEEEEvNT_6ParamsE,@"STO_CUDA_ENTRY STV_DEFAULT"
_ZN7cutlass13device_kernelINS_4gemm6kernel13GemmUniversalIN4cute5tupleIJiiiiEEENS1_10collective13CollectiveMmaINS1_34MainloopSm90TmaGmmaWarpSpecializedILi4ENS5_IJNS4_1CILi1EEESB_SB_EEENS1_35KernelTmaWarpSpecializedCooperativeEEENS5_IJNSA_ILi512EEENSA_ILi224EEENSA_ILi64EEEEEEaNS5_IJlSB_lEEEaSJ_NS4_8TiledMMAINS4_8MMA_AtomIJNS4_4SM904GMMA26MMA_64x32x32_S32S8S8_SS_TNEEEENS4_6LayoutINS5_IJNSA_ILi2EEESB_SB_EEENS5_IJSB_NSA_ILi0EEEST_EEEEENS5_IJNS4_10UnderscoreESW_SW_EEEEENS4_13SM90_TMA_LOADENS4_14ComposedLayoutINS4_7SwizzleILi2ELi4ELi3EEENS4_18smem_ptr_flag_bitsILi8EEENSQ_INS5_IJNSA_ILi8EEESH_EEENS5_IJSH_SB_EEEEEEEvNS4_8identityESZ_S19_vS1A_EENS_8epilogue10collective6detail29Sm90TmaWarpSpecializedAdapterINS1D_15DefaultEpilogueIaSJ_SJ_NS1C_6thread17LinearCombinationIaLi1EiiLNS1H_9ScaleType4KindE0ELNS_15FloatRoundStyleE2EaEENS1_15EpilogueDefaultEEEEEvvEEEEvNT_6ParamsE:
[----:B------:R-:W0:Y:S02]  /*0000*/  LDC R1, c[0x0][0x28] ;  /* 0x00000a00ff017b82 */ /* 0x000e240000000800 */
[----:B0-----:R-:W-:Y:S01]  /*0010*/  VIADD R1, R1, 0xfffff790 ;  /* 0xfffff79001017836 */ /* 0x001fe20000000000 */
[----:B------:R-:W0:Y:S01]  /*0020*/  S2R R2, SR_TID.X ;  /* 0x0000000000027919 */ /* 0x000e220000002100 */
[----:B------:R-:W-:Y:S01]  /*0030*/  ELECT P0, URZ, PT ;  /* 0x00000000003f782f */ /* 0x000fe20003800000 */
[----:B------:R-:W-:Y:S01]  /*0040*/  BSSY B0, `(.L_x_0) ;  /* 0x0000015000007945 */ /* 0x000fe20003800000 */
[--C-:B0-----:R-:W-:Y:S02]  /*0050*/  SHF.R.U32.HI R0, RZ, 0x5, R2.reuse ;  /* 0x00000005ff007819 */ /* 0x101fe40000011602 */
[----:B------:R-:W-:-:S03]  /*0060*/  SHF.R.U32.HI R2, RZ, 0x7, R2 ;  /* 0x00000007ff027819 */ /* 0x000fc60000011602 */
[----:B------:R-:W0:Y:S04]  /*0070*/  SHFL.IDX PT, R3, R0, RZ, 0x1f ;  /* 0x00001fff00037589 */ /* 0x000e2800000e0000 */
[----:B------:R-:W1:Y:S01]  /*0080*/  SHFL.IDX PT, R2, R2, RZ, 0x1f ;  /* 0x00001fff02027589 */ /* 0x000e6200000e0000 */
[----:B0-----:R-:W-:Y:S02]  /*0090*/  R2UR UR10, R3 ;  /* 0x00000000030a72ca */ /* 0x001fe400000e0000 */
[----:B-1----:R-:W-:-:S11]  /*00a0*/  R2UR UR5, R2 ;  /* 0x00000000020572ca */ /* 0x002fd600000e0000 */
[----:B------:R-:W-:Y:S02]  /*00b0*/  USHF.R.S32.HI UR4, URZ, 0x1f, UR10 ;  /* 0x0000001f3f047899 */ /* 0x000fe4000801140a */
[----:B------:R-:W-:Y:S02]  /*00c0*/  ISETP.NE.OR P0, PT, RZ, UR10, !P0 ;  /* 0x0000000aff007c0c */ /* 0x000fe4000c705670 */
[----:B------:R-:W-:-:S04]  /*00d0*/  ULEA.HI UR4, UR4, UR10, URZ, 0x2 ;  /* 0x0000000a04047291 */ /* 0x000fc8000f8f103f */
[----:B------:R-:W-:-:S04]  /*00e0*/  ULOP3.LUT UR4, UR4, 0xfffffffc, URZ, 0xc0, !UPT ;  /* 0xfffffffc04047892 */ /* 0x000fc8000f8ec03f */
[----:B------:R-:W-:-:S03]  /*00f0*/  UIADD3 UR10, UR10, -UR4, URZ ;  /* 0x800000040a0a7290 */ /* 0x000fc6000fffe03f */
[----:B------:R-:W-:Y:S09]  /*0100*/  @P0 BRA `(.L_x_1) ;  /* 0x0000000000200947 */ /* 0x000ff20003800000 */
[----:B------:R-:W-:Y:S02]  /*0110*/  ULDC.64 UR6, c[0x0][0x198] ;  /* 0x0000660000067ab9 */ /* 0x000fe40000000a00 */
[----:B------:R-:W-:Y:S02]  /*0120*/  UIADD3 UR8, UP0, UR6, 0xf0, URZ ;  /* 0x000000f006087890 */ /* 0x000fe4000ff1e03f */
[----:B------:R-:W-:Y:S02]  /*0130*/  UIADD3 UR6, UP1, UR6, 0x1f0, URZ ;  /* 0x000001f006067890 */ /* 0x000fe4000ff3e03f */
[----:B------:R-:W-:Y:S02]  /*0140*/  UIADD3.X UR9, URZ, UR7, URZ, UP0, !UPT ;  /* 0x000000073f097290 */ /* 0x000fe400087fe43f */
[----:B------:R-:W-:-:S07]  /*0150*/  UIADD3.X UR7, URZ, UR7, URZ, UP1, !UPT ;  /* 0x000000073f077290 */ /* 0x000fce0008ffe43f */
[----:B------:R0:W-:Y:S02]  /*0160*/  UTMACCTL.PF [UR8] ;  /* 0x00000000080079b9 */ /* 0x0001e40008040000 */
[----:B------:R0:W-:Y:S02]  /*0170*/  UTMACCTL.PF [UR6] ;  /* 0x00000000060079b9 */ /* 0x0001e40008040000 */
[----:B0-----:R-:W-:Y:S01]  /*0180*/  NOP ;  /* 0x0000000000007918 */ /* 0x001fe20000000000 */
.L_x_1:
[----:B------:R-:W-:Y:S05]  /*0190*/  BSYNC B0 ;  /* 0x0000000000007941 */ /* 0x000fea0003800000 */
.L_x_0:
[----:B------:R-:W0:Y:S01]  /*01a0*/  SHFL.IDX PT, R2, R0, RZ, 0x1f ;  /* 0x00001fff00027589 */ /* 0x000e2200000e0000 */
[----:B------:R-:W-:Y:S01]  /*01b0*/  UISETP.NE.AND UP0, UPT, UR10, 0x3, UPT ;  /* 0x000000030a00788c */ /* 0x000fe2000bf05270 */
[----:B------:R-:W-:Y:S01]  /*01c0*/  ISETP.NE.AND P1, PT, RZ, UR5, PT ;  /* 0x00000005ff007c0c */ /* 0x000fe2000bf25270 */
[----:B------:R-:W-:Y:S02]  /*01d0*/  UIADD3 UR18, UR5, -0x1, URZ ;  /* 0xffffffff05127890 */ /* 0x000fe4000fffe03f */
[----:B------:R-:W-:Y:S02]  /*01e0*/  UISETP.EQ.OR UP0, UPT, UR10, URZ, !UP0 ;  /* 0x0000003f0a00728c */ /* 0x000fe4000c702670 */
[----:B------:R-:W-:Y:S02]  /*01f0*/  UISETP.GE.U32.AND UP1, UPT, UR18, 0x2, UPT ;  /* 0x000000021200788c */ /* 0x000fe4000bf26070 */
[----:B------:R-:W-:-:S04]  /*0200*/  UISETP.EQ.AND UP0, UPT, UR5, URZ, UP0 ;  /* 0x0000003f0500728c */ /* 0x000fc80008702270 */
[----:B------:R-:W-:-:S04]  /*0210*/  USEL UR36, URZ, 0x1, !UP0 ;  /* 0x000000013f247887 */ /* 0x000fc8000c000000 */
[----:B------:R-:W-:Y:S01]  /*0220*/  USEL UR36, UR36, 0x2, UP1 ;  /* 0x0000000224247887 */ /* 0x000fe20008800000 */
[----:B0-----:R-:W-:-:S13]  /*0230*/  ISETP.NE.AND P0, PT, R2, RZ, PT ;  /* 0x000000ff0200720c */ /* 0x001fda0003f05270 */
[----:B------:R-:W-:Y:S05]  /*0240*/  @P0 BRA `(.L_x_2) ;  /* 0x0000000000580947 */ /* 0x000fea0003800000 */
[----:B------:R-:W0:Y:S01]  /*0250*/  S2UR UR8, SR_CgaCtaId ;  /* 0x00000000000879c3 */ /* 0x000e220000008800 */
[----:B------:R-:W-:Y:S01]  /*0260*/  UMOV UR4, 0x400 ;  /* 0x0000040000047882 */ /* 0x000fe20000000000 */
[----:B------:R-:W-:Y:S01]  /*0270*/  UMOV UR5, 0x1 ;  /* 0x0000000100057882 */ /* 0x000fe20000000000 */
[----:B------:R-:W-:Y:S01]  /*0280*/  UMOV UR6, 0x100 ;  /* 0x0000010000067882 */ /* 0x000fe20000000000 */
[----:B------:R-:W-:Y:S01]  /*0290*/  ELECT P0, URZ, PT ;  /* 0x00000000003f782f */ /* 0x000fe20003800000 */
[----:B------:R-:W-:-:S04]  /*02a0*/  UIADD3 UR6, -UR6, 0x100000, URZ ;  /* 0x0010000006067890 */ /* 0x000fc8000fffe13f */
[----:B------:R-:W-:Y:S02]  /*02b0*/  USHF.L.U32 UR7, UR6, 0xb, URZ ;  /* 0x0000000b06077899 */ /* 0x000fe4000800063f */
[----:B------:R-:W-:Y:S02]  /*02c0*/  USHF.L.U32 UR6, UR6, 0x1, URZ ;  /* 0x0000000106067899 */ /* 0x000fe4000800063f */
[----:B0-----:R-:W-:Y:S02]  /*02d0*/  ULEA UR8, UR8, UR4, 0x18 ;  /* 0x0000000408087291 */ /* 0x001fe4000f8ec03f */
[----:B------:R-:W-:-:S04]  /*02e0*/  UIADD3 UR4, -UR5, 0x100000, URZ ;  /* 0x0010000005047890 */ /* 0x000fc8000fffe13f */
[----:B------:R-:W-:Y:S02]  /*02f0*/  USHF.L.U32 UR5, UR4, 0xb, URZ ;  /* 0x0000000b04057899 */ /* 0x000fe4000800063f */
[----:B------:R-:W-:Y:S01]  /*0300*/  USHF.L.U32 UR4, UR4, 0x1, URZ ;  /* 0x0000000104047899 */ /* 0x000fe2000800063f */
[----:B------:R-:W0:Y:S11]  /*0310*/  FENCE.VIEW.ASYNC.S ;  /* 0x00000000000073c6 */ /* 0x000e360000000000 */
[----:B0-----:R0:W1:Y:S01]  /*0320*/  SYNCS.EXCH.64 URZ, [UR8], UR4 ;  /* 0x00000004083f75b2 */ /* 0x0010620008000100 */
[----:B------:R0:W2:Y:S01]  /*0330*/  SYNCS.EXCH.64 URZ, [UR8+0x20], UR6 ;  /* 0x00002006083f75b2 */ /* 0x0000a20008000100 */
[----:B------:R0:W3:Y:S01]  /*0340*/  SYNCS.EXCH.64 URZ, [UR8+0x8], UR4 ;  /* 0x00000804083f75b2 */ /* 0x0000e20008000100 */
[----:B------:R0:W4:Y:S01]  /*0350*/  SYNCS.EXCH.64 URZ, [UR8+0x28], UR6 ;  /* 0x00002806083f75b2 */ /* 0x0001220008000100 */
[----:B------:R0:W0:Y:S01]  /*0360*/  SYNCS.EXCH.64 URZ, [UR8+0x10], UR4 ;  /* 0x00001004083f75b2 */ /* 0x0000220008000100 */
[----:B------:R0:W0:Y:S01]  /*0370*/  SYNCS.EXCH.64 URZ, [UR8+0x30], UR6 ;  /* 0x00003006083f75b2 */ /* 0x0000220008000100 */
[----:B------:R0:W0:Y:S01]  /*0380*/  SYNCS.EXCH.64 URZ, [UR8+0x18], UR4 ;  /* 0x00001804083f75b2 */ /* 0x0000220008000100 */
[----:B------:R0:W0:Y:S01]  /*0390*/  SYNCS.EXCH.64 URZ, [UR8+0x38], UR6 ;  /* 0x00003806083f75b2 */ /* 0x0000220008000100 */
[----:B------:R-:W-:Y:S01]  /*03a0*/  NOP ;  /* 0x0000000000007918 */ /* 0x000fe20000000000 */
.L_x_2:
[----:B------:R-:W5:Y:S01]  /*03b0*/  SHFL.IDX PT, R0, R0, RZ, 0x1f ;  /* 0x00001fff00007589 */ /* 0x000f6200000e0000 */
[----:B------:R-:W-:Y:S01]  /*03c0*/  ELECT P0, URZ, PT ;  /* 0x00000000003f782f */ /* 0x000fe20003800000 */
[----:B------:R-:W1:Y:S01]  /*03d0*/  S2UR UR17, SR_CTAID.Y ;  /* 0x00000000001179c3 */ /* 0x000e620000002600 */
[----:B0-----:R-:W-:Y:S01]  /*03e0*/  ULDC UR5, c[0x0][0x65c] ;  /* 0x0001970000057ab9 */ /* 0x001fe20000000800 */
[----:B------:R-:W-:Y:S01]  /*03f0*/  UMOV UR12, 0x20 ;  /* 0x00000020000c7882 */ /* 0x000fe20000000000 */
[----:B------:R-:W-:Y:S01]  /*0400*/  UISETP.NE.AND UP2, UPT, UR5, 0x1, UPT ;  /* 0x000000010500788c */ /* 0x000fe2000bf45270 */
[----:B------:R-:W-:Y:S01]  /*0410*/  NOP ;  /* 0x0000000000007918 */ /* 0x000fe20000000000 */
[----:B------:R-:W-:Y:S02]  /*0420*/  NOP ;  /* 0x0000000000007918 */ /* 0x000fe40000000000 */
[----:B------:R-:W-:Y:S01]  /*0430*/  UP2UR UR37, UPR, URZ, 0x4 ;  /* 0x000000043f257883 */ /* 0x000fe20008000000 */
[----:B------:R-:W0:Y:S01]  /*0440*/  S2UR UR4, SR_CTAID.X ;  /* 0x00000000000479c3 */ /* 0x000e220000002500 */
[----:B------:R-:W-:-:S02]  /*0450*/  PLOP3.LUT P2, PT, PT, PT, UP2, 0x80, 0x0 ;  /* 0x000000000000781c */ /* 0x000fc40003f4f028 */
[----:B------:R-:W-:Y:S02]  /*0460*/  PLOP3.LUT P4, PT, PT, PT, UP2, 0x80, 0x0 ;  /* 0x000000000000781c */ /* 0x000fe40003f8f028 */
[----:B------:R-:W-:Y:S01]  /*0470*/  PLOP3.LUT P3, PT, PT, PT, UP2, 0x80, 0x0 ;  /* 0x000000000000781c */ /* 0x000fe20003f6f028 */
[----:B------:R-:W-:Y:S01]  /*0480*/  @UP2 ULDC UR14, c[0x0][0x10] ;  /* 0x00000400000e2ab9 */ /* 0x000fe20000000800 */
[----:B------:R-:W-:Y:S01]  /*0490*/  @UP2 UMOV UR9, URZ ;  /* 0x0000003f00092c82 */ /* 0x000fe20008000000 */
[----:B------:R-:W-:Y:S01]  /*04a0*/  @!UP2 ULDC UR11, c[0x0][0xc] ;  /* 0x00000300000baab9 */ /* 0x000fe20000000800 */
[----:B-----5:R-:W-:Y:S01]  /*04b0*/  ISETP.NE.OR P0, PT, R0, RZ, !P0 ;  /* 0x000000ff0000720c */ /* 0x020fe20004705670 */
[----:B-1----:R-:W-:Y:S02]  /*04c0*/  @UP2 UMOV UR7, UR17 ;  /* 0x0000001100072c82 */ /* 0x002fe40008000000 */
[----:B------:R-:W-:Y:S01]  /*04d0*/  @UP2 UMOV UR8, UR7 ;  /* 0x0000000700082c82 */ /* 0x000fe20008000000 */
[----:B------:R-:W-:Y:S01]  /*04e0*/  @!UP2 UMOV UR7, UR17 ;  /* 0x000000110007ac82 */ /* 0x000fe20008000000 */
[----:B0-----:R-:W-:-:S08]  /*04f0*/  @UP2 UIMAD.WIDE.U32 UR14, UR4, UR14, UR8 ;  /* 0x0000000e040e22a5 */ /* 0x001fd0000f8e0008 */
[----:B------:R-:W-:Y:S01]  /*0500*/  VOTEU.ALL UP0, P0 ;  /* 0x00000000003f7886 */ /* 0x000fe20000000000 */
[----:B------:R-:W-:Y:S01]  /*0510*/  VOTEU.ALL UP1, P0 ;  /* 0x00000000003f7886 */ /* 0x000fe20000020000 */
[----:B------:R-:W-:-:S03]  /*0520*/  IMAD.U32 R2, RZ, RZ, UR14 ;  /* 0x0000000eff027e24 */ /* 0x000fc6000f8e00ff */
[----:B------:R-:W0:Y:S01]  /*0530*/  @!UP0 S2UR UR6, SR_CgaCtaId ;  /* 0x00000000000689c3 */ /* 0x000e220000008800 */
[----:B------:R-:W-:Y:S01]  /*0540*/  @!UP0 UMOV UR5, 0x400 ;  /* 0x0000040000058882 */ /* 0x000fe20000000000 */
[----:B------:R-:W-:-:S04]  /*0550*/  @!UP0 UIADD3 UR12, -UR12, 0x100000, URZ ;  /* 0x001000000c0c8890 */ /* 0x000fc8000fffe13f */
[----:B------:R-:W-:Y:S02]  /*0560*/  @!UP0 USHF.L.U32 UR13, UR12, 0xb, URZ ;  /* 0x0000000b0c0d8899 */ /* 0x000fe4000800063f */
[----:B------:R-:W-:Y:S01]  /*0570*/  @!UP0 USHF.L.U32 UR12, UR12, 0x1, URZ ;  /* 0x000000010c0c8899 */ /* 0x000fe2000800063f */
[----:B------:R-:W-:Y:S01]  /*0580*/  IMAD.U32 R3, RZ, RZ, UR15 ;  /* 0x0000000fff037e24 */ /* 0x000fe2000f8e00ff */
[----:B0-----:R-:W-:Y:S01]  /*0590*/  @!UP0 ULEA UR16, UR6, UR5, 0x18 ;  /* 0x0000000506108291 */ /* 0x001fe2000f8ec03f */
[----:B------:R-:W-:Y:S01]  /*05a0*/  VOTEU.ALL UP0, P0 ;  /* 0x00000000003f7886 */ /* 0x000fe20000000000 */
[----:B------:R-:W-:Y:S01]  /*05b0*/  PLOP3.LUT P0, PT, PT, PT, UP2, 0x80, 0x0 ;  /* 0x000000000000781c */ /* 0x000fe20003f0f028 */
[----:B------:R-:W-:Y:S01]  /*05c0*/  UMOV UR5, URZ ;  /* 0x0000003f00057c82 */ /* 0x000fe20008000000 */
[----:B------:R-:W-:Y:S01]  /*05d0*/  @UP2 UMOV UR6, URZ ;  /* 0x0000003f00062c82 */ /* 0x000fe20008000000 */
[----:B------:R-:W-:Y:S02]  /*05e0*/  @!UP2 UIMAD.WIDE.U32 UR8, UR11, UR7, UR4 ;  /* 0x000000070b08a2a5 */ /* 0x000fe4000f8e0004 */
[----:B------:R-:W-:-:S04]  /*05f0*/  @UP2 UIADD3 UR6, UR15, UR6, URZ ;  /* 0x000000060f062290 */ /* 0x000fc8000fffe03f */
[----:B------:R-:W-:Y:S01]  /*0600*/  IMAD.U32 R5, RZ, RZ, UR9 ;  /* 0x00000009ff057e24 */ /* 0x000fe2000f8e00ff */
[----:B------:R-:W0:Y:S02]  /*0610*/  FENCE.VIEW.ASYNC.S ;  /* 0x00000000000073c6 */ /* 0x000e240000000000 */
[----:B0-----:R0:W2:Y:S01]  /*0620*/  @!UP0 SYNCS.EXCH.64 URZ, [UR16+0x50], UR12 ;  /* 0x0000500c103f85b2 */ /* 0x0010a20008000100 */
[----:B------:R-:W-:Y:S02]  /*0630*/  @P2 IMAD.U32 R6, RZ, RZ, UR6 ;  /* 0x00000006ff062e24 */ /* 0x000fe4000f8e00ff */
[----:B------:R-:W-:Y:S02]  /*0640*/  @P0 IMAD.MOV.U32 R7, RZ, RZ, R2 ;  /* 0x000000ffff070224 */ /* 0x000fe400078e0002 */
[----:B------:R-:W-:Y:S02]  /*0650*/  IMAD.U32 R2, RZ, RZ, UR8 ;  /* 0x00000008ff027e24 */ /* 0x000fe4000f8e00ff */
[----:B------:R-:W-:-:S02]  /*0660*/  @!P4 IMAD.MOV.U32 R6, RZ, RZ, R5 ;  /* 0x000000ffff06c224 */ /* 0x000fc400078e0005 */
[----:B------:R-:W-:Y:S02]  /*0670*/  @!P3 IMAD.MOV.U32 R7, RZ, RZ, R2 ;  /* 0x000000ffff07b224 */ /* 0x000fe400078e0002 */
[----:B------:R-:W-:Y:S01]  /*0680*/  IMAD.U32 R3, RZ, RZ, UR9 ;  /* 0x00000009ff037e24 */ /* 0x000fe2000f8e00ff */
[----:B------:R0:W-:Y:S01]  /*0690*/  STL [R1+0x3cc], R6 ;  /* 0x0003cc0601007387 */ /* 0x0001e20000100800 */
[----:B------:R-:W-:-:S03]  /*06a0*/  IMAD.U32 R4, RZ, RZ, UR8 ;  /* 0x00000008ff047e24 */ /* 0x000fc6000f8e00ff */
[----:B------:R0:W-:Y:S01]  /*06b0*/  STL [R1+0x3d8], R7 ;  /* 0x0003d80701007387 */ /* 0x0001e20000100800 */
[----:B------:R0:W2:Y:S01]  /*06c0*/  @!UP1 SYNCS.EXCH.64 URZ, [UR16+0x58], UR12 ;  /* 0x0000580c103f95b2 */ /* 0x0000a20008000100 */
[----:B------:R-:W-:Y:S01]  /*06d0*/  NOP ;  /* 0x0000000000007918 */ /* 0x000fe20000000000 */
[----:B--234-:R-:W-:Y:S06]  /*06e0*/  BAR.SYNC.DEFER_BLOCKING 0x0 ;  /* 0x0000000000007b1d */ /* 0x01cfec0000010000 */
[----:B------:R-:W-:Y:S05]  /*06f0*/  @!P1 BRA `(.L_x_3) ;  /* 0x0000026000189947 */ /* 0x000fea0003800000 */
[----:B------:R-:W-:-:S06]  /*0700*/  UISETP.GT.U32.AND UP0, UPT, UR18, 0x1, UPT ;  /* 0x000000011200788c */ /* 0x000fcc000bf04070 */
[----:B------:R-:W-:-:S13]  /*0710*/  PLOP3.LUT P0, PT, PT, PT, UP0, 0x80, 0x0 ;  /* 0x000000000000781c */ /* 0x000fda0003f0f008 */
[----:B0-----:R-:W-:Y:S05]  /*0720*/  @P0 EXIT ;  /* 0x000000000000094d */ /* 0x001fea0003800000 */
[----:B------:R-:W-:Y:S01]  /*0730*/  ULDC.64 UR8, c[0x0][0x650] ;  /* 0x0001940000087ab9 */ /* 0x000fe20000000a00 */
[----:B------:R-:W-:Y:S01]  /*0740*/  UMOV UR53, 0xffffffff ;  /* 0xffffffff00357882 */ /* 0x000fe20000000000 */
[----:B------:R-:W-:Y:S01]  /*0750*/  ISETP.GE.U32.AND P0, PT, R7, UR8, PT ;  /* 0x0000000807007c0c */ /* 0x000fe2000bf06070 */
[----:B------:R-:W-:Y:S01]  /*0760*/  UMOV UR52, 0xffffffff ;  /* 0xffffffff00347882 */ /* 0x000fe20000000000 */
[----:B------:R-:W-:Y:S01]  /*0770*/  UMOV UR51, 0xffffffff ;  /* 0xffffffff00337882 */ /* 0x000fe20000000000 */
[----:B------:R-:W-:Y:S02]  /*0780*/  PRMT R0, RZ, 0x7610, R0 ;  /* 0x00007610ff007816 */ /* 0x000fe40000000000 */
[----:B------:R-:W-:-:S13]  /*0790*/  ISETP.GE.U32.AND.EX P0, PT, R6, UR9, PT, P0 ;  /* 0x0000000906007c0c */ /* 0x000fda000bf06100 */
[----:B------:R-:W-:Y:S05]  /*07a0*/  @P0 BRA `(.L_x_4) ;  /* 0x0000000400800947 */ /* 0x000fea0003800000 */
[----:B------:R-:W-:Y:S01]  /*07b0*/  I2FP.F32.U32 R0, UR4 ;  /* 0x0000000400007c45 */ /* 0x000fe20008201000 */
[----:B------:R-:W-:Y:S01]  /*07c0*/  ULDC.64 UR16, c[0x0][0x628] ;  /* 0x00018a0000107ab9 */ /* 0x000fe20000000a00 */
[----:B------:R-:W-:Y:S01]  /*07d0*/  ULDC UR6, c[0x0][0x150] ;  /* 0x0000540000067ab9 */ /* 0x000fe20000000800 */
[----:B------:R-:W-:Y:S01]  /*07e0*/  ISETP.NE.U32.AND P0, PT, RZ, UR16, PT ;  /* 0x00000010ff007c0c */ /* 0x000fe2000bf05070 */
[----:B------:R-:W-:Y:S01]  /*07f0*/  ULDC UR15, c[0x0][0x630] ;  /* 0x00018c00000f7ab9 */ /* 0x000fe20000000800 */
[----:B------:R-:W-:Y:S01]  /*0800*/  FMUL R0, R0, UR6 ;  /* 0x0000000600007c20 */ /* 0x000fe20008400000 */
[----:B------:R-:W-:Y:S01]  /*0810*/  R2UR UR18, R7 ;  /* 0x00000000071272ca */ /* 0x000fe200000e0000 */
[----:B------:R-:W-:Y:S01]  /*0820*/  ULDC UR20, c[0x0][0x154] ;  /* 0x0000550000147ab9 */ /* 0x000fe20000000800 */
[----:B------:R-:W-:Y:S01]  /*0830*/  ISETP.NE.AND.EX P0, PT, RZ, UR17, PT, P0 ;  /* 0x00000011ff007c0c */ /* 0x000fe2000bf05300 */
[----:B------:R0:W1:Y:S01]  /*0840*/  F2I.U32.TRUNC.NTZ R2, R0 ;  /* 0x0000000000027305 */ /* 0x000062000020f000 */
[----:B------:R-:W-:-:S02]  /*0850*/  R2UR UR19, R6 ;  /* 0x00000000061372ca */ /* 0x000fc400000e0000 */
[----:B------:R-:W-:Y:S02]  /*0860*/  R2UR UR8, R7 ;  /* 0x00000000070872ca */ /* 0x000fe400000e0000 */
[----:B------:R-:W-:-:S07]  /*0870*/  R2UR UR9, R6 ;  /* 0x00000000060972ca */ /* 0x000fce00000e0000 */
[----:B0-----:R-:W-:Y:S08]  /*0880*/  @!P0 BRA `(.L_x_5) ;  /* 0x0000000000308947 */ /* 0x001ff00003800000 */
[----:B------:R-:W-:Y:S01]  /*0890*/  R2UR UR8, R7 ;  /* 0x00000000070872ca */ /* 0x000fe200000e0000 */
[----:B------:R-:W-:Y:S01]  /*08a0*/  ULDC UR6, c[0x0][0x634] ;  /* 0x00018d0000067ab9 */ /* 0x000fe20000000800 */
[----:B------:R-:W-:-:S11]  /*08b0*/  R2UR UR14, R6 ;  /* 0x00000000060e72ca */ /* 0x000fd600000e0000 */
[----:B------:R-:W-:-:S04]  /*08c0*/  UIADD3 UR6, UP0, UR8, UR6, URZ ;  /* 0x0000000608067290 */ /* 0x000fc8000ff1e03f */
[----:B------:R-:W-:-:S04]  /*08d0*/  UIADD3.X UR14, URZ, UR14, URZ, UP0, !UPT ;  /* 0x0000000e3f0e7290 */ /* 0x000fc800087fe43f */
[----:B------:R-:W-:-:S04]  /*08e0*/  UIMAD.WIDE.U32 UR8, UR14, UR16, URZ ;  /* 0x000000100e0872a5 */ /* 0x000fc8000f8e003f */
[----:B------:R-:W-:Y:S02]  /*08f0*/  UIMAD.WIDE.U32 UR10, UP0, UR6, UR17, UR8 ;  /* 0x00000011060a72a5 */ /* 0x000fe4000f800008 */
[----:B------:R-:W-:Y:S02]  /*0900*/  UIMAD.WIDE.U32 UR8, UR6, UR16, URZ ;  /* 0x00000010060872a5 */ /* 0x000fe4000f8e003f */
[----:B------:R-:W-:Y:S02]  /*0910*/  UIADD3.X UR13, URZ, URZ, URZ, UP0, !UPT ;  /* 0x0000003f3f0d7290 */ /* 0x000fe400087fe43f */
[----:B------:R-:W-:Y:S01]  /*0920*/  UIADD3 URZ, UP0, UR9, UR10, URZ ;  /* 0x0000000a093f7290 */ /* 0x000fe2000ff1e03f */
[----:B------:R-:W-:-:S03]  /*0930*/  UMOV UR12, UR11 ;  /* 0x0000000b000c7c82 */ /* 0x000fc60008000000 */
[----:B------:R-:W-:-:S12]  /*0940*/  UIMAD.WIDE.U32.X UR8, UR14, UR17, UR12, UP0 ;  /* 0x000000110e0872a5 */ /* 0x000fd800080e040c */
.L_x_5:
[----:B------:R-:W-:Y:S01]  /*0950*/  USHF.R.U64 UR51, UR8, UR15, UR9 ;  /* 0x0000000f08337299 */ /* 0x000fe20008001209 */
[----:B------:R-:W-:Y:S01]  /*0960*/  I2FP.F32.U32 R0, UR7 ;  /* 0x0000000700007c45 */ /* 0x000fe20008201000 */
[----:B------:R-:W-:Y:S01]  /*0970*/  USHF.R.U32.HI UR5, URZ, UR15, UR9 ;  /* 0x0000000f3f057299 */ /* 0x000fe20008011609 */
[----:B-1----:R-:W-:Y:S01]  /*0980*/  R2UR UR12, R2 ;  /* 0x00000000020c72ca */ /* 0x002fe200000e0000 */
[----:B------:R-:W-:Y:S02]  /*0990*/  UIADD3 UR6, UP0, URZ, -UR51, URZ ;  /* 0x800000333f067290 */ /* 0x000fe4000ff1e03f */
[----:B------:R-:W-:Y:S01]  /*09a0*/  FMUL R0, R0, UR20 ;  /* 0x0000001400007c20 */ /* 0x000fe20008400000 */
[----:B------:R-:W-:Y:S01]  /*09b0*/  ULDC.64 UR8, c[0x0][0x620] ;  /* 0x0001880000087ab9 */ /* 0x000fe20000000a00 */
[----:B------:R-:W-:Y:S01]  /*09c0*/  UIADD3.X UR5, URZ, ~UR5, URZ, UP0, !UPT ;  /* 0x800000053f057290 */ /* 0x000fe200087fe43f */
[----:B------:R-:W-:Y:S01]  /*09d0*/  UMOV UR10, UR18 ;  /* 0x00000012000a7c82 */ /* 0x000fe20008000000 */
[----:B------:R-:W-:-:S02]  /*09e0*/  UMOV UR11, UR19 ;  /* 0x00000013000b7c82 */ /* 0x000fc40008000000 */
[----:B------:R-:W-:Y:S01]  /*09f0*/  UIMAD UR5, UR5, UR8, URZ ;  /* 0x00000008050572a4 */ /* 0x000fe2000f8e023f */
[----:B------:R-:W0:Y:S01]  /*0a00*/  F2I.U32.TRUNC.NTZ R0, R0 ;  /* 0x0000000000007305 */ /* 0x000e22000020f000 */
[----:B------:R-:W-:Y:S02]  /*0a10*/  UIMAD.WIDE.U32 UR10, UR6, UR8, UR10 ;  /* 0x00000008060a72a5 */ /* 0x000fe4000f8e000a */
[----:B------:R-:W-:Y:S01]  /*0a20*/  UIMAD UR6, UR6, UR9, UR5 ;  /* 0x00000009060672a4 */ /* 0x000fe2000f8e0205 */
[----:B------:R-:W-:Y:S01]  /*0a30*/  ULDC UR21, c[0x0][0x658] ;  /* 0x0001960000157ab9 */ /* 0x000fe20000000800 */
[----:B------:R-:W-:Y:S02]  /*0a40*/  UMOV UR19, 0xffffffff ;  /* 0xffffffff00137882 */ /* 0x000fe40000000000 */
[----:B------:R-:W-:Y:S01]  /*0a50*/  UIADD3 UR6, UR11, UR6, URZ ;  /* 0x000000060b067290 */ /* 0x000fe2000fffe03f */
[----:B------:R-:W-:Y:S01]  /*0a60*/  ULDC UR15, c[0x0][0x618] ;  /* 0x00018600000f7ab9 */ /* 0x000fe20000000800 */
[----:B------:R-:W-:Y:S01]  /*0a70*/  ULDC.64 UR8, c[0x0][0x640] ;  /* 0x0001900000087ab9 */ /* 0x000fe20000000a00 */
[----:B------:R-:W-:Y:S01]  /*0a80*/  USHF.L.U32 UR11, UR19, UR21, URZ ;  /* 0x00000015130b7299 */ /* 0x000fe2000800063f */
[----:B------:R-:W-:Y:S01]  /*0a90*/  ISETP.NE.U32.AND P0, PT, RZ, UR8, PT ;  /* 0x00000008ff007c0c */ /* 0x000fe2000bf05070 */
[----:B------:R-:W-:-:S02]  /*0aa0*/  USHF.R.U64 UR19, UR10, UR15, UR6 ;  /* 0x0000000f0a137299 */ /* 0x000fc40008001206 */
[----:B------:R-:W-:Y:S01]  /*0ab0*/  USHF.R.U32.HI UR10, URZ, UR15, UR6 ;  /* 0x0000000f3f0a7299 */ /* 0x000fe20008011606 */
[----:B0-----:R-:W-:Y:S01]  /*0ac0*/  R2UR UR14, R0 ;  /* 0x00000000000e72ca */ /* 0x001fe200000e0000 */
[----:B------:R-:W-:Y:S01]  /*0ad0*/  ULDC UR17, c[0x0][0x608] ;  /* 0x0001820000117ab9 */ /* 0x000fe20000000800 */
[----:B------:R-:W-:Y:S01]  /*0ae0*/  ISETP.NE.AND.EX P0, PT, RZ, UR9, PT, P0 ;  /* 0x00000009ff007c0c */ /* 0x000fe2000bf05300 */
[----:B------:R-:W-:Y:S02]  /*0af0*/  USHF.R.U64 UR23, UR19, UR17, UR10 ;  /* 0x0000001113177299 */ /* 0x000fe4000800120a */
[----:B------:R-:W-:Y:S01]  /*0b00*/  USHF.R.U32.HI UR10, URZ, UR17, UR10 ;  /* 0x000000113f0a7299 */ /* 0x000fe2000801160a */
[----:B------:R-:W-:Y:S01]  /*0b10*/  UMOV UR16, 0x1 ;  /* 0x0000000100107882 */ /* 0x000fe20000000000 */
[----:B------:R-:W-:Y:S02]  /*0b20*/  UIADD3 UR12, -UR12, URZ, URZ ;  /* 0x0000003f0c0c7290 */ /* 0x000fe4000fffe13f */
[----:B------:R-:W-:-:S02]  /*0b30*/  USHF.R.U64 UR24, UR23, UR21, UR10 ;  /* 0x0000001517187299 */ /* 0x000fc4000800120a */
[----:B------:R-:W-:Y:S01]  /*0b40*/  USHF.L.U32 UR6, UR16, UR21, URZ ;  /* 0x0000001510067299 */ /* 0x000fe2000800063f */
[----:B------:R-:W-:Y:S01]  /*0b50*/  ULDC UR13, c[0x0][0x144] ;  /* 0x00005100000d7ab9 */ /* 0x000fe20000000800 */
[----:B------:R-:W-:Y:S01]  /*0b60*/  ULDC UR5, c[0x0][0x600] ;  /* 0x0001800000057ab9 */ /* 0x000fe20000000800 */
[----:B------:R-:W-:Y:S02]  /*0b70*/  ULOP3.LUT UR16, URZ, UR11, URZ, 0x33, !UPT ;  /* 0x0000000b3f107292 */ /* 0x000fe4000f8e333f */
[----:B------:R-:W-:Y:S02]  /*0b80*/  USHF.R.U32.HI UR11, URZ, UR21, UR10 ;  /* 0x000000153f0b7299 */ /* 0x000fe4000801160a */
[----:B------:R-:W-:Y:S02]  /*0b90*/  UIADD3 UR18, UR5, -0x1, URZ ;  /* 0xffffffff05127890 */ /* 0x000fe4000fffe03f */
[----:B------:R-:W-:Y:S02]  /*0ba0*/  UIADD3 UR20, -UR14, URZ, URZ ;  /* 0x0000003f0e147290 */ /* 0x000fe4000fffe13f */
[----:B------:R-:W-:Y:S01]  /*0bb0*/  UIMAD UR4, UR13, UR12, UR4 ;  /* 0x0000000c0d0472a4 */ /* 0x000fe2000f8e0204 */
[----:B------:R-:W-:Y:S01]  /*0bc0*/  ULDC UR25, c[0x0][0x148] ;  /* 0x0000520000197ab9 */ /* 0x000fe20000000800 */
[----:B------:R-:W-:Y:S01]  /*0bd0*/  ULDC UR21, c[0x0][0x648] ;  /* 0x0001920000157ab9 */ /* 0x000fe20000000800 */
[----:B------:R-:W-:Y:S01]  /*0be0*/  ULDC UR22, c[0x0][0x638] ;  /* 0x00018e0000167ab9 */ /* 0x000fe20000000800 */
[----:B------:R-:W-:Y:S01]  /*0bf0*/  UMOV UR10, UR24 ;  /* 0x00000018000a7c82 */ /* 0x000fe20008000000 */
[----:B------:R-:W-:Y:S07]  /*0c00*/  @!P0 BRA `(.L_x_6) ;  /* 0x0000000000308947 */ /* 0x000fee0003800000 */
[----:B------:R-:W-:Y:S02]  /*0c10*/  ULDC UR14, c[0x0][0x64c] ;  /* 0x00019300000e7ab9 */ /* 0x000fe40000000800 */
        /* <DEDUP_REMOVED lines=8> */
[----:B------:R-:W-:-:S07]  /*0ca0*/  UIMAD.WIDE.U32.X UR8, UR17, UR9, UR14, UP0 ;  /* 0x00000009110872a5 */ /* 0x000fce00080e040e */
[----:B------:R-:W-:Y:S01]  /*0cb0*/  UMOV UR10, UR8 ;  /* 0x00000008000a7c82 */ /* 0x000fe20008000000 */
[----:B------:R-:W-:-:S05]  /*0cc0*/  UMOV UR11, UR9 ;  /* 0x00000009000b7c82 */ /* 0x000fca0008000000 */
.L_x_6:
[----:B------:R-:W-:Y:S01]  /*0cd0*/  UISETP.NE.AND UP0, UPT, UR37, URZ, UPT ;  /* 0x0000003f2500728c */ /* 0x000fe2000bf05270 */
[----:B------:R-:W-:Y:S01]  /*0ce0*/  IMAD.MOV.U32 R0, RZ, RZ, 0x1 ;  /* 0x00000001ff007424 */ /* 0x000fe200078e00ff */
[----:B------:R-:W-:Y:S02]  /*0cf0*/  USHF.R.U64 UR8, UR10, UR21, UR11 ;  /* 0x000000150a087299 */ /* 0x000fe4000800120b */
[----:B------:R-:W-:Y:S02]  /*0d00*/  ULOP3.LUT UR16, UR23, UR16, URZ, 0xc0, !UPT ;  /* 0x0000001017107292 */ /* 0x000fe4000f8ec03f */
[----:B------:R-:W-:Y:S02]  /*0d10*/  ULOP3.LUT UR18, UR19, UR18, URZ, 0xc0, !UPT ;  /* 0x0000001213127292 */ /* 0x000fe4000f8ec03f */
[----:B------:R-:W-:-:S03]  /*0d20*/  UIMAD UR16, UR6, UR8, UR16 ;  /* 0x00000008061072a4 */ /* 0x000fc6000f8e0210 */
[----:B------:R-:W-:Y:S02]  /*0d30*/  @UP0 UIMAD UR4, UR25, UR20, UR7 ;  /* 0x00000014190402a4 */ /* 0x000fe4000f8e0207 */
[----:B------:R-:W-:-:S04]  /*0d40*/  UIADD3 UR7, -UR8, URZ, URZ ;  /* 0x0000003f08077290 */ /* 0x000fc8000fffe13f */
[----:B------:R-:W-:-:S03]  /*0d50*/  UIMAD UR6, UR7, UR22, UR24 ;  /* 0x00000016070672a4 */ /* 0x000fc6000f8e0218 */
[----:B------:R-:W-:Y:S01]  /*0d60*/  ULDC UR7, c[0x0][0x610] ;  /* 0x0001840000077ab9 */ /* 0x000fe20000000800 */
[----:B------:R-:W-:Y:S02]  /*0d70*/  UIMAD UR6, UR6, UR5, UR18 ;  /* 0x00000005060672a4 */ /* 0x000fe4000f8e0212 */
[----:B------:R-:W-:-:S04]  /*0d80*/  UIMAD UR4, UR16, UR7, UR4 ;  /* 0x00000007100472a4 */ /* 0x000fc8000f8e0204 */
[----:B------:R-:W-:Y:S02]  /*0d90*/  USEL UR52, UR6, UR4, !UP0 ;  /* 0x0000000406347287 */ /* 0x000fe4000c000000 */
[----:B------:R-:W-:-:S12]  /*0da0*/  USEL UR53, UR4, UR6, !UP0 ;  /* 0x0000000604357287 */ /* 0x000fd8000c000000 */
.L_x_4:
[----:B------:R-:W-:-:S08]  /*0db0*/  NOP ;  /* 0x0000000000007918 */ /* 0x000fd00000000000 */
[----:B------:R-:W0:Y:S02]  /*0dc0*/  USETMAXREG.TRY_ALLOC.CTAPOOL UP0, 0xf0 ;  /* 0x000000f0000079c8 */ /* 0x000e240008000600 */
[----:B0-----:R-:W-:-:S13]  /*0dd0*/  PLOP3.LUT P0, PT, PT, PT, UP0, 0x80, 0x0 ;  /* 0x000000000000781c */ /* 0x001fda0003f0f008 */
[----:B------:R-:W-:Y:S05]  /*0de0*/  @!P0 BRA `(.L_x_4) ;  /* 0xfffffffc00f08947 */ /* 0x000fea000383ffff */
[----:B------:R-:W-:Y:S01]  /*0df0*/  ULDC.64 UR4, c[0x0][0x598] ;  /* 0x0001660000047ab9 */ /* 0x000fe20000000a00 */
[----:B------:R-:W-:Y:S01]  /*0e00*/  ULDC.64 UR56, c[0x0][0x208] ;  /* 0x0000820000387ab9 */ /* 0x000fe20000000a00 */
[----:B------:R-:W-:-:S04]  /*0e10*/  ISETP.NE.U32.AND P0, PT, RZ, UR4, PT ;  /* 0x00000004ff007c0c */ /* 0x000fc8000bf05070 */
[----:B------:R-:W-:-:S13]  /*0e20*/  ISETP.NE.AND.EX P0, PT, RZ, UR5, PT, P0 ;  /* 0x00000005ff007c0c */ /* 0x000fda000bf05300 */
[----:B------:R-:W-:Y:S05]  /*0e30*/  @!P0 BRA `(.L_x_7) ;  /* 0x00000000001c8947 */ /* 0x000fea0003800000 */
[----:B------:R-:W0:Y:S02]  /*0e40*/  LDC.64 R2, c[0x0][0x598] ;  /* 0x00016600ff027b82 */ /* 0x000e240000000a00 */
[----:B0-----:R-:W2:Y:S02]  /*0e50*/  LDG.E.64 R2, desc[UR56][R2.64] ;  /* 0x0000003802027981 */ /* 0x001ea4000c1e1b00 */
[----:B--2---:R-:W-:-:S04]  /*0e60*/  ISETP.NE.U32.AND P0, PT, R2, RZ, PT ;  /* 0x000000ff0200720c */ /* 0x004fc80003f05070 */
[----:B------:R-:W-:-:S13]  /*0e70*/  ISETP.NE.AND.EX P0, PT, R3, RZ, PT, P0 ;  /* 0x000000ff0300720c */ /* 0x000fda0003f05300 */
[----:B------:R-:W-:Y:S05]  /*0e80*/  @!P0 BRA `(.L_x_7) ;  /* 0x0000000000088947 */ /* 0x000fea0003800000 */
[----:B------:R0:W5:Y:S01]  /*0e90*/  LD.E R17, desc[UR56][R2.64] ;  /* 0x0000003802117980 */ /* 0x000162000c101900 */
[----:B------:R-:W-:Y:S05]  /*0ea0*/  BRA `(.L_x_8) ;  /* 0x0000000000247947 */ /* 0x000fea0003800000 */
.L_x_7:
[----:B------:R-:W-:Y:S02]  /*0eb0*/  ULDC.64 UR4, c[0x0][0x588] ;  /* 0x0001620000047ab9 */ /* 0x000fe40000000a00 */
[----:B------:R-:W-:-:S04]  /*0ec0*/  ISETP.NE.U32.AND P0, PT, RZ, UR4, PT ;  /* 0x00000004ff007c0c */ /* 0x000fc8000bf05070 */
[----:B------:R-:W-:-:S13]  /*0ed0*/  ISETP.NE.AND.EX P0, PT, RZ, UR5, PT, P0 ;  /* 0x00000005ff007c0c */ /* 0x000fda000bf05300 */
[----:B------:R-:W-:Y:S05]  /*0ee0*/  @!P0 BRA `(.L_x_9) ;  /* 0x00000000000c8947 */ /* 0x000fea0003800000 */
[----:B------:R-:W0:Y:S02]  /*0ef0*/  LDC.64 R2, c[0x0][0x588] ;  /* 0x00016200ff027b82 */ /* 0x000e240000000a00 */
[----:B0-----:R1:W5:Y:S01]  /*0f00*/  LDG.E R17, desc[UR56][R2.64] ;  /* 0x0000003802117981 */ /* 0x001362000c1e1900 */
[----:B------:R-:W-:Y:S05]  /*0f10*/  BRA `(.L_x_8) ;  /* 0x0000000000087947 */ /* 0x000fea0003800000 */
.L_x_9:
[----:B------:R-:W-:Y:S02]  /*0f20*/  ULDC UR4, c[0x0][0x580] ;  /* 0x0001600000047ab9 */ /* 0x000fe40000000800 */
[----:B------:R-:W-:-:S07]  /*0f30*/  IMAD.U32 R17, RZ, RZ, UR4 ;  /* 0x00000004ff117e24 */ /* 0x000fce000f8e00ff */
.L_x_8:
[----:B------:R-:W-:Y:S02]  /*0f40*/  ULDC.64 UR4, c[0x0][0x5a0] ;  /* 0x0001680000047ab9 */ /* 0x000fe40000000a00 */
[----:B------:R-:W-:-:S04]  /*0f50*/  ISETP.NE.U32.AND P0, PT, RZ, UR4, PT ;  /* 0x00000004ff007c0c */ /* 0x000fc8000bf05070 */
[----:B------:R-:W-:-:S13]  /*0f60*/  ISETP.NE.AND.EX P0, PT, RZ, UR5, PT, P0 ;  /* 0x00000005ff007c0c */ /* 0x000fda000bf05300 */
[----:B------:R-:W-:Y:S05]  /*0f70*/  @!P0 BRA `(.L_x_10) ;  /* 0x00000000001c8947 */ /* 0x000fea0003800000 */
[----:B01----:R-:W0:Y:S02]  /*0f80*/  LDC.64 R2, c[0x0][0x5a0] ;  /* 0x00016800ff027b82 */ /* 0x003e240000000a00 */
[----:B0-----:R-:W2:Y:S02]  /*0f90*/  LDG.E.64 R2, desc[UR56][R2.64] ;  /* 0x0000003802027981 */ /* 0x001ea4000c1e1b00 */
[----:B--2---:R-:W-:-:S04]  /*0fa0*/  ISETP.NE.U32.AND P0, PT, R2, RZ, PT ;  /* 0x000000ff0200720c */ /* 0x004fc80003f05070 */
[----:B------:R-:W-:-:S13]  /*0fb0*/  ISETP.NE.AND.EX P0, PT, R3, RZ, PT, P0 ;  /* 0x000000ff0300720c */ /* 0x000fda0003f05300 */
[----:B------:R-:W-:Y:S05]  /*0fc0*/  @!P0 BRA `(.L_x_10) ;  /* 0x0000000000088947 */ /* 0x000fea0003800000 */
[----:B------:R0:W5:Y:S01]  /*0fd0*/  LD.E R18, desc[UR56][R2.64] ;  /* 0x0000003802127980 */ /* 0x000162000c101900 */
[----:B------:R-:W-:Y:S05]  /*0fe0*/  BRA `(.L_x_11) ;  /* 0x0000000000247947 */ /* 0x000fea0003800000 */
.L_x_10:
[----:B------:R-:W-:Y:S02]  /*0ff0*/  ULDC.64 UR4, c[0x0][0x590] ;  /* 0x0001640000047ab9 */ /* 0x000fe40000000a00 */
[----:B------:R-:W-:-:S04]  /*1000*/  ISETP.NE.U32.AND P0, PT, RZ, UR4, PT ;  /* 0x00000004ff007c0c */ /* 0x000fc8000bf05070 */
[----:B------:R-:W-:-:S13]  /*1010*/  ISETP.NE.AND.EX P0, PT, RZ, UR5, PT, P0 ;  /* 0x00000005ff007c0c */ /* 0x000fda000bf05300 */
[----:B------:R-:W-:Y:S05]  /*1020*/  @!P0 BRA `(.L_x_12) ;  /* 0x00000000000c8947 */ /* 0x000fea0003800000 */
[----:B------:R-:W2:Y:S02]  /*1030*/  LDC.64 R18, c[0x0][0x590] ;  /* 0x00016400ff127b82 */ /* 0x000ea40000000a00 */
[----:B--2---:R2:W5:Y:S01]  /*1040*/  LDG.E R18, desc[UR56][R18.64] ;  /* 0x0000003812127981 */ /* 0x004562000c1e1900 */
[----:B------:R-:W-:Y:S05]  /*1050*/  BRA `(.L_x_11) ;  /* 0x0000000000087947 */ /* 0x000fea0003800000 */
.L_x_12:
[----:B------:R-:W-:Y:S02]  /*1060*/  ULDC UR4, c[0x0][0x584] ;  /* 0x0001610000047ab9 */ /* 0x000fe40000000800 */
[----:B------:R-:W-:-:S07]  /*1070*/  IMAD.U32 R18, RZ, RZ, UR4 ;  /* 0x00000004ff127e24 */ /* 0x000fce000f8e00ff */
.L_x_11:
[----:B------:R-:W-:-:S13]  /*1080*/  LOP3.LUT P0, RZ, R0, 0xff, RZ, 0xc0, !PT ;  /* 0x000000ff00ff7812 */ /* 0x000fda000780c0ff */
[----:B------:R-:W-:Y:S05]  /*1090*/  @!P0 EXIT ;  /* 0x000000000000894d */ /* 0x000fea0003800000 */
[----:B------:R-:W-:Y:S01]  /*10a0*/  ULDC UR4, c[0x0][0x28c] ;  /* 0x0000a30000047ab9 */ /* 0x000fe20000000800 */
[----:B------:R-:W-:Y:S01]  /*10b0*/  ULDC.64 UR6, c[0x0][0x5c8] ;  /* 0x0001720000067ab9 */ /* 0x000fe20000000a00 */
[----:B------:R-:W-:Y:S02]  /*10c0*/  UIADD3 UR4, UR4, 0x3f, URZ ;  /* 0x0000003f04047890 */ /* 0x000fe4000fffe03f */
[----:B------:R-:W-:Y:S02]  /*10d0*/  USHF.L.U64.HI UR38, UR6, 0x7, UR7 ;  /* 0x0000000706267899 */ /* 0x000fe40008010207 */
[----:B------:R-:W-:Y:S02]  /*10e0*/  USHF.R.S32.HI UR5, URZ, 0x1f, UR4 ;  /* 0x0000001f3f057899 */ /* 0x000fe40008011404 */
[----:B------:R-:W-:Y:S02]  /*10f0*/  USHF.L.U32 UR39, UR6, 0x7, URZ ;  /* 0x0000000706277899 */ /* 0x000fe4000800063f */
[----:B------:R-:W-:-:S02]  /*1100*/  ULEA.HI UR5, UR5, UR4, URZ, 0x6 ;  /* 0x0000000405057291 */ /* 0x000fc4000f8f303f */
[----:B------:R-:W-:Y:S02]  /*1110*/  USHF.L.U64.HI UR40, UR6, 0x3, UR7 ;  /* 0x0000000306287899 */ /* 0x000fe40008010207 */
[----:B------:R-:W-:Y:S02]  /*1120*/  USHF.L.U32 UR41, UR6, 0x3, URZ ;  /* 0x0000000306297899 */ /* 0x000fe4000800063f */
[----:B------:R-:W-:Y:S02]  /*1130*/  USHF.L.U64.HI UR42, UR6, 0x8, UR7 ;  /* 0x00000008062a7899 */ /* 0x000fe40008010207 */
[----:B------:R-:W-:Y:S02]  /*1140*/  USHF.L.U32 UR43, UR6, 0x8, URZ ;  /* 0x00000008062b7899 */ /* 0x000fe4000800063f */
[----:B------:R-:W-:Y:S01]  /*1150*/  USHF.R.S32.HI UR50, URZ, 0x6, UR5 ;  /* 0x000000063f327899 */ /* 0x000fe20008011405 */
[----:B------:R-:W-:Y:S01]  /*1160*/  UMOV UR49, URZ ;  /* 0x0000003f00317c82 */ /* 0x000fe20008000000 */
[----:B------:R-:W-:-:S10]  /*1170*/  UMOV UR48, URZ ;  /* 0x0000003f00307c82 */ /* 0x000fd40008000000 */
.L_x_196:
[----:B------:R-:W3:Y:S01]  /*1180*/  S2R R0, SR_TID.X ;  /* 0x0000000000007919 */ /* 0x000ee20000002100 */
[----:B------:R-:W4:Y:S01]  /*1190*/  S2UR UR7, SR_CgaCtaId ;  /* 0x00000000000779c3 */ /* 0x000f220000008800 */
[----:B------:R-:W-:Y:S02]  /*11a0*/  UMOV UR6, 0x400 ;  /* 0x0000040000067882 */ /* 0x000fe40000000000 */
[----:B----4-:R-:W-:Y:S01]  /*11b0*/  ULEA UR6, UR7, UR6, 0x18 ;  /* 0x0000000607067291 */ /* 0x010fe2000f8ec03f */
[----:B---3--:R-:W-:-:S04]  /*11c0*/  LOP3.LUT R0, R0, 0x80, RZ, 0xc0, !PT ;  /* 0x0000008000007812 */ /* 0x008fc800078ec0ff */
[----:B------:R-:W-:-:S06]  /*11d0*/  SHF.R.U32.HI R0, RZ, 0x7, R0 ;  /* 0x00000007ff007819 */ /* 0x000fcc0000011600 */
[----:B------:R-:W3:Y:S02]  /*11e0*/  SHFL.IDX PT, R0, R0, RZ, 0x1f ;  /* 0x00001fff00007589 */ /* 0x000ee400000e0000 */
[----:B---3--:R-:W-:-:S13]  /*11f0*/  R2UR UR4, R0 ;  /* 0x00000000000472ca */ /* 0x008fda00000e0000 */
[----:B------:R-:W-:-:S04]  /*1200*/  ULEA.HI UR5, UR4, UR4, URZ, 0x1 ;  /* 0x0000000404057291 */ /* 0x000fc8000f8f083f */
[----:B------:R-:W-:-:S04]  /*1210*/  ULOP3.LUT UR5, UR5, 0xffffe, URZ, 0xc0, !UPT ;  /* 0x000ffffe05057892 */ /* 0x000fc8000f8ec03f */
[----:B------:R-:W-:-:S03]  /*1220*/  UIADD3 UR5, UR4, -UR5, URZ ;  /* 0x8000000504057290 */ /* 0x000fc6000fffe03f */
[----:B------:R-:W-:Y:S01]  /*1230*/  ULDC UR4, c[0x0][0x28c] ;  /* 0x0000a30000047ab9 */ /* 0x000fe20000000800 */
[----:B------:R-:W-:Y:S01]  /*1240*/  ULEA UR5, UR5, UR6, 0xc ;  /* 0x0000000605057291 */ /* 0x000fe2000f8e603f */
[----:B------:R-:W-:-:S03]  /*1250*/  ISETP.LT.AND P0, PT, RZ, UR4, PT ;  /* 0x00000004ff007c0c */ /* 0x000fc6000bf01270 */
[----:B------:R-:W-:-:S04]  /*1260*/  UIADD3 UR5, UR5, 0x100, URZ ;  /* 0x0000010005057890 */ /* 0x000fc8000fffe03f */
[----:B------:R-:W-:-:S04]  /*1270*/  USHF.R.U32.HI UR5, URZ, 0x4, UR5 ;  /* 0x000000043f057899 */ /* 0x000fc80008011605 */
[----:B------:R-:W-:Y:S02]  /*1280*/  ULOP3.LUT UR54, UR5, 0x3fff, URZ, 0xc0, !UPT ;  /* 0x00003fff05367892 */ /* 0x000fe4000f8ec03f */
[----:B01----:R-:W-:Y:S10]  /*1290*/  @P0 BRA `(.L_x_13) ;  /* 0x0000000000400947 */ /* 0x003ff40003800000 */
[----:B------:R-:W-:Y:S01]  /*12a0*/  MOV R0, 0x0 ;  /* 0x0000000000007802 */ /* 0x000fe20000000f00 */
[----:B------:R-:W-:Y:S01]  /*12b0*/  ULDC.64 UR4, c[0x4][0x68] ;  /* 0x01001a0000047ab9 */ /* 0x000fe20000000a00 */
[----:B------:R-:W-:Y:S01]  /*12c0*/  ULDC.64 UR6, c[0x4][0x8] ;  /* 0x0100020000067ab9 */ /* 0x000fe20000000a00 */
[----:B------:R-:W-:Y:S01]  /*12d0*/  IMAD.U32 R4, RZ, RZ, UR4 ;  /* 0x00000004ff047e24 */ /* 0x000fe2000f8e00ff */
[----:B01----:R0:W1:Y:S01]  /*12e0*/  LDC.64 R2, c[0x4][R0] ;  /* 0x0100000000027b82 */ /* 0x0030620000000a00 */
[----:B------:R-:W-:Y:S01]  /*12f0*/  IMAD.U32 R5, RZ, RZ, UR5 ;  /* 0x00000005ff057e24 */ /* 0x000fe2000f8e00ff */
[----:B------:R-:W-:Y:S01]  /*1300*/  ULDC.64 UR4, c[0x4][0x70] ;  /* 0x01001c0000047ab9 */ /* 0x000fe20000000a00 */
[----:B------:R-:W-:Y:S02]  /*1310*/  IMAD.U32 R10, RZ, RZ, UR6 ;  /* 0x00000006ff0a7e24 */ /* 0x000fe4000f8e00ff */
[----:B------:R-:W-:Y:S02]  /*1320*/  IMAD.U32 R6, RZ, RZ, UR4 ;  /* 0x00000004ff067e24 */ /* 0x000fe4000f8e00ff */
[----:B------:R-:W-:-:S02]  /*1330*/  IMAD.U32 R7, RZ, RZ, UR5 ;  /* 0x00000005ff077e24 */ /* 0x000fc4000f8e00ff */
[----:B------:R-:W-:Y:S02]  /*1340*/  IMAD.U32 R11, RZ, RZ, UR7 ;  /* 0x00000007ff0b7e24 */ /* 0x000fe4000f8e00ff */
[----:B------:R-:W-:Y:S02]  /*1350*/  IMAD.MOV.U32 R8, RZ, RZ, 0x1e1 ;  /* 0x000001e1ff087424 */ /* 0x000fe400078e00ff */
[----:B------:R-:W-:Y:S02]  /*1360*/  IMAD.MOV.U32 R12, RZ, RZ, 0x1 ;  /* 0x00000001ff0c7424 */ /* 0x000fe400078e00ff */
[----:B0-----:R-:W-:-:S07]  /*1370*/  IMAD.MOV.U32 R13, RZ, RZ, RZ ;  /* 0x000000ffff0d7224 */ /* 0x001fce00078e00ff */
[----:B------:R-:W-:-:S07]  /*1380*/  LEPC R20, `(.L_x_13) ;  /* 0x000000001014794e */ /* 0x000fce0000000000 */
[----:B-12--5:R-:W-:Y:S05]  /*1390*/  CALL.ABS.NOINC R2 ;  /* 0x0000000002007343 */ /* 0x026fea0003c00000 */
.L_x_13:
[----:B------:R-:W-:-:S06]  /*13a0*/  ULOP3.LUT UR4, UR36, 0x1, URZ, 0xfc, !UPT ;  /* 0x0000000124047892 */ /* 0x000fcc000f8efc3f */
[----:B------:R-:W-:-:S05]  /*13b0*/  IMAD.U32 R0, RZ, RZ, UR4 ;  /* 0x00000004ff007e24 */ /* 0x000fca000f8e00ff */
[----:B------:R-:W-:-:S13]  /*13c0*/  ISETP.NE.AND P0, PT, R0, 0x3, PT ;  /* 0x000000030000780c */ /* 0x000fda0003f05270 */
[----:B------:R-:W-:Y:S05]  /*13d0*/  @!P0 BRA `(.L_x_14) ;  /* 0x0000000000048947 */ /* 0x000fea0003800000 */
[----:B------:R-:W-:Y:S01]  /*13e0*/  BPT.TRAP 0x1 ;  /* 0x000000040000795c */ /* 0x000fe20000300000 */
.L_x_14:
[----:B------:R-:W3:Y:S01]  /*13f0*/  S2UR UR5, SR_CgaCtaId ;  /* 0x00000000000579c3 */ /* 0x000ee20000008800 */
[----:B------:R-:W-:Y:S01]  /*1400*/  UMOV UR4, 0x400 ;  /* 0x0000040000047882 */ /* 0x000fe20000000000 */
[----:B01----:R-:W-:Y:S02]  /*1410*/  IMAD.U32 R2, RZ, RZ, UR49 ;  /* 0x00000031ff027e24 */ /* 0x003fe4000f8e00ff */
[----:B------:R-:W-:-:S03]  /*1420*/  IMAD.U32 R3, RZ, RZ, UR48 ;  /* 0x00000030ff037e24 */ /* 0x000fc6000f8e00ff */
[----:B------:R-:W-:Y:S01]  /*1430*/  SHF.L.U32 R2, R2, 0x1f, RZ ;  /* 0x0000001f02027819 */ /* 0x000fe200000006ff */
[----:B---3--:R-:W-:-:S06]  /*1440*/  ULEA UR4, UR5, UR4, 0x18 ;  /* 0x0000000405047291 */ /* 0x008fcc000f8ec03f */
[----:B------:R-:W-:-:S04]  /*1450*/  IMAD.U32 R0, RZ, RZ, UR4 ;  /* 0x00000004ff007e24 */ /* 0x000fc8000f8e00ff */
[----:B------:R-:W-:-:S04]  /*1460*/  IMAD R3, R3, 0x8, R0 ;  /* 0x0000000803037824 */ /* 0x000fc800078e0200 */
[----:B------:R0:W1:Y:S01]  /*1470*/  SYNCS.PHASECHK.TRANS64.TRYWAIT P1, [R3+URZ], R2 ;  /* 0x00000002030075a7 */ /* 0x000062000802017f */
[----:B------:R-:W-:Y:S05]  /*1480*/  @!P0 BRA `(.L_x_15) ;  /* 0x0000000000048947 */ /* 0x000fea0003800000 */
[----:B------:R-:W-:Y:S01]  /*1490*/  BPT.TRAP 0x1 ;  /* 0x000000040000795c */ /* 0x000fe20000300000 */
.L_x_15:
[----:B-1----:R-:W-:Y:S05]  /*14a0*/  @P1 BRA `(.L_x_16) ;  /* 0x0000000000081947 */ /* 0x002fea0003800000 */
[----:B------:R-:W1:Y:S02]  /*14b0*/  SYNCS.PHASECHK.TRANS64.TRYWAIT P1, [R3+URZ], R2 ;  /* 0x00000002030075a7 */ /* 0x000e64000802017f */
[----:B-1----:R-:W-:Y:S05]  /*14c0*/  @!P1 BRA `(.L_x_17) ;  /* 0x0000026800a49947 */ /* 0x002fea0003800000 */
.L_x_16:
[----:B------:R-:W-:-:S04]  /*14d0*/  UISETP.LT.AND UP0, UPT, UR50, 0x1, UPT ;  /* 0x000000013200788c */ /* 0x000fc8000bf01270 */
[----:B------:R-:W-:-:S06]  /*14e0*/  USEL UR4, UR50, 0x1, UP0 ;  /* 0x0000000132047887 */ /* 0x000fcc0008000000 */
[----:B01----:R-:W-:Y:S01]  /*14f0*/  IMAD.U32 R3, RZ, RZ, UR4 ;  /* 0x00000004ff037e24 */ /* 0x003fe2000f8e00ff */
[----:B------:R-:W-:Y:S05]  /*1500*/  WARPSYNC.ALL ;  /* 0x0000000000007948 */ /* 0x000fea0003800000 */
[----:B------:R-:W-:-:S04]  /*1510*/  IADD3 R3, -R3, UR50, RZ ;  /* 0x0000003203037c10 */ /* 0x000fc8000fffe1ff */
[----:B------:R-:W-:Y:S02]  /*1520*/  ISETP.GE.AND P1, PT, R3, 0x1, PT ;  /* 0x000000010300780c */ /* 0x000fe40003f26270 */
[----:B------:R-:W-:Y:S01]  /*1530*/  R2UR UR4, R0 ;  /* 0x00000000000472ca */ /* 0x000fe200000e0000 */
[----:B------:R-:W-:Y:S01]  /*1540*/  ULOP3.LUT UR54, UR54, 0x10000, URZ, 0xfc, !UPT ;  /* 0x0001000036367892 */ /* 0x000fe2000f8efc3f */
[----:B------:R-:W-:Y:S01]  /*1550*/  WARPGROUP.ARRIVE ;  /* 0x00000000000079c5 */ /* 0x000fe20000000000 */
[----:B------:R-:W-:Y:S01]  /*1560*/  UMOV UR5, 0x80000020 ;  /* 0x8000002000057882 */ /* 0x000fe20000000000 */
[----:B------:R-:W-:Y:S01]  /*1570*/  UMOV UR7, 0x80000020 ;  /* 0x8000002000077882 */ /* 0x000fe20000000000 */
[----:B------:R-:W-:Y:S01]  /*1580*/  ULEA UR58, UR48, UR54, 0xb ;  /* 0x00000036303a7291 */ /* 0x000fe2000f8e583f */
[----:B------:R2:W-:Y:S01]  /*1590*/  STL [R1+0x4b0], R19 ;  /* 0x0004b01301007387 */ /* 0x0005e20000100800 */
[----:B------:R-:W-:Y:S01]  /*15a0*/  UMOV UR17, UR5 ;  /* 0x0000000500117c82 */ /* 0x000fe20008000000 */
[----:B------:R-:W-:Y:S01]  /*15b0*/  UMOV UR19, 0x80000020 ;  /* 0x8000002000137882 */ /* 0x000fe20000000000 */
[----:B------:R-:W-:Y:S01]  /*15c0*/  UMOV UR13, UR5 ;  /* 0x00000005000d7c82 */ /* 0x000fe20008000000 */
[----:B-----5:R0:W-:Y:S01]  /*15d0*/  STL [R1+0x4ac], R18 ;  /* 0x0004ac1201007387 */ /* 0x0201e20000100800 */
[----:B------:R-:W-:Y:S01]  /*15e0*/  UMOV UR15, 0x80000020 ;  /* 0x80000020000f7882 */ /* 0x000fe20000000000 */
[----:B------:R-:W-:Y:S01]  /*15f0*/  UMOV UR9, UR5 ;  /* 0x0000000500097c82 */ /* 0x000fe20008000000 */
[----:B------:R-:W-:Y:S01]  /*1600*/  UIADD3 UR4, UR4, 0x20100, URZ ;  /* 0x0002010004047890 */ /* 0x000fe2000fffe03f */
[----:B------:R1:W-:Y:S01]  /*1610*/  STL [R1+0x4a8], R17 ;  /* 0x0004a81101007387 */ /* 0x0003e20000100800 */
[----:B------:R-:W-:Y:S01]  /*1620*/  UMOV UR11, 0x80000020 ;  /* 0x80000020000b7882 */ /* 0x000fe20000000000 */
[----:B------:R-:W-:Y:S01]  /*1630*/  UMOV UR29, UR5 ;  /* 0x00000005001d7c82 */ /* 0x000fe20008000000 */
[----:B------:R-:W-:Y:S01]  /*1640*/  USHF.R.U32.HI UR4, URZ, 0x4, UR4 ;  /* 0x000000043f047899 */ /* 0x000fe20008011604 */
[----:B------:R3:W-:Y:S01]  /*1650*/  STL [R1+0x4a4], R16 ;  /* 0x0004a41001007387 */ /* 0x0007e20000100800 */
[----:B------:R-:W-:Y:S01]  /*1660*/  UMOV UR31, 0x80000020 ;  /* 0x80000020001f7882 */ /* 0x000fe20000000000 */
[----:B------:R-:W-:Y:S01]  /*1670*/  UMOV UR25, UR5 ;  /* 0x0000000500197c82 */ /* 0x000fe20008000000 */
[----:B------:R-:W-:Y:S01]  /*1680*/  ULOP3.LUT UR4, UR4, 0x3fff, URZ, 0xc0, !UPT ;  /* 0x00003fff04047892 */ /* 0x000fe2000f8ec03f */
[----:B------:R4:W-:Y:S01]  /*1690*/  STL [R1+0x4a0], R3 ;  /* 0x0004a00301007387 */ /* 0x0009e20000100800 */
[----:B------:R-:W-:Y:S01]  /*16a0*/  UMOV UR27, 0x80000020 ;  /* 0x80000020001b7882 */ /* 0x000fe20000000000 */
[----:B------:R-:W-:Y:S01]  /*16b0*/  UMOV UR21, UR5 ;  /* 0x0000000500157c82 */ /* 0x000fe20008000000 */
[----:B------:R-:W-:Y:S01]  /*16c0*/  ULOP3.LUT UR55, UR4, 0x10000, URZ, 0xfc, !UPT ;  /* 0x0001000004377892 */ /* 0x000fe2000f8efc3f */
[----:B------:R4:W-:Y:S01]  /*16d0*/  STL [R1+0x4b4], R0 ;  /* 0x0004b40001007387 */ /* 0x0009e20000100800 */
[----:B------:R-:W-:Y:S01]  /*16e0*/  UMOV UR23, 0x80000020 ;  /* 0x8000002000177882 */ /* 0x000fe20000000000 */
[----:B------:R-:W-:Y:S01]  /*16f0*/  UMOV UR4, UR58 ;  /* 0x0000003a00047c82 */ /* 0x000fe20008000000 */
[----:B------:R-:W-:Y:S01]  /*1700*/  UIMAD UR59, UR48, 0x380, UR55 ;  /* 0x00000380303b78a4 */ /* 0x000fe2000f8e0237 */
[----:B------:R-:W-:Y:S01]  /*1710*/  UMOV UR16, UR4 ;  /* 0x0000000400107c82 */ /* 0x000fe20008000000 */
[----:B------:R-:W-:-:S02]  /*1720*/  UMOV UR12, UR4 ;  /* 0x00000004000c7c82 */ /* 0x000fc40008000000 */
[----:B------:R-:W-:Y:S02]  /*1730*/  UIADD3 UR18, UR59, 0x80, URZ ;  /* 0x000000803b127890 */ /* 0x000fe4000fffe03f */
[----:B------:R-:W-:Y:S02]  /*1740*/  UIADD3 UR14, UR59, 0x100, URZ ;  /* 0x000001003b0e7890 */ /* 0x000fe4000fffe03f */
[----:B------:R-:W-:Y:S01]  /*1750*/  UMOV UR6, UR59 ;  /* 0x0000003b00067c82 */ /* 0x000fe20008000000 */
[----:B------:R-:W-:Y:S01]  /*1760*/  UIADD3 UR10, UR59, 0x180, URZ ;  /* 0x000001803b0a7890 */ /* 0x000fe2000fffe03f */
[----:B------:R-:W-:Y:S01]  /*1770*/  IGMMA.64x32x32.S8.S8 R24, gdesc[UR4], RZ, !UPT, gsb0 ;  /* 0x01200000041879f1 */ /* 0x000fe2000c0410ff */
[----:B------:R-:W-:Y:S01]  /*1780*/  UMOV UR8, UR4 ;  /* 0x0000000400087c82 */ /* 0x000fe20008000000 */
[----:B------:R-:W-:Y:S01]  /*1790*/  UIADD3 UR30, UR59, 0x200, URZ ;  /* 0x000002003b1e7890 */ /* 0x000fe2000fffe03f */
[----:B------:R-:W-:Y:S01]  /*17a0*/  UMOV UR28, UR4 ;  /* 0x00000004001c7c82 */ /* 0x000fe20008000000 */
[----:B------:R-:W-:Y:S01]  /*17b0*/  UIADD3 UR26, UR59, 0x280, URZ ;  /* 0x000002803b1a7890 */ /* 0x000fe2000fffe03f */
[----:B------:R-:W-:Y:S01]  /*17c0*/  UMOV UR24, UR4 ;  /* 0x0000000400187c82 */ /* 0x000fe20008000000 */
[----:B------:R-:W-:Y:S01]  /*17d0*/  UIADD3 UR22, UR59, 0x300, URZ ;  /* 0x000003003b167890 */ /* 0x000fe2000fffe03f */
[----:B------:R-:W-:Y:S01]  /*17e0*/  UMOV UR20, UR4 ;  /* 0x0000000400147c82 */ /* 0x000fe20008000000 */
[----:B------:R-:W-:Y:S01]  /*17f0*/  UIADD3 UR32, UR58, 0x400, URZ ;  /* 0x000004003a207890 */ /* 0x000fe2000fffe03f */
[----:B------:R-:W-:Y:S01]  /*1800*/  UMOV UR34, UR6 ;  /* 0x0000000600227c82 */ /* 0x000fe20008000000 */
[----:B------:R-:W-:Y:S01]  /*1810*/  UMOV UR35, UR7 ;  /* 0x0000000700237c82 */ /* 0x000fe20008000000 */
[----:B------:R-:W-:Y:S01]  /*1820*/  UMOV UR33, 0x80000020 ;  /* 0x8000002000217882 */ /* 0x000fe20000000000 */
[----:B------:R-:W-:-:S02]  /*1830*/  WARPGROUP.DEPBAR.LE gsb0, 0x0 ;  /* 0x00008000000079c5 */ /* 0x000fc40000010000 */
[----:B------:R-:W-:Y:S02]  /*1840*/  IMAD.MOV.U32 R10, RZ, RZ, R32 ;  /* 0x000000ffff0a7224 */ /* 0x000fe400078e0020 */
[----:B------:R-:W-:Y:S02]  /*1850*/  IMAD.MOV.U32 R9, RZ, RZ, R33 ;  /* 0x000000ffff097224 */ /* 0x000fe400078e0021 */
[----:B------:R-:W-:Y:S02]  /*1860*/  IMAD.MOV.U32 R8, RZ, RZ, R34 ;  /* 0x000000ffff087224 */ /* 0x000fe400078e0022 */
[----:B------:R-:W-:Y:S02]  /*1870*/  IMAD.MOV.U32 R7, RZ, RZ, R35 ;  /* 0x000000ffff077224 */ /* 0x000fe400078e0023 */
[----:B------:R-:W-:Y:S02]  /*1880*/  IMAD.MOV.U32 R6, RZ, RZ, R36 ;  /* 0x000000ffff067224 */ /* 0x000fe400078e0024 */
[----:B------:R-:W-:-:S02]  /*1890*/  IMAD.MOV.U32 R5, RZ, RZ, R37 ;  /* 0x000000ffff057224 */ /* 0x000fc400078e0025 */
[----:B------:R-:W-:Y:S02]  /*18a0*/  IMAD.MOV.U32 R4, RZ, RZ, R38 ;  /* 0x000000ffff047224 */ /* 0x000fe400078e0026 */
[----:B------:R-:W-:Y:S02]  /*18b0*/  IMAD.MOV.U32 R2, RZ, RZ, R39 ;  /* 0x000000ffff027224 */ /* 0x000fe400078e0027 */
[----:B------:R-:W-:Y:S01]  /*18c0*/  WARPGROUP.ARRIVE ;  /* 0x00000000000079c5 */ /* 0x000fe20000000000 */
[----:B------:R-:W-:Y:S02]  /*18d0*/  IMAD.MOV.U32 R22, RZ, RZ, R24 ;  /* 0x000000ffff167224 */ /* 0x000fe400078e0018 */
[----:B------:R-:W-:Y:S02]  /*18e0*/  IMAD.MOV.U32 R21, RZ, RZ, R25 ;  /* 0x000000ffff157224 */ /* 0x000fe400078e0019 */
[----:B------:R-:W-:Y:S01]  /*18f0*/  IMAD.MOV.U32 R20, RZ, RZ, R26 ;  /* 0x000000ffff147224 */ /* 0x000fe200078e001a */
[----:B------:R-:W-:Y:S01]  /*1900*/  IGMMA.64x32x32.S8.S8 R32, gdesc[UR16], RZ, !UPT, gsb0 ;  /* 0x01200000102079f1 */ /* 0x000fe2000c0410ff */
[----:B------:R-:W-:-:S02]  /*1910*/  IMAD.MOV.U32 R15, RZ, RZ, R27 ;  /* 0x000000ffff0f7224 */ /* 0x000fc400078e001b */
[----:B------:R-:W-:Y:S02]  /*1920*/  IMAD.MOV.U32 R14, RZ, RZ, R28 ;  /* 0x000000ffff0e7224 */ /* 0x000fe400078e001c */
[----:B------:R-:W-:Y:S02]  /*1930*/  IMAD.MOV.U32 R13, RZ, RZ, R29 ;  /* 0x000000ffff0d7224 */ /* 0x000fe400078e001d */
[----:B------:R-:W-:Y:S02]  /*1940*/  IMAD.MOV.U32 R12, RZ, RZ, R30 ;  /* 0x000000ffff0c7224 */ /* 0x000fe400078e001e */
[----:B------:R-:W-:Y:S01]  /*1950*/  IMAD.MOV.U32 R11, RZ, RZ, R31 ;  /* 0x000000ffff0b7224 */ /* 0x000fe200078e001f */
[----:B------:R-:W-:Y:S02]  /*1960*/  WARPGROUP.DEPBAR.LE gsb0, 0x0 ;  /* 0x00008000000079c5 */ /* 0x000fe40000010000 */
[----:B------:R-:W-:Y:S01]  /*1970*/  IMAD.MOV.U32 R30, RZ, RZ, R32 ;  /* 0x000000ffff1e7224 */ /* 0x000fe200078e0020 */
[----:B------:R4:W-:Y:S01]  /*1980*/  STL.64 [R1+0x2b8], R46 ;  /* 0x0002b82e01007387 */ /* 0x0009e20000100a00 */
[----:B------:R-:W-:-:S02]  /*1990*/  IMAD.MOV.U32 R29, RZ, RZ, R45 ;  /* 0x000000ffff1d7224 */ /* 0x000fc400078e002d */
[----:B------:R-:W-:Y:S02]  /*19a0*/  IMAD.MOV.U32 R28, RZ, RZ, R44 ;  /* 0x000000ffff1c7224 */ /* 0x000fe400078e002c */
[----:B------:R-:W-:Y:S02]  /*19b0*/  IMAD.MOV.U32 R27, RZ, RZ, R43 ;  /* 0x000000ffff1b7224 */ /* 0x000fe400078e002b */
[----:B------:R-:W-:Y:S02]  /*19c0*/  IMAD.MOV.U32 R26, RZ, RZ, R42 ;  /* 0x000000ffff1a7224 */ /* 0x000fe400078e002a */
[----:B------:R-:W-:Y:S02]  /*19d0*/  IMAD.MOV.U32 R25, RZ, RZ, R41 ;  /* 0x000000ffff197224 */ /* 0x000fe400078e0029 */
[----:B------:R-:W-:Y:S02]  /*19e0*/  IMAD.MOV.U32 R24, RZ, RZ, R40 ;  /* 0x000000ffff187224 */ /* 0x000fe400078e0028 */
[----:B------:R-:W-:-:S02]  /*19f0*/  IMAD.MOV.U32 R23, RZ, RZ, R39 ;  /* 0x000000ffff177224 */ /* 0x000fc400078e0027 */
[----:B--2---:R-:W-:Y:S02]  /*1a00*/  IMAD.MOV.U32 R19, RZ, RZ, R38 ;  /* 0x000000ffff137224 */ /* 0x004fe400078e0026 */
[----:B0-----:R-:W-:Y:S02]  /*1a10*/  IMAD.MOV.U32 R18, RZ, RZ, R37 ;  /* 0x000000ffff127224 */ /* 0x001fe400078e0025 */
[----:B-1----:R-:W-:Y:S02]  /*1a20*/  IMAD.MOV.U32 R17, RZ, RZ, R36 ;  /* 0x000000ffff117224 */ /* 0x002fe400078e0024 */
[----:B---3--:R-:W-:Y:S02]  /*1a30*/  IMAD.MOV.U32 R16, RZ, RZ, R35 ;  /* 0x000000ffff107224 */ /* 0x008fe400078e0023 */
[----:B----4-:R-:W-:Y:S02]  /*1a40*/  IMAD.MOV.U32 R3, RZ, RZ, R34 ;  /* 0x000000ffff037224 */ /* 0x010fe400078e0022 */
[----:B------:R-:W-:-:S02]  /*1a50*/  IMAD.MOV.U32 R0, RZ, RZ, R33 ;  /* 0x000000ffff007224 */ /* 0x000fc400078e0021 */
[----:B------:R-:W-:-:S06]  /*1a60*/  WARPGROUP.ARRIVE ;  /* 0x00000000000079c5 */ /* 0x000fcc0000000000 */
[----:B------:R-:W-:Y:S03]  /*1a70*/  IGMMA.64x32x32.S8.S8 R32, gdesc[UR12], RZ, !UPT, gsb0 ;  /* 0x012000000c2079f1 */ /* 0x000fe6000c0410ff */
[----:B------:R-:W-:Y:S02]  /*1a80*/  WARPGROUP.DEPBAR.LE gsb0, 0x0 ;  /* 0x00008000000079c5 */ /* 0x000fe40000010000 */
[----:B------:R-:W-:Y:S04]  /*1a90*/  STL.64 [R1+0x180], R32 ;  /* 0x0001802001007387 */ /* 0x000fe80000100a00 */
[----:B------:R-:W-:Y:S04]  /*1aa0*/  STL.64 [R1+0x188], R34 ;  /* 0x0001882201007387 */ /* 0x000fe80000100a00 */
[----:B------:R-:W-:Y:S04]  /*1ab0*/  STL.64 [R1+0x190], R36 ;  /* 0x0001902401007387 */ /* 0x000fe80000100a00 */
[----:B------:R-:W-:Y:S04]  /*1ac0*/  STL.64 [R1+0x198], R38 ;  /* 0x0001982601007387 */ /* 0x000fe80000100a00 */
[----:B------:R-:W-:Y:S04]  /*1ad0*/  STL.64 [R1+0x1a0], R40 ;  /* 0x0001a02801007387 */ /* 0x000fe80000100a00 */
[----:B------:R-:W-:Y:S04]  /*1ae0*/  STL.64 [R1+0x1a8], R42 ;  /* 0x0001a82a01007387 */ /* 0x000fe80000100a00 */
[----:B------:R-:W-:Y:S04]  /*1af0*/  STL.64 [R1+0x1b0], R44 ;  /* 0x0001b02c01007387 */ /* 0x000fe80000100a00 */
[----:B------:R0:W-:Y:S02]  /*1b00*/  STL.64 [R1+0x1b8], R46 ;  /* 0x0001b82e01007387 */ /* 0x0001e40000100a00 */
[----:B0-----:R-:W-:-:S06]  /*1b10*/  WARPGROUP.ARRIVE ;  /* 0x00000000000079c5 */ /* 0x001fcc0000000000 */
[----:B------:R-:W-:Y:S01]  /*1b20*/  IGMMA.64x32x32.S8.S8 R32, gdesc[UR8], RZ, !UPT, gsb0 ;  /* 0x01200000082079f1 */ /* 0x000fe2000c0410ff */
[----:B------:R-:W-:Y:S02]  /*1b30*/  UIADD3 UR8, UR58, 0x200, URZ ;  /* 0x000002003a087890 */ /* 0x000fe4000fffe03f */
[----:B------:R-:W-:Y:S02]  /*1b40*/  WARPGROUP.DEPBAR.LE gsb0, 0x0 ;  /* 0x00008000000079c5 */ /* 0x000fe40000010000 */
[----:B------:R-:W-:Y:S01]  /*1b50*/  WARPGROUP.ARRIVE ;  /* 0x00000000000079c5 */ /* 0x000fe20000000000 */
[----:B------:R-:W-:Y:S04]  /*1b60*/  STL.64 [R1+0x80], R32 ;  /* 0x0000802001007387 */ /* 0x000fe80000100a00 */
[----:B------:R-:W-:Y:S01]  /*1b70*/  STL.64 [R1+0x88], R34 ;  /* 0x0000882201007387 */ /* 0x000fe20000100a00 */
[----:B------:R-:W-:Y:S03]  /*1b80*/  IGMMA.64x32x32.S8.S8 R200, gdesc[UR28], RZ, !UPT, gsb0 ;  /* 0x012000001cc879f1 */ /* 0x000fe6000c0410ff */
[----:B------:R-:W-:Y:S04]  /*1b90*/  STL.64 [R1+0x90], R36 ;  /* 0x0000902401007387 */ /* 0x000fe80000100a00 */
[----:B------:R-:W-:Y:S04]  /*1ba0*/  STL.64 [R1+0x98], R38 ;  /* 0x0000982601007387 */ /* 0x000fe80000100a00 */
[----:B------:R-:W-:Y:S04]  /*1bb0*/  STL.64 [R1+0xa0], R40 ;  /* 0x0000a02801007387 */ /* 0x000fe80000100a00 */
[----:B------:R-:W-:Y:S04]  /*1bc0*/  STL.64 [R1+0xa8], R42 ;  /* 0x0000a82a01007387 */ /* 0x000fe80000100a00 */
[----:B------:R-:W-:Y:S04]  /*1bd0*/  STL.64 [R1+0xb0], R44 ;  /* 0x0000b02c01007387 */ /* 0x000fe80000100a00 */
[----:B------:R0:W-:Y:S01]  /*1be0*/  STL.64 [R1+0xb8], R46 ;  /* 0x0000b82e01007387 */ /* 0x0001e20000100a00 */
[----:B------:R-:W-:-:S02]  /*1bf0*/  WARPGROUP.DEPBAR.LE gsb0, 0x0 ;  /* 0x00008000000079c5 */ /* 0x000fc40000010000 */
[----:B------:R-:W-:Y:S01]  /*1c00*/  WARPGROUP.ARRIVE ;  /* 0x00000000000079c5 */ /* 0x000fe20000000000 */
[----:B------:R-:W-:Y:S04]  /*1c10*/  STL [R1+0x788], R200 ;  /* 0x000788c801007387 */ /* 0x000fe80000100800 */
[----:B------:R-:W-:Y:S01]  /*1c20*/  STL [R1+0x784], R201 ;  /* 0x000784c901007387 */ /* 0x000fe20000100800 */
[----:B------:R-:W-:Y:S03]  /*1c30*/  IGMMA.64x32x32.S8.S8 R136, gdesc[UR24], RZ, !UPT, gsb0 ;  /* 0x01200000188879f1 */ /* 0x000fe6000c0410ff */
[----:B------:R-:W-:Y:S04]  /*1c40*/  STL [R1+0x780], R202 ;  /* 0x000780ca01007387 */ /* 0x000fe80000100800 */
        /* <DEDUP_REMOVED lines=12> */
[----:B------:R-:W-:Y:S01]  /*1d10*/  STL [R1+0x74c], R215 ;  /* 0x00074cd701007387 */ /* 0x000fe20000100800 */
[----:B------:R-:W-:-:S02]  /*1d20*/  WARPGROUP.DEPBAR.LE gsb0, 0x0 ;  /* 0x00008000000079c5 */ /* 0x000fc40000010000 */
[----:B------:R-:W-:Y:S01]  /*1d30*/  WARPGROUP.ARRIVE ;  /* 0x00000000000079c5 */ /* 0x000fe20000000000 */
[----:B------:R-:W-:Y:S04]  /*1d40*/  STL [R1+0x748], R136 ;  /* 0x0007488801007387 */ /* 0x000fe80000100800 */
[----:B------:R-:W-:Y:S01]  /*1d50*/  STL [R1+0x744], R137 ;  /* 0x0007448901007387 */ /* 0x000fe20000100800 */
[----:B------:R-:W-:Y:S01]  /*1d60*/  IGMMA.64x32x32.S8.S8 R72, gdesc[UR20], RZ, !UPT, gsb0 ;  /* 0x01200000144879f1 */ /* 0x000fe2000c0410ff */
[----:B------:R-:W-:Y:S01]  /*1d70*/  UMOV UR20, UR8 ;  /* 0x0000000800147c82 */ /* 0x000fe20008000000 */
[----:B------:R-:W-:Y:S01]  /*1d80*/  UMOV UR21, 0x80000020 ;  /* 0x8000002000157882 */ /* 0x000fe20000000000 */
[----:B------:R-:W-:Y:S01]  /*1d90*/  UMOV UR24, UR20 ;  /* 0x0000001400187c82 */ /* 0x000fe20008000000 */
[----:B------:R-:W-:Y:S01]  /*1da0*/  UMOV UR25, UR21 ;  /* 0x0000001500197c82 */ /* 0x000fe20008000000 */
[----:B------:R-:W-:Y:S01]  /*1db0*/  UMOV UR28, UR20 ;  /* 0x00000014001c7c82 */ /* 0x000fe20008000000 */
[----:B------:R-:W-:Y:S01]  /*1dc0*/  UMOV UR29, UR21 ;  /* 0x00000015001d7c82 */ /* 0x000fe20008000000 */
[----:B------:R-:W-:Y:S01]  /*1dd0*/  STL [R1+0x740], R138 ;  /* 0x0007408a01007387 */ /* 0x000fe20000100800 */
        /* <DEDUP_REMOVED lines=9> */
[----:B------:R-:W-:-:S02]  /*1e70*/  UMOV UR5, UR21 ;  /* 0x0000001500057c82 */ /* 0x000fc40008000000 */
        /* <DEDUP_REMOVED lines=16> */
[----:B------:R-:W-:Y:S02]  /*1f80*/  UIADD3 UR20, UR58, 0x600, URZ ;  /* 0x000006003a147890 */ /* 0x000fe4000fffe03f */
[----:B------:R-:W-:Y:S01]  /*1f90*/  STL [R1+0x6a8], R74 ;  /* 0x0006a84a01007387 */ /* 0x000fe20000100800 */
[----:B------:R-:W-:-:S03]  /*1fa0*/  UMOV UR21, 0x80000020 ;  /* 0x8000002000157882 */ /* 0x000fc60000000000 */
        /* <DEDUP_REMOVED lines=19> */
[----:B------:R-:W-:Y:S01]  /*20e0*/  UMOV UR25, UR33 ;  /* 0x0000002100197c82 */ /* 0x000fe20008000000 */
        /* <DEDUP_REMOVED lines=36> */
[----:B0-----:R-:W-:Y:S01]  /*2330*/  WARPGROUP.ARRIVE ;  /* 0x00000000000079c5 */ /* 0x001fe20000000000 */
        /* <DEDUP_REMOVED lines=19> */
[----:B------:R-:W-:-:S03]  /*2470*/  WARPGROUP.DEPBAR.LE gsb0, 0x0 ;  /* 0x00008000000079c5 */ /* 0x000fc60000010000 */
        /* <DEDUP_REMOVED lines=10> */
[----:B------:R-:W-:Y:S01]  /*2520*/  UMOV UR12, UR32 ;  /* 0x00000020000c7c82 */ /* 0x000fe20008000000 */
[----:B------:R-:W-:Y:S01]  /*2530*/  UMOV UR13, UR33 ;  /* 0x00000021000d7c82 */ /* 0x000fe20008000000 */
[----:B------:R-:W-:Y:S02]  /*2540*/  WARPGROUP.DEPBAR.LE gsb0, 0x0 ;  /* 0x00008000000079c5 */ /* 0x000fe40000010000 */
[----:B------:R-:W-:Y:S02]  /*2550*/  IMAD.MOV.U32 R72, RZ, RZ, R32 ;  /* 0x000000ffff487224 */ /* 0x000fe400078e0020 */
[----:B------:R-:W-:Y:S02]  /*2560*/  IMAD.MOV.U32 R73, RZ, RZ, R33 ;  /* 0x000000ffff497224 */ /* 0x000fe400078e0021 */
[----:B------:R-:W-:Y:S02]  /*2570*/  IMAD.MOV.U32 R74, RZ, RZ, R34 ;  /* 0x000000ffff4a7224 */ /* 0x000fe400078e0022 */
[----:B------:R-:W-:-:S02]  /*2580*/  IMAD.MOV.U32 R75, RZ, RZ, R35 ;  /* 0x000000ffff4b7224 */ /* 0x000fc400078e0023 */
        /* <DEDUP_REMOVED lines=48> */
[----:B------:R-:W-:-:S06]  /*2890*/  WARPGROUP.ARRIVE ;  /* 0x00000000000079c5 */ /* 0x000fcc0000000000 */
[----:B------:R-:W-:Y:S01]  /*28a0*/  IGMMA.64x32x32.S8.S8 R32, gdesc[UR4], RZ, !UPT, gsb0 ;  /* 0x01200000042079f1 */ /* 0x000fe2000c0410ff */
[----:B------:R-:W-:Y:S01]  /*28b0*/  UIADD3 UR4, UR58, 0x2, URZ ;  /* 0x000000023a047890 */ /* 0x000fe2000fffe03f */
[----:B------:R-:W-:Y:S01]  /*28c0*/  UMOV UR5, 0x80000020 ;  /* 0x8000002000057882 */ /* 0x000fe20000000000 */
[----:B------:R-:W-:Y:S01]  /*28d0*/  UIADD3 UR46, UR59, 0x182, URZ ;  /* 0x000001823b2e7890 */ /* 0x000fe2000fffe03f */
[----:B------:R-:W-:Y:S01]  /*28e0*/  UMOV UR45, UR5 ;  /* 0x00000005002d7c82 */ /* 0x000fe20008000000 */
[----:B------:R-:W-:-:S03]  /*28f0*/  UMOV UR47, 0x80000020 ;  /* 0x80000020002f7882 */ /* 0x000fc60000000000 */
[----:B------:R-:W-:Y:S01]  /*2900*/  UMOV UR44, UR4 ;  /* 0x00000004002c7c82 */ /* 0x000fe20008000000 */
[----:B------:R-:W-:Y:S02]  /*2910*/  WARPGROUP.DEPBAR.LE gsb0, 0x0 ;  /* 0x00008000000079c5 */ /* 0x000fe40000010000 */
        /* <DEDUP_REMOVED lines=16> */
[----:B------:R-:W-:-:S06]  /*2a20*/  WARPGROUP.ARRIVE ;  /* 0x00000000000079c5 */ /* 0x000fcc0000000000 */
        /* <DEDUP_REMOVED lines=20> */
[----:B------:R-:W-:-:S06]  /*2b70*/  WARPGROUP.ARRIVE ;  /* 0x00000000000079c5 */ /* 0x000fcc0000000000 */
[----:B------:R-:W-:Y:S01]  /*2b80*/  IGMMA.64x32x32.S8.S8 R32, gdesc[UR16], RZ, !UPT, gsb0 ;  /* 0x01200000102079f1 */ /* 0x000fe2000c0410ff */
[----:B------:R-:W-:Y:S01]  /*2b90*/  UMOV UR16, UR4 ;  /* 0x0000000400107c82 */ /* 0x000fe20008000000 */
[----:B------:R-:W-:Y:S01]  /*2ba0*/  UMOV UR17, UR5 ;  /* 0x0000000500117c82 */ /* 0x000fe20008000000 */
[----:B------:R-:W-:Y:S02]  /*2bb0*/  WARPGROUP.DEPBAR.LE gsb0, 0x0 ;  /* 0x00008000000079c5 */ /* 0x000fe40000010000 */
[----:B------:R-:W-:Y:S01]  /*2bc0*/  IMAD.MOV.U32 R60, RZ, RZ, R32 ;  /* 0x000000ffff3c7224 */ /* 0x000fe200078e0020 */
[----:B------:R0:W-:Y:S01]  /*2bd0*/  STL [R1+0x23c], R47 ;  /* 0x00023c2f01007387 */ /* 0x0001e20000100800 */
        /* <DEDUP_REMOVED lines=40> */
[----:B------:R-:W-:Y:S01]  /*2e60*/  WARPGROUP.ARRIVE ;  /* 0x00000000000079c5 */ /* 0x000fe20000000000 */
[----:B------:R-:W-:Y:S02]  /*2e70*/  IMAD.MOV.U32 R193, RZ, RZ, R40 ;  /* 0x000000ffffc17224 */ /* 0x000fe400078e0028 */
[----:B------:R-:W-:Y:S02]  /*2e80*/  IMAD.MOV.U32 R194, RZ, RZ, R41 ;  /* 0x000000ffffc27224 */ /* 0x000fe400078e0029 */
[----:B------:R-:W-:Y:S01]  /*2e90*/  IMAD.MOV.U32 R200, RZ, RZ, R42 ;  /* 0x000000ffffc87224 */ /* 0x000fe200078e002a */
[----:B------:R-:W-:Y:S01]  /*2ea0*/  IGMMA.64x32x32.S8.S8 R168, gdesc[UR28], RZ, !UPT, gsb0 ;  /* 0x012000001ca879f1 */ /* 0x000fe2000c0410ff */
[----:B------:R-:W-:Y:S01]  /*2eb0*/  IMAD.MOV.U32 R201, RZ, RZ, R43 ;  /* 0x000000ffffc97224 */ /* 0x000fe200078e002b */
[----:B------:R-:W-:Y:S01]  /*2ec0*/  UMOV UR28, UR20 ;  /* 0x00000014001c7c82 */ /* 0x000fe20008000000 */
[----:B------:R-:W-:Y:S01]  /*2ed0*/  IMAD.MOV.U32 R202, RZ, RZ, R44 ;  /* 0x000000ffffca7224 */ /* 0x000fe200078e002c */
[----:B------:R-:W-:Y:S01]  /*2ee0*/  UMOV UR29, UR21 ;  /* 0x00000015001d7c82 */ /* 0x000fe20008000000 */
        /* <DEDUP_REMOVED lines=10> */
[----:B------:R-:W-:Y:S01]  /*2f90*/  IMAD.MOV.U32 R192, RZ, RZ, R39 ;  /* 0x000000ffffc07224 */ /* 0x000fe200078e0027 */
[----:B------:R-:W-:Y:S02]  /*2fa0*/  WARPGROUP.DEPBAR.LE gsb0, 0x0 ;  /* 0x00008000000079c5 */ /* 0x000fe40000010000 */
[----:B------:R-:W-:Y:S01]  /*2fb0*/  WARPGROUP.ARRIVE ;  /* 0x00000000000079c5 */ /* 0x000fe20000000000 */
[----:B------:R0:W-:Y:S04]  /*2fc0*/  STL [R1+0x4f4], R168 ;  /* 0x0004f4a801007387 */ /* 0x0001e80000100800 */
[----:B------:R1:W-:Y:S01]  /*2fd0*/  STL [R1+0x4f0], R169 ;  /* 0x0004f0a901007387 */ /* 0x0003e20000100800 */
[----:B------:R-:W-:Y:S01]  /*2fe0*/  IGMMA.64x32x32.S8.S8 R104, gdesc[UR24], RZ, !UPT, gsb0 ;  /* 0x01200000186879f1 */ /* 0x000fe2000c0410ff */
[----:B------:R-:W-:Y:S01]  /*2ff0*/  UMOV UR24, UR20 ;  /* 0x0000001400187c82 */ /* 0x000fe20008000000 */
[----:B------:R-:W-:Y:S01]  /*3000*/  UMOV UR25, UR21 ;  /* 0x0000001500197c82 */ /* 0x000fe20008000000 */
[----:B------:R2:W-:Y:S01]  /*3010*/  STL [R1+0x4ec], R170 ;  /* 0x0004ecaa01007387 */ /* 0x0005e20000100800 */
[----:B0-----:R-:W-:-:S03]  /*3020*/  IMAD.MOV.U32 R168, RZ, RZ, R30 ;  /* 0x000000ffffa87224 */ /* 0x001fc600078e001e */
[----:B------:R0:W-:Y:S01]  /*3030*/  STL [R1+0x4e8], R171 ;  /* 0x0004e8ab01007387 */ /* 0x0001e20000100800 */
[----:B-1----:R-:W-:-:S03]  /*3040*/  IMAD.MOV.U32 R169, RZ, RZ, R29 ;  /* 0x000000ffffa97224 */ /* 0x002fc600078e001d */
[----:B------:R1:W-:Y:S01]  /*3050*/  STL [R1+0x4e4], R172 ;  /* 0x0004e4ac01007387 */ /* 0x0003e20000100800 */
[----:B--2---:R-:W-:-:S03]  /*3060*/  IMAD.MOV.U32 R170, RZ, RZ, R28 ;  /* 0x000000ffffaa7224 */ /* 0x004fc600078e001c */
        /* <DEDUP_REMOVED lines=18> */
[----:B------:R-:W-:Y:S01]  /*3190*/  STL [R1+0x4bc], R182 ;  /* 0x0004bcb601007387 */ /* 0x000fe20000100800 */
[----:B0-----:R-:W-:-:S03]  /*31a0*/  IMAD.MOV.U32 R180, RZ, RZ, R3 ;  /* 0x000000ffffb47224 */ /* 0x001fc600078e0003 */
[----:B------:R-:W-:Y:S01]  /*31b0*/  STL [R1+0x4b8], R183 ;  /* 0x0004b8b701007387 */ /* 0x000fe20000100800 */
[----:B-1----:R-:W-:Y:S01]  /*31c0*/  IMAD.MOV.U32 R181, RZ, RZ, R0 ;  /* 0x000000ffffb57224 */ /* 0x002fe200078e0000 */
[----:B------:R-:W-:Y:S02]  /*31d0*/  WARPGROUP.DEPBAR.LE gsb0, 0x0 ;  /* 0x00008000000079c5 */ /* 0x000fe40000010000 */
[----:B------:R-:W-:Y:S01]  /*31e0*/  WARPGROUP.ARRIVE ;  /* 0x00000000000079c5 */ /* 0x000fe20000000000 */
[----:B------:R-:W-:Y:S04]  /*31f0*/  STL.64 [R1+0x530], R118 ;  /* 0x0005307601007387 */ /* 0x000fe80000100a00 */
[----:B------:R-:W-:Y:S01]  /*3200*/  STL.64 [R1+0x528], R116 ;  /* 0x0005287401007387 */ /* 0x000fe20000100a00 */
[----:B------:R-:W-:Y:S01]  /*3210*/  IGMMA.64x32x32.S8.S8 R40, gdesc[UR32], RZ, !UPT, gsb0 ;  /* 0x01200000202879f1 */ /* 0x000fe2000c0410ff */
[----:B------:R-:W-:Y:S01]  /*3220*/  UMOV UR32, UR20 ;  /* 0x0000001400207c82 */ /* 0x000fe20008000000 */
[----:B------:R-:W-:Y:S01]  /*3230*/  UMOV UR33, UR21 ;  /* 0x0000001500217c82 */ /* 0x000fe20008000000 */
[----:B------:R-:W-:Y:S01]  /*3240*/  STL.64 [R1+0x520], R114 ;  /* 0x0005207201007387 */ /* 0x000fe20000100a00 */
[----:B------:R-:W-:Y:S01]  /*3250*/  UMOV UR34, UR18 ;  /* 0x0000001200227c82 */ /* 0x000fe20008000000 */
[----:B------:R-:W-:-:S02]  /*3260*/  UMOV UR35, UR19 ;  /* 0x0000001300237c82 */ /* 0x000fc40008000000 */
[----:B------:R-:W-:Y:S04]  /*3270*/  STL.64 [R1+0x518], R112 ;  /* 0x0005187001007387 */ /* 0x000fe80000100a00 */
[----:B------:R-:W-:Y:S04]  /*3280*/  STL.64 [R1+0x510], R110 ;  /* 0x0005106e01007387 */ /* 0x000fe80000100a00 */
[----:B------:R-:W-:Y:S04]  /*3290*/  STL.64 [R1+0x508], R108 ;  /* 0x0005086c01007387 */ /* 0x000fe80000100a00 */
[----:B------:R-:W-:Y:S04]  /*32a0*/  STL.64 [R1+0x500], R106 ;  /* 0x0005006a01007387 */ /* 0x000fe80000100a00 */
[----:B------:R-:W-:Y:S01]  /*32b0*/  STL.64 [R1+0x4f8], R104 ;  /* 0x0004f86801007387 */ /* 0x000fe20000100a00 */
[----:B------:R-:W-:-:S02]  /*32c0*/  WARPGROUP.DEPBAR.LE gsb0, 0x0 ;  /* 0x00008000000079c5 */ /* 0x000fc40000010000 */
[----:B------:R-:W-:Y:S01]  /*32d0*/  WARPGROUP.ARRIVE ;  /* 0x00000000000079c5 */ /* 0x000fe20000000000 */
[----:B------:R0:W-:Y:S04]  /*32e0*/  STL.64 [R1+0x570], R54 ;  /* 0x0005703601007387 */ /* 0x0001e80000100a00 */
[----:B------:R1:W-:Y:S01]  /*32f0*/  STL.64 [R1+0x568], R52 ;  /* 0x0005683401007387 */ /* 0x0003e20000100a00 */
[----:B------:R-:W-:Y:S01]  /*3300*/  IGMMA.64x32x32.S8.S8 R24, gdesc[UR20], RZ, !UPT, gsb0 ;  /* 0x01200000141879f1 */ /* 0x000fe2000c0410ff */
[----:B------:R-:W-:Y:S01]  /*3310*/  UMOV UR22, UR26 ;  /* 0x0000001a00167c82 */ /* 0x000fe20008000000 */
[----:B------:R-:W-:Y:S01]  /*3320*/  UMOV UR23, UR27 ;  /* 0x0000001b00177c82 */ /* 0x000fe20008000000 */
[----:B------:R2:W-:Y:S01]  /*3330*/  STL.64 [R1+0x560], R50 ;  /* 0x0005603201007387 */ /* 0x0005e20000100a00 */
[----:B------:R-:W-:Y:S01]  /*3340*/  UMOV UR26, UR6 ;  /* 0x00000006001a7c82 */ /* 0x000fe20008000000 */
[----:B------:R-:W-:Y:S01]  /*3350*/  UMOV UR27, UR7 ;  /* 0x00000007001b7c82 */ /* 0x000fe20008000000 */
[----:B------:R-:W-:Y:S01]  /*3360*/  UMOV UR7, 0x80000020 ;  /* 0x8000002000077882 */ /* 0x000fe20000000000 */
[----:B------:R3:W-:Y:S01]  /*3370*/  STL.64 [R1+0x558], R48 ;  /* 0x0005583001007387 */ /* 0x0007e20000100a00 */
[----:B0-----:R-:W-:-:S02]  /*3380*/  IMAD.MOV.U32 R54, RZ, RZ, R6 ;  /* 0x000000ffff367224 */ /* 0x001fc400078e0006 */
[----:B------:R-:W-:Y:S01]  /*3390*/  IMAD.MOV.U32 R55, RZ, RZ, R5 ;  /* 0x000000ffff377224 */ /* 0x000fe200078e0005 */
[----:B------:R0:W-:Y:S01]  /*33a0*/  STL.64 [R1+0x550], R46 ;  /* 0x0005502e01007387 */ /* 0x0001e20000100a00 */
[----:B-1----:R-:W-:Y:S02]  /*33b0*/  IMAD.MOV.U32 R52, RZ, RZ, R8 ;  /* 0x000000ffff347224 */ /* 0x002fe400078e0008 */
[----:B------:R-:W-:Y:S01]  /*33c0*/  IMAD.MOV.U32 R53, RZ, RZ, R7 ;  /* 0x000000ffff357224 */ /* 0x000fe200078e0007 */
[----:B------:R1:W-:Y:S01]  /*33d0*/  STL.64 [R1+0x548], R44 ;  /* 0x0005482c01007387 */ /* 0x0003e20000100a00 */
[----:B--2---:R-:W-:Y:S02]  /*33e0*/  IMAD.MOV.U32 R50, RZ, RZ, R10 ;  /* 0x000000ffff327224 */ /* 0x004fe400078e000a */
[----:B------:R-:W-:Y:S01]  /*33f0*/  IMAD.MOV.U32 R51, RZ, RZ, R9 ;  /* 0x000000ffff337224 */ /* 0x000fe200078e0009 */
[----:B------:R2:W-:Y:S01]  /*3400*/  STL.64 [R1+0x540], R42 ;  /* 0x0005402a01007387 */ /* 0x0005e20000100a00 */
[----:B---3--:R-:W-:-:S02]  /*3410*/  IMAD.MOV.U32 R48, RZ, RZ, R12 ;  /* 0x000000ffff307224 */ /* 0x008fc400078e000c */
[----:B------:R-:W-:Y:S01]  /*3420*/  IMAD.MOV.U32 R49, RZ, RZ, R11 ;  /* 0x000000ffff317224 */ /* 0x000fe200078e000b */
[----:B------:R3:W-:Y:S01]  /*3430*/  STL.64 [R1+0x538], R40 ;  /* 0x0005382801007387 */ /* 0x0007e20000100a00 */
[----:B0-----:R-:W-:Y:S02]  /*3440*/  IMAD.MOV.U32 R46, RZ, RZ, R14 ;  /* 0x000000ffff2e7224 */ /* 0x001fe400078e000e */
[----:B------:R-:W-:Y:S02]  /*3450*/  IMAD.MOV.U32 R47, RZ, RZ, R13 ;  /* 0x000000ffff2f7224 */ /* 0x000fe400078e000d */
[----:B-1----:R-:W-:Y:S02]  /*3460*/  IMAD.MOV.U32 R44, RZ, RZ, R20 ;  /* 0x000000ffff2c7224 */ /* 0x002fe400078e0014 */
[----:B------:R-:W-:Y:S02]  /*3470*/  IMAD.MOV.U32 R45, RZ, RZ, R15 ;  /* 0x000000ffff2d7224 */ /* 0x000fe400078e000f */
[----:B--2---:R-:W-:-:S02]  /*3480*/  IMAD.MOV.U32 R42, RZ, RZ, R22 ;  /* 0x000000ffff2a7224 */ /* 0x004fc400078e0016 */
[----:B------:R-:W-:Y:S01]  /*3490*/  IMAD.MOV.U32 R43, RZ, RZ, R21 ;  /* 0x000000ffff2b7224 */ /* 0x000fe200078e0015 */
[----:B------:R-:W-:Y:S02]  /*34a0*/  WARPGROUP.DEPBAR.LE gsb0, 0x0 ;  /* 0x00008000000079c5 */ /* 0x000fe40000010000 */
[----:B------:R-:W-:Y:S01]  /*34b0*/  WARPGROUP.ARRIVE ;  /* 0x00000000000079c5 */ /* 0x000fe20000000000 */
[----:B------:R-:W-:Y:S04]  /*34c0*/  STL.64 [R1+0x5b0], R38 ;  /* 0x0005b02601007387 */ /* 0x000fe80000100a00 */
[----:B------:R-:W-:Y:S01]  /*34d0*/  STL.64 [R1+0x5a8], R36 ;  /* 0x0005a82401007387 */ /* 0x000fe20000100a00 */
[----:B------:R-:W-:Y:S01]  /*34e0*/  IGMMA.64x32x32.S8.S8 R88, gdesc[UR20], RZ, !UPT, gsb0 ;  /* 0x01200000145879f1 */ /* 0x000fe2000c0410ff */
[----:B------:R-:W-:-:S02]  /*34f0*/  UIADD3 UR22, UR59, 0x2, URZ ;  /* 0x000000023b167890 */ /* 0x000fc4000fffe03f */
[----:B------:R-:W-:Y:S01]  /*3500*/  STL.64 [R1+0x5a0], R34 ;  /* 0x0005a02201007387 */ /* 0x000fe20000100a00 */
[----:B------:R-:W-:Y:S01]  /*3510*/  UMOV UR19, 0x80000020 ;  /* 0x8000002000137882 */ /* 0x000fe20000000000 */
[----:B------:R-:W-:Y:S01]  /*3520*/  UMOV UR20, UR4 ;  /* 0x0000000400147c82 */ /* 0x000fe20008000000 */
[----:B------:R-:W-:Y:S01]  /*3530*/  UMOV UR21, UR5 ;  /* 0x0000000500157c82 */ /* 0x000fe20008000000 */
[----:B------:R-:W-:Y:S01]  /*3540*/  STL.64 [R1+0x598], R32 ;  /* 0x0005982001007387 */ /* 0x000fe20000100a00 */
[----:B------:R-:W-:-:S03]  /*3550*/  UMOV UR6, UR22 ;  /* 0x0000001600067c82 */ /* 0x000fc60008000000 */
[----:B------:R-:W-:Y:S04]  /*3560*/  STL.64 [R1+0x590], R30 ;  /* 0x0005901e01007387 */ /* 0x000fe80000100a00 */
[----:B------:R-:W-:Y:S04]  /*3570*/  STL.64 [R1+0x588], R28 ;  /* 0x0005881c01007387 */ /* 0x000fe80000100a00 */
[----:B------:R-:W-:Y:S04]  /*3580*/  STL.64 [R1+0x580], R26 ;  /* 0x0005801a01007387 */ /* 0x000fe80000100a00 */
[----:B------:R0:W-:Y:S01]  /*3590*/  STL.64 [R1+0x578], R24 ;  /* 0x0005781801007387 */ /* 0x0001e20000100a00 */
[----:B------:R-:W-:-:S02]  /*35a0*/  WARPGROUP.DEPBAR.LE gsb0, 0x0 ;  /* 0x00008000000079c5 */ /* 0x000fc40000010000 */
[----:B------:R-:W-:Y:S01]  /*35b0*/  WARPGROUP.ARRIVE ;  /* 0x00000000000079c5 */ /* 0x000fe20000000000 */
[----:B------:R-:W-:Y:S04]  /*35c0*/  STL.64 [R1+0x5f0], R102 ;  /* 0x0005f06601007387 */ /* 0x000fe80000100a00 */
[----:B------:R-:W-:Y:S01]  /*35d0*/  STL.64 [R1+0x5e8], R100 ;  /* 0x0005e86401007387 */ /* 0x000fe20000100a00 */
[----:B------:R-:W-:Y:S01]  /*35e0*/  IGMMA.64x32x32.S8.S8 R152, gdesc[UR28], RZ, !UPT, gsb0 ;  /* 0x012000001c9879f1 */ /* 0x000fe2000c0410ff */
[----:B------:R-:W-:Y:S01]  /*35f0*/  UMOV UR23, 0x80000020 ;  /* 0x8000002000177882 */ /* 0x000fe20000000000 */
[----:B---3--:R-:W-:Y:S01]  /*3600*/  IMAD.MOV.U32 R40, RZ, RZ, R204 ;  /* 0x000000ffff287224 */ /* 0x008fe200078e00cc */
[----:B------:R-:W-:Y:S01]  /*3610*/  STL.64 [R1+0x5e0], R98 ;  /* 0x0005e06201007387 */ /* 0x000fe20000100a00 */
[----:B------:R-:W-:Y:S01]  /*3620*/  IMAD.MOV.U32 R41, RZ, RZ, R205 ;  /* 0x000000ffff297224 */ /* 0x000fe200078e00cd */
[----:B------:R-:W-:Y:S01]  /*3630*/  UMOV UR28, UR4 ;  /* 0x00000004001c7c82 */ /* 0x000fe20008000000 */
[----:B------:R-:W-:Y:S01]  /*3640*/  UMOV UR29, UR5 ;  /* 0x00000005001d7c82 */ /* 0x000fe20008000000 */
[----:B------:R-:W-:Y:S04]  /*3650*/  STL.64 [R1+0x5d8], R96 ;  /* 0x0005d86001007387 */ /* 0x000fe80000100a00 */
[----:B------:R-:W-:Y:S04]  /*3660*/  STL.64 [R1+0x5d0], R94 ;  /* 0x0005d05e01007387 */ /* 0x000fe80000100a00 */
[----:B------:R-:W-:Y:S04]  /*3670*/  STL.64 [R1+0x5c8], R92 ;  /* 0x0005c85c01007387 */ /* 0x000fe80000100a00 */
[----:B------:R-:W-:Y:S04]  /*3680*/  STL.64 [R1+0x5c0], R90 ;  /* 0x0005c05a01007387 */ /* 0x000fe80000100a00 */
[----:B------:R-:W-:Y:S01]  /*3690*/  STL.64 [R1+0x5b8], R88 ;  /* 0x0005b85801007387 */ /* 0x000fe20000100a00 */
[----:B------:R-:W-:-:S02]  /*36a0*/  WARPGROUP.DEPBAR.LE gsb0, 0x0 ;  /* 0x00008000000079c5 */ /* 0x000fc40000010000 */
[----:B------:R-:W-:Y:S01]  /*36b0*/  WARPGROUP.ARRIVE ;  /* 0x00000000000079c5 */ /* 0x000fe20000000000 */
[----:B------:R-:W-:Y:S04]  /*36c0*/  STL.64 [R1+0x630], R166 ;  /* 0x000630a601007387 */ /* 0x000fe80000100a00 */
[----:B------:R-:W-:Y:S01]  /*36d0*/  STL.64 [R1+0x628], R164 ;  /* 0x000628a401007387 */ /* 0x000fe20000100a00 */
[----:B------:R-:W-:Y:S01]  /*36e0*/  IGMMA.64x32x32.S8.S8 R216, gdesc[UR8], RZ, !UPT, gsb0 ;  /* 0x0120000008d879f1 */ /* 0x000fe2000c0410ff */
[----:B------:R-:W-:Y:S02]  /*36f0*/  UIADD3 UR8, UR59, 0x82, URZ ;  /* 0x000000823b087890 */ /* 0x000fe4000fffe03f */
[----:B------:R-:W-:Y:S01]  /*3700*/  STL.64 [R1+0x620], R162 ;  /* 0x000620a201007387 */ /* 0x000fe20000100a00 */
[----:B------:R-:W-:-:S03]  /*3710*/  UIADD3 UR9, UR59, 0x102, URZ ;  /* 0x000001023b097890 */ /* 0x000fc6000fffe03f */
[----:B------:R-:W-:Y:S04]  /*3720*/  STL.64 [R1+0x618], R160 ;  /* 0x000618a001007387 */ /* 0x000fe80000100a00 */
[----:B------:R-:W-:Y:S04]  /*3730*/  STL.64 [R1+0x610], R158 ;  /* 0x0006109e01007387 */ /* 0x000fe80000100a00 */
[----:B------:R-:W-:Y:S04]  /*3740*/  STL.64 [R1+0x608], R156 ;  /* 0x0006089c01007387 */ /* 0x000fe80000100a00 */
[----:B------:R-:W-:Y:S04]  /*3750*/  STL.64 [R1+0x600], R154 ;  /* 0x0006009a01007387 */ /* 0x000fe80000100a00 */
[----:B------:R-:W-:Y:S01]  /*3760*/  STL.64 [R1+0x5f8], R152 ;  /* 0x0005f89801007387 */ /* 0x000fe20000100a00 */
[----:B------:R-:W-:-:S02]  /*3770*/  WARPGROUP.DEPBAR.LE gsb0, 0x0 ;  /* 0x00008000000079c5 */ /* 0x000fc40000010000 */
[----:B------:R-:W-:-:S06]  /*3780*/  WARPGROUP.ARRIVE ;  /* 0x00000000000079c5 */ /* 0x000fcc0000000000 */
[----:B------:R-:W-:Y:S03]  /*3790*/  IGMMA.64x32x32.S8.S8 R104, gdesc[UR12], RZ, !UPT, gsb0 ;  /* 0x012000000c6879f1 */ /* 0x000fe6000c0410ff */
[----:B------:R-:W-:Y:S02]  /*37a0*/  WARPGROUP.DEPBAR.LE gsb0, 0x0 ;  /* 0x00008000000079c5 */ /* 0x000fe40000010000 */
[----:B0-----:R-:W-:Y:S01]  /*37b0*/  WARPGROUP.ARRIVE ;  /* 0x00000000000079c5 */ /* 0x001fe20000000000 */
[----:B------:R-:W-:Y:S01]  /*37c0*/  STL.64 [R1+0xc0], R104 ;  /* 0x0000c06801007387 */ /* 0x000fe20000100a00 */
[----:B------:R-:W-:Y:S02]  /*37d0*/  IMAD.MOV.U32 R0, RZ, RZ, R109 ;  /* 0x000000ffff007224 */ /* 0x000fe400078e006d */
[----:B------:R-:W-:Y:S01]  /*37e0*/  IMAD.MOV.U32 R19, RZ, RZ, R110 ;  /* 0x000000ffff137224 */ /* 0x000fe200078e006e */
[----:B------:R0:W-:Y:S01]  /*37f0*/  STL.64 [R1+0xc8], R106 ;  /* 0x0000c86a01007387 */ /* 0x0001e20000100a00 */
[----:B------:R-:W-:Y:S01]  /*3800*/  IGMMA.64x32x32.S8.S8 R24, gdesc[UR32], RZ, !UPT, gsb0 ;  /* 0x01200000201879f1 */ /* 0x000fe2000c0410ff */
[----:B------:R-:W-:-:S02]  /*3810*/  IMAD.MOV.U32 R18, RZ, RZ, R111 ;  /* 0x000000ffff127224 */ /* 0x000fc400078e006f */
[----:B------:R-:W-:Y:S01]  /*3820*/  IMAD.MOV.U32 R17, RZ, RZ, R112 ;  /* 0x000000ffff117224 */ /* 0x000fe200078e0070 */
[----:B------:R1:W-:Y:S01]  /*3830*/  STL [R1+0xd0], R108 ;  /* 0x0000d06c01007387 */ /* 0x0003e20000100800 */
[----:B------:R-:W-:Y:S02]  /*3840*/  IMAD.MOV.U32 R16, RZ, RZ, R113 ;  /* 0x000000ffff107224 */ /* 0x000fe400078e0071 */
[----:B------:R-:W-:Y:S02]  /*3850*/  IMAD.MOV.U32 R3, RZ, RZ, R114 ;  /* 0x000000ffff037224 */ /* 0x000fe400078e0072 */
[----:B------:R-:W-:Y:S02]  /*3860*/  IMAD.MOV.U32 R235, RZ, RZ, R115 ;  /* 0x000000ffffeb7224 */ /* 0x000fe400078e0073 */
[----:B------:R-:W-:Y:S02]  /*3870*/  IMAD.MOV.U32 R234, RZ, RZ, R116 ;  /* 0x000000ffffea7224 */ /* 0x000fe400078e0074 */
[----:B------:R-:W-:-:S02]  /*3880*/  IMAD.MOV.U32 R233, RZ, RZ, R117 ;  /* 0x000000ffffe97224 */ /* 0x000fc400078e0075 */
[----:B------:R-:W-:Y:S02]  /*3890*/  IMAD.MOV.U32 R232, RZ, RZ, R118 ;  /* 0x000000ffffe87224 */ /* 0x000fe400078e0076 */
[----:B------:R-:W-:Y:S02]  /*38a0*/  IMAD.MOV.U32 R23, RZ, RZ, R119 ;  /* 0x000000ffff177224 */ /* 0x000fe400078e0077 */
[----:B0-----:R-:W-:Y:S02]  /*38b0*/  IMAD.MOV.U32 R107, RZ, RZ, R181 ;  /* 0x000000ffff6b7224 */ /* 0x001fe400078e00b5 */
[----:B-1----:R-:W-:Y:S02]  /*38c0*/  IMAD.MOV.U32 R108, RZ, RZ, R180 ;  /* 0x000000ffff6c7224 */ /* 0x002fe400078e00b4 */
        /* <DEDUP_REMOVED lines=13> */
[----:B------:R-:W-:Y:S01]  /*39a0*/  IMAD.MOV.U32 R105, RZ, RZ, R2 ;  /* 0x000000ffff697224 */ /* 0x000fe200078e0002 */
        /* <DEDUP_REMOVED lines=18> */
[----:B------:R-:W-:Y:S03]  /*3ad0*/  IGMMA.64x32x32.S8.S8 R24, gdesc[UR24], RZ, !UPT, gsb0 ;  /* 0x01200000181879f1 */ /* 0x000fe6000c0410ff */
[----:B------:R-:W-:Y:S02]  /*3ae0*/  WARPGROUP.DEPBAR.LE gsb0, 0x0 ;  /* 0x00008000000079c5 */ /* 0x000fe40000010000 */
[----:B------:R-:W-:Y:S02]  /*3af0*/  IMAD.MOV.U32 R4, RZ, RZ, R38 ;  /* 0x000000ffff047224 */ /* 0x000fe400078e0026 */
[----:B------:R-:W-:Y:S02]  /*3b00*/  IMAD.MOV.U32 R2, RZ, RZ, R39 ;  /* 0x000000ffff027224 */ /* 0x000fe400078e0027 */
[----:B------:R-:W-:Y:S02]  /*3b10*/  IMAD.MOV.U32 R38, RZ, RZ, R104 ;  /* 0x000000ffff267224 */ /* 0x000fe400078e0068 */
[----:B------:R-:W-:Y:S01]  /*3b20*/  IMAD.MOV.U32 R39, RZ, RZ, R105 ;  /* 0x000000ffff277224 */ /* 0x000fe200078e0069 */
[----:B------:R-:W2:Y:S01]  /*3b30*/  LDL.LU R104, [R1+0x2b8] ;  /* 0x0002b80001687983 */ /* 0x000ea20000300800 */
[----:B------:R-:W-:-:S02]  /*3b40*/  IMAD.MOV.U32 R22, RZ, RZ, R24 ;  /* 0x000000ffff167224 */ /* 0x000fc400078e0018 */
[----:B------:R-:W-:Y:S01]  /*3b50*/  IMAD.MOV.U32 R21, RZ, RZ, R25 ;  /* 0x000000ffff157224 */ /* 0x000fe200078e0019 */
[----:B------:R-:W3:Y:S01]  /*3b60*/  LDL.LU R105, [R1+0x2bc] ;  /* 0x0002bc0001697983 */ /* 0x000ee20000300800 */
        /* <DEDUP_REMOVED lines=27> */
[----:B------:R-:W-:Y:S01]  /*3d20*/  IMAD.MOV.U32 R43, RZ, RZ, R107 ;  /* 0x000000ffff2b7224 */ /* 0x000fe200078e006b */
[----:B------:R-:W4:Y:S01]  /*3d30*/  LDL.LU R106, [R1+0x180] ;  /* 0x00018000016a7983 */ /* 0x000f220000300800 */
[----:B------:R-:W-:Y:S01]  /*3d40*/  WARPGROUP.ARRIVE ;  /* 0x00000000000079c5 */ /* 0x000fe20000000000 */
[----:B------:R-:W-:-:S02]  /*3d50*/  IMAD.MOV.U32 R44, RZ, RZ, R108 ;  /* 0x000000ffff2c7224 */ /* 0x000fc400078e006c */
[----:B------:R-:W4:Y:S01]  /*3d60*/  LDL.LU R107, [R1+0x184] ;  /* 0x00018400016b7983 */ /* 0x000f220000300800 */
[----:B------:R-:W-:Y:S02]  /*3d70*/  IMAD.MOV.U32 R45, RZ, RZ, R109 ;  /* 0x000000ffff2d7224 */ /* 0x000fe400078e006d */
[----:B------:R-:W-:Y:S01]  /*3d80*/  IGMMA.64x32x32.S8.S8 R24, gdesc[UR4], R24, gsb0 ;  /* 0x01200000041879f1 */ /* 0x000fe20008041018 */
[----:B------:R-:W4:Y:S01]  /*3d90*/  LDL.LU R108, [R1+0x188] ;  /* 0x00018800016c7983 */ /* 0x000f220000300800 */
[----:B------:R-:W-:Y:S02]  /*3da0*/  IMAD.MOV.U32 R46, RZ, RZ, R110 ;  /* 0x000000ffff2e7224 */ /* 0x000fe400078e006e */
[----:B------:R-:W-:Y:S01]  /*3db0*/  IMAD.MOV.U32 R47, RZ, RZ, R111 ;  /* 0x000000ffff2f7224 */ /* 0x000fe200078e006f */
[----:B------:R-:W4:Y:S01]  /*3dc0*/  LDL.LU R109, [R1+0x18c] ;  /* 0x00018c00016d7983 */ /* 0x000f220000300800 */
[----:B------:R-:W-:Y:S02]  /*3dd0*/  IMAD.MOV.U32 R48, RZ, RZ, R112 ;  /* 0x000000ffff307224 */ /* 0x000fe400078e0070 */
[----:B------:R-:W-:Y:S01]  /*3de0*/  IMAD.MOV.U32 R49, RZ, RZ, R113 ;  /* 0x000000ffff317224 */ /* 0x000fe200078e0071 */
[----:B------:R-:W4:Y:S01]  /*3df0*/  LDL.LU R110, [R1+0x190] ;  /* 0x00019000016e7983 */ /* 0x000f220000300800 */
[----:B------:R-:W-:-:S02]  /*3e00*/  IMAD.MOV.U32 R50, RZ, RZ, R114 ;  /* 0x000000ffff327224 */ /* 0x000fc400078e0072 */
[----:B------:R-:W-:Y:S01]  /*3e10*/  IMAD.MOV.U32 R51, RZ, RZ, R115 ;  /* 0x000000ffff337224 */ /* 0x000fe200078e0073 */
[----:B------:R-:W4:Y:S01]  /*3e20*/  LDL.LU R111, [R1+0x194] ;  /* 0x00019400016f7983 */ /* 0x000f220000300800 */
[----:B------:R-:W-:Y:S02]  /*3e30*/  IMAD.MOV.U32 R52, RZ, RZ, R116 ;  /* 0x000000ffff347224 */ /* 0x000fe400078e0074 */
[----:B------:R-:W-:Y:S01]  /*3e40*/  IMAD.MOV.U32 R53, RZ, RZ, R117 ;  /* 0x000000ffff357224 */ /* 0x000fe200078e0075 */
[----:B------:R-:W4:Y:S01]  /*3e50*/  LDL.LU R112, [R1+0x198] ;  /* 0x0001980001707983 */ /* 0x000f220000300800 */
[----:B------:R-:W-:Y:S02]  /*3e60*/  IMAD.MOV.U32 R54, RZ, RZ, R118 ;  /* 0x000000ffff367224 */ /* 0x000fe400078e0076 */
[----:B------:R-:W-:Y:S01]  /*3e70*/  IMAD.MOV.U32 R55, RZ, RZ, R119 ;  /* 0x000000ffff377224 */ /* 0x000fe200078e0077 */
[----:B------:R-:W4:Y:S04]  /*3e80*/  LDL.LU R113, [R1+0x19c] ;  /* 0x00019c0001717983 */ /* 0x000f280000300800 */
[----:B------:R-:W4:Y:S04]  /*3e90*/  LDL.LU R114, [R1+0x1a0] ;  /* 0x0001a00001727983 */ /* 0x000f280000300800 */
[----:B------:R-:W4:Y:S04]  /*3ea0*/  LDL.LU R115, [R1+0x1a4] ;  /* 0x0001a40001737983 */ /* 0x000f280000300800 */
[----:B------:R-:W4:Y:S04]  /*3eb0*/  LDL.LU R116, [R1+0x1a8] ;  /* 0x0001a80001747983 */ /* 0x000f280000300800 */
[----:B------:R-:W4:Y:S04]  /*3ec0*/  LDL.LU R117, [R1+0x1ac] ;  /* 0x0001ac0001757983 */ /* 0x000f280000300800 */
[----:B------:R-:W4:Y:S04]  /*3ed0*/  LDL.LU R118, [R1+0x1b0] ;  /* 0x0001b00001767983 */ /* 0x000f280000300800 */
[----:B------:R-:W4:Y:S01]  /*3ee0*/  LDL.LU R119, [R1+0x1b4] ;  /* 0x0001b40001777983 */ /* 0x000f220000300800 */
        /* <DEDUP_REMOVED lines=9> */
[----:B--2---:R-:W-:-:S02]  /*3f80*/  IMAD.MOV.U32 R38, RZ, RZ, R104 ;  /* 0x000000ffff267224 */ /* 0x004fc400078e0068 */
[----:B------:R-:W2:Y:S01]  /*3f90*/  LDL.LU R104, [R1+0x1b8] ;  /* 0x0001b80001687983 */ /* 0x000ea20000300800 */
[----:B---3--:R-:W-:-:S03]  /*3fa0*/  IMAD.MOV.U32 R39, RZ, RZ, R105 ;  /* 0x000000ffff277224 */ /* 0x008fc600078e0069 */
[----:B------:R-:W3:Y:S01]  /*3fb0*/  LDL.LU R105, [R1+0x1bc] ;  /* 0x0001bc0001697983 */ /* 0x000ee20000300800 */
        /* <DEDUP_REMOVED lines=13> */
[----:B------:R-:W-:Y:S01]  /*4090*/  IMAD.MOV.U32 R37, RZ, RZ, R55 ;  /* 0x000000ffff257224 */ /* 0x000fe200078e0037 */
[----:B------:R-:W-:-:S05]  /*40a0*/  UMOV UR18, UR8 ;  /* 0x0000000800127c82 */ /* 0x000fca0008000000 */
[----:B------:R-:W-:-:S06]  /*40b0*/  WARPGROUP.ARRIVE ;  /* 0x00000000000079c5 */ /* 0x000fcc0000000000 */
[----:B------:R-:W-:Y:S01]  /*40c0*/  IGMMA.64x32x32.S8.S8 R24, gdesc[UR16], R24, gsb0 ;  /* 0x01200000101879f1 */ /* 0x000fe20008041018 */
[----:B----4-:R-:W-:Y:S02]  /*40d0*/  IMAD.MOV.U32 R42, RZ, RZ, R106 ;  /* 0x000000ffff2a7224 */ /* 0x010fe400078e006a */
[----:B------:R-:W4:Y:S01]  /*40e0*/  LDL.LU R106, [R1+0x80] ;  /* 0x00008000016a7983 */ /* 0x000f220000300800 */
[----:B------:R-:W-:-:S03]  /*40f0*/  IMAD.MOV.U32 R43, RZ, RZ, R107 ;  /* 0x000000ffff2b7224 */ /* 0x000fc600078e006b */
        /* <DEDUP_REMOVED lines=23> */
[----:B------:R-:W-:Y:S01]  /*4270*/  IMAD.MOV.U32 R55, RZ, RZ, R119 ;  /* 0x000000ffff377224 */ /* 0x000fe200078e0077 */
[----:B------:R-:W-:Y:S02]  /*4280*/  WARPGROUP.DEPBAR.LE gsb0, 0x0 ;  /* 0x00008000000079c5 */ /* 0x000fe40000010000 */
[----:B------:R-:W4:Y:S04]  /*4290*/  LDL.LU R119, [R1+0xb4] ;  /* 0x0000b40001777983 */ /* 0x000f280000300800 */
        /* <DEDUP_REMOVED lines=69> */
[----:B------:R-:W-:Y:S01]  /*46f0*/  IMAD.MOV.U32 R119, RZ, RZ, R73 ;  /* 0x000000ffff777224 */ /* 0x000fe200078e0049 */
[----:B------:R-:W-:Y:S02]  /*4700*/  WARPGROUP.DEPBAR.LE gsb0, 0x0 ;  /* 0x00008000000079c5 */ /* 0x000fe40000010000 */
[----:B------:R-:W4:Y:S04]  /*4710*/  LDL.LU R73, [R1+0x7bc] ;  /* 0x0007bc0001497983 */ /* 0x000f280000300800 */
[----:B------:R0:W-:Y:S04]  /*4720*/  STL.64 [R1+0x180], R24 ;  /* 0x0001801801007387 */ /* 0x0001e80000100a00 */
[----:B------:R1:W-:Y:S04]  /*4730*/  STL.64 [R1+0x188], R26 ;  /* 0x0001881a01007387 */ /* 0x0003e80000100a00 */
[----:B------:R1:W-:Y:S04]  /*4740*/  STL.64 [R1+0x190], R28 ;  /* 0x0001901c01007387 */ /* 0x0003e80000100a00 */
[----:B------:R1:W-:Y:S04]  /*4750*/  STL.64 [R1+0x198], R30 ;  /* 0x0001981e01007387 */ /* 0x0003e80000100a00 */
[----:B------:R1:W-:Y:S01]  /*4760*/  STL.64 [R1+0x1a0], R32 ;  /* 0x0001a02001007387 */ /* 0x0003e20000100a00 */
[----:B0-----:R-:W-:-:S03]  /*4770*/  IMAD.MOV.U32 R24, RZ, RZ, R42 ;  /* 0x000000ffff187224 */ /* 0x001fc600078e002a */
[----:B------:R0:W-:Y:S01]  /*4780*/  STL.64 [R1+0x1a8], R34 ;  /* 0x0001a82201007387 */ /* 0x0001e20000100a00 */
[----:B------:R-:W-:-:S03]  /*4790*/  IMAD.MOV.U32 R25, RZ, RZ, R43 ;  /* 0x000000ffff197224 */ /* 0x000fc600078e002b */
[----:B------:R0:W-:Y:S01]  /*47a0*/  STL.64 [R1+0x1b0], R36 ;  /* 0x0001b02401007387 */ /* 0x0001e20000100a00 */
[----:B-1----:R-:W-:Y:S02]  /*47b0*/  IMAD.MOV.U32 R26, RZ, RZ, R44 ;  /* 0x000000ffff1a7224 */ /* 0x002fe400078e002c */
[----:B------:R-:W-:Y:S01]  /*47c0*/  IMAD.MOV.U32 R27, RZ, RZ, R45 ;  /* 0x000000ffff1b7224 */ /* 0x000fe200078e002d */
[----:B------:R2:W-:Y:S01]  /*47d0*/  STL.64 [R1+0x1b8], R38 ;  /* 0x0001b82601007387 */ /* 0x0005e20000100a00 */
[----:B------:R-:W-:Y:S02]  /*47e0*/  IMAD.MOV.U32 R28, RZ, RZ, R46 ;  /* 0x000000ffff1c7224 */ /* 0x000fe400078e002e */
[----:B------:R-:W-:Y:S02]  /*47f0*/  IMAD.MOV.U32 R29, RZ, RZ, R47 ;  /* 0x000000ffff1d7224 */ /* 0x000fe400078e002f */
[----:B------:R-:W-:Y:S02]  /*4800*/  IMAD.MOV.U32 R30, RZ, RZ, R48 ;  /* 0x000000ffff1e7224 */ /* 0x000fe400078e0030 */
[----:B------:R-:W-:-:S02]  /*4810*/  IMAD.MOV.U32 R31, RZ, RZ, R49 ;  /* 0x000000ffff1f7224 */ /* 0x000fc400078e0031 */
[----:B------:R-:W-:Y:S02]  /*4820*/  IMAD.MOV.U32 R32, RZ, RZ, R50 ;  /* 0x000000ffff207224 */ /* 0x000fe400078e0032 */
[----:B------:R-:W-:Y:S02]  /*4830*/  IMAD.MOV.U32 R33, RZ, RZ, R51 ;  /* 0x000000ffff217224 */ /* 0x000fe400078e0033 */
[----:B0-----:R-:W-:Y:S02]  /*4840*/  IMAD.MOV.U32 R34, RZ, RZ, R52 ;  /* 0x000000ffff227224 */ /* 0x001fe400078e0034 */
        /* <DEDUP_REMOVED lines=17> */
[----:B--2---:R-:W-:Y:S02]  /*4960*/  IMAD.MOV.U32 R38, RZ, RZ, R104 ;  /* 0x000000ffff267224 */ /* 0x004fe400078e0068 */
[----:B---3--:R-:W-:-:S06]  /*4970*/  IMAD.MOV.U32 R39, RZ, RZ, R105 ;  /* 0x000000ffff277224 */ /* 0x008fcc00078e0069 */
[----:B------:R-:W-:-:S06]  /*4980*/  WARPGROUP.ARRIVE ;  /* 0x00000000000079c5 */ /* 0x000fcc0000000000 */
[----:B------:R-:W-:Y:S01]  /*4990*/  IGMMA.64x32x32.S8.S8 R24, gdesc[UR44], R24, gsb0 ;  /* 0x012000002c1879f1 */ /* 0x000fe20008041018 */
        /* <DEDUP_REMOVED lines=15> */
[----:B------:R-:W2:Y:S01]  /*4a90*/  LDL.LU R72, [R1+0x7b8] ;  /* 0x0007b80001487983 */ /* 0x000ea20000300800 */
[----:B------:R-:W-:-:S03]  /*4aa0*/  IMAD.MOV.U32 R104, RZ, RZ, R184 ;  /* 0x000000ffff687224 */ /* 0x000fc600078e00b8 */
[----:B------:R-:W3:Y:S04]  /*4ab0*/  LDL.LU R184, [R1+0x7b4] ;  /* 0x0007b40001b87983 */ /* 0x000ee80000300800 */
        /* <DEDUP_REMOVED lines=10> */
[----:B------:R-:W4:Y:S01]  /*4b60*/  LDL.LU R200, [R1+0x788] ;  /* 0x0007880001c87983 */ /* 0x000f220000300800 */
[----:B------:R-:W-:-:S03]  /*4b70*/  WARPGROUP.DEPBAR.LE gsb0, 0x0 ;  /* 0x00008000000079c5 */ /* 0x000fc60000010000 */
[----:B------:R-:W4:Y:S04]  /*4b80*/  LDL.LU R201, [R1+0x784] ;  /* 0x0007840001c97983 */ /* 0x000f280000300800 */
[----:B------:R-:W4:Y:S04]  /*4b90*/  LDL.LU R202, [R1+0x780] ;  /* 0x0007800001ca7983 */ /* 0x000f280000300800 */
[----:B------:R-:W4:Y:S04]  /*4ba0*/  LDL.LU R203, [R1+0x77c] ;  /* 0x00077c0001cb7983 */ /* 0x000f280000300800 */
[----:B------:R-:W-:Y:S04]  /*4bb0*/  STL.64 [R1+0x80], R24 ;  /* 0x0000801801007387 */ /* 0x000fe80000100a00 */
[----:B------:R0:W-:Y:S04]  /*4bc0*/  STL.64 [R1+0x88], R26 ;  /* 0x0000881a01007387 */ /* 0x0001e80000100a00 */
[----:B------:R1:W-:Y:S04]  /*4bd0*/  STL.64 [R1+0x90], R28 ;  /* 0x0000901c01007387 */ /* 0x0003e80000100a00 */
[----:B------:R1:W-:Y:S04]  /*4be0*/  STL.64 [R1+0x98], R30 ;  /* 0x0000981e01007387 */ /* 0x0003e80000100a00 */
[----:B------:R1:W-:Y:S01]  /*4bf0*/  STL.64 [R1+0xa0], R32 ;  /* 0x0000a02001007387 */ /* 0x0003e20000100a00 */
[----:B0-----:R-:W-:-:S03]  /*4c00*/  IMAD.MOV.U32 R27, RZ, RZ, R43 ;  /* 0x000000ffff1b7224 */ /* 0x001fc600078e002b */
[----:B------:R0:W-:Y:S01]  /*4c10*/  STL.64 [R1+0xa8], R34 ;  /* 0x0000a82201007387 */ /* 0x0001e20000100a00 */
[----:B-1----:R-:W-:-:S03]  /*4c20*/  IMAD.MOV.U32 R28, RZ, RZ, R44 ;  /* 0x000000ffff1c7224 */ /* 0x002fc600078e002c */
[----:B------:R1:W-:Y:S01]  /*4c30*/  STL.64 [R1+0xb0], R36 ;  /* 0x0000b02401007387 */ /* 0x0003e20000100a00 */
[----:B------:R-:W-:-:S03]  /*4c40*/  IMAD.MOV.U32 R43, RZ, RZ, R206 ;  /* 0x000000ffff2b7224 */ /* 0x000fc600078e00ce */
[----:B------:R1:W-:Y:S01]  /*4c50*/  STL.64 [R1+0xb8], R38 ;  /* 0x0000b82601007387 */ /* 0x0003e20000100a00 */
[----:B------:R-:W-:-:S03]  /*4c60*/  IMAD.MOV.U32 R29, RZ, RZ, R45 ;  /* 0x000000ffff1d7224 */ /* 0x000fc600078e002d */
[----:B------:R-:W4:Y:S01]  /*4c70*/  LDL.LU R204, [R1+0x778] ;  /* 0x0007780001cc7983 */ /* 0x000f220000300800 */
[----:B------:R-:W-:-:S03]  /*4c80*/  IMAD.MOV.U32 R44, RZ, RZ, R207 ;  /* 0x000000ffff2c7224 */ /* 0x000fc600078e00cf */
[----:B------:R-:W4:Y:S01]  /*4c90*/  LDL.LU R205, [R1+0x774] ;  /* 0x0007740001cd7983 */ /* 0x000f220000300800 */
[----:B------:R-:W-:Y:S02]  /*4ca0*/  IMAD.MOV.U32 R30, RZ, RZ, R46 ;  /* 0x000000ffff1e7224 */ /* 0x000fe400078e002e */
        /* <DEDUP_REMOVED lines=11> */
[----:B0-----:R-:W-:Y:S02]  /*4d60*/  IMAD.MOV.U32 R34, RZ, RZ, R50 ;  /* 0x000000ffff227224 */ /* 0x001fe400078e0032 */
[----:B------:R-:W-:Y:S01]  /*4d70*/  IMAD.MOV.U32 R49, RZ, RZ, R212 ;  /* 0x000000ffff317224 */ /* 0x000fe200078e00d4 */
[----:B------:R-:W4:Y:S01]  /*4d80*/  LDL.LU R210, [R1+0x760] ;  /* 0x0007600001d27983 */ /* 0x000f220000300800 */
[----:B------:R-:W-:Y:S02]  /*4d90*/  IMAD.MOV.U32 R35, RZ, RZ, R51 ;  /* 0x000000ffff237224 */ /* 0x000fe400078e0033 */
[----:B------:R-:W-:Y:S01]  /*4da0*/  IMAD.MOV.U32 R50, RZ, RZ, R213 ;  /* 0x000000ffff327224 */ /* 0x000fe200078e00d5 */
[----:B------:R-:W4:Y:S01]  /*4db0*/  LDL.LU R211, [R1+0x75c] ;  /* 0x00075c0001d37983 */ /* 0x000f220000300800 */
[----:B-1----:R-:W-:-:S02]  /*4dc0*/  IMAD.MOV.U32 R36, RZ, RZ, R52 ;  /* 0x000000ffff247224 */ /* 0x002fc400078e0034 */
[----:B------:R-:W-:Y:S01]  /*4dd0*/  IMAD.MOV.U32 R51, RZ, RZ, R214 ;  /* 0x000000ffff337224 */ /* 0x000fe200078e00d6 */
[----:B------:R-:W4:Y:S01]  /*4de0*/  LDL.LU R212, [R1+0x758] ;  /* 0x0007580001d47983 */ /* 0x000f220000300800 */
[----:B------:R-:W-:-:S03]  /*4df0*/  IMAD.MOV.U32 R52, RZ, RZ, R215 ;  /* 0x000000ffff347224 */ /* 0x000fc600078e00d7 */
[----:B------:R-:W4:Y:S04]  /*4e00*/  LDL.LU R213, [R1+0x754] ;  /* 0x0007540001d57983 */ /* 0x000f280000300800 */
[----:B------:R-:W4:Y:S04]  /*4e10*/  LDL.LU R214, [R1+0x750] ;  /* 0x0007500001d67983 */ /* 0x000f280000300800 */
[----:B------:R-:W4:Y:S01]  /*4e20*/  LDL.LU R215, [R1+0x74c] ;  /* 0x00074c0001d77983 */ /* 0x000f220000300800 */
[----:B------:R-:W-:Y:S01]  /*4e30*/  UIADD3 UR30, UR59, 0x202, URZ ;  /* 0x000002023b1e7890 */ /* 0x000fe2000fffe03f */
[----:B------:R-:W-:Y:S01]  /*4e40*/  UMOV UR31, 0x80000020 ;  /* 0x80000020001f7882 */ /* 0x000fe20000000000 */
[----:B------:R-:W-:-:S02]  /*4e50*/  IMAD.MOV.U32 R37, RZ, RZ, R53 ;  /* 0x000000ffff257224 */ /* 0x000fc400078e0035 */
[----:B------:R-:W-:Y:S02]  /*4e60*/  IMAD.MOV.U32 R38, RZ, RZ, R54 ;  /* 0x000000ffff267224 */ /* 0x000fe400078e0036 */
[----:B------:R-:W-:Y:S02]  /*4e70*/  IMAD.MOV.U32 R53, RZ, RZ, R136 ;  /* 0x000000ffff357224 */ /* 0x000fe400078e0088 */
[----:B------:R-:W-:Y:S01]  /*4e80*/  IMAD.MOV.U32 R39, RZ, RZ, R55 ;  /* 0x000000ffff277224 */ /* 0x000fe200078e0037 */
[----:B------:R-:W3:Y:S01]  /*4e90*/  LDL.LU R136, [R1+0x748] ;  /* 0x0007480001887983 */ /* 0x000ee20000300800 */
[----:B------:R-:W-:Y:S02]  /*4ea0*/  IMAD.MOV.U32 R54, RZ, RZ, R137 ;  /* 0x000000ffff367224 */ /* 0x000fe400078e0089 */
[----:B------:R-:W-:Y:S01]  /*4eb0*/  IMAD.MOV.U32 R26, RZ, RZ, R42 ;  /* 0x000000ffff1a7224 */ /* 0x000fe200078e002a */
[----:B------:R-:W3:Y:S01]  /*4ec0*/  LDL.LU R137, [R1+0x744] ;  /* 0x0007440001897983 */ /* 0x000ee20000300800 */
[----:B------:R-:W-:-:S02]  /*4ed0*/  IMAD.MOV.U32 R55, RZ, RZ, R138 ;  /* 0x000000ffff377224 */ /* 0x000fc400078e008a */
[----:B------:R-:W-:Y:S01]  /*4ee0*/  IMAD.MOV.U32 R42, RZ, RZ, R139 ;  /* 0x000000ffff2a7224 */ /* 0x000fe200078e008b */
[----:B------:R-:W3:Y:S04]  /*4ef0*/  LDL.LU R138, [R1+0x740] ;  /* 0x00074000018a7983 */ /* 0x000ee80000300800 */
[----:B------:R-:W3:Y:S01]  /*4f00*/  LDL.LU R139, [R1+0x73c] ;  /* 0x00073c00018b7983 */ /* 0x000ee20000300800 */
[----:B----4-:R-:W-:-:S06]  /*4f10*/  WARPGROUP.ARRIVE ;  /* 0x00000000000079c5 */ /* 0x010fcc0000000000 */
[----:B------:R-:W-:Y:S03]  /*4f20*/  IGMMA.64x32x32.S8.S8 R200, gdesc[UR28], R200, gsb0 ;  /* 0x012000001cc879f1 */ /* 0x000fe600080410c8 */
[----:B------:R-:W-:Y:S02]  /*4f30*/  WARPGROUP.DEPBAR.LE gsb0, 0x0 ;  /* 0x00008000000079c5 */ /* 0x000fe40000010000 */
[----:B------:R-:W-:Y:S04]  /*4f40*/  STL.64 [R1+0x418], R214 ;  /* 0x000418d601007387 */ /* 0x000fe80000100a00 */
[----:B------:R-:W-:Y:S04]  /*4f50*/  STL.64 [R1+0x410], R212 ;  /* 0x000410d401007387 */ /* 0x000fe80000100a00 */
[----:B------:R-:W-:Y:S04]  /*4f60*/  STL.64 [R1+0x408], R210 ;  /* 0x000408d201007387 */ /* 0x000fe80000100a00 */
[----:B------:R-:W-:Y:S04]  /*4f70*/  STL.64 [R1+0x400], R208 ;  /* 0x000400d001007387 */ /* 0x000fe80000100a00 */
[----:B------:R0:W-:Y:S04]  /*4f80*/  STL.64 [R1+0x3f8], R206 ;  /* 0x0003f8ce01007387 */ /* 0x0001e80000100a00 */
[----:B------:R1:W-:Y:S04]  /*4f90*/  STL.64 [R1+0x3f0], R204 ;  /* 0x0003f0cc01007387 */ /* 0x0003e80000100a00 */
[----:B------:R4:W-:Y:S04]  /*4fa0*/  STL.64 [R1+0x3e8], R202 ;  /* 0x0003e8ca01007387 */ /* 0x0009e80000100a00 */
[----:B------:R2:W-:Y:S01]  /*4fb0*/  STL.64 [R1+0x3e0], R200 ;  /* 0x0003e0c801007387 */ /* 0x0005e20000100a00 */
[----:B0-----:R-:W-:-:S02]  /*4fc0*/  IMAD.MOV.U32 R206, RZ, RZ, R32 ;  /* 0x000000ffffce7224 */ /* 0x001fc400078e0020 */
[----:B-1----:R-:W-:Y:S02]  /*4fd0*/  IMAD.MOV.U32 R204, RZ, RZ, R30 ;  /* 0x000000ffffcc7224 */ /* 0x002fe400078e001e */
[----:B----4-:R-:W-:Y:S02]  /*4fe0*/  IMAD.MOV.U32 R202, RZ, RZ, R28 ;  /* 0x000000ffffca7224 */ /* 0x010fe400078e001c */
[----:B--2---:R-:W-:Y:S02]  /*4ff0*/  IMAD.MOV.U32 R200, RZ, RZ, R26 ;  /* 0x000000ffffc87224 */ /* 0x004fe400078e001a */
[----:B------:R-:W-:Y:S02]  /*5000*/  IMAD.MOV.U32 R201, RZ, RZ, R27 ;  /* 0x000000ffffc97224 */ /* 0x000fe400078e001b */
[----:B------:R-:W-:Y:S02]  /*5010*/  IMAD.MOV.U32 R26, RZ, RZ, R104 ;  /* 0x000000ffff1a7224 */ /* 0x000fe400078e0068 */
[----:B------:R-:W-:-:S02]  /*5020*/  IMAD.MOV.U32 R27, RZ, RZ, R105 ;  /* 0x000000ffff1b7224 */ /* 0x000fc400078e0069 */
[----:B------:R-:W-:Y:S02]  /*5030*/  IMAD.MOV.U32 R104, RZ, RZ, R140 ;  /* 0x000000ffff687224 */ /* 0x000fe400078e008c */
[----:B------:R-:W-:Y:S01]  /*5040*/  IMAD.MOV.U32 R203, RZ, RZ, R29 ;  /* 0x000000ffffcb7224 */ /* 0x000fe200078e001d */
[----:B------:R-:W3:Y:S01]  /*5050*/  LDL.LU R140, [R1+0x738] ;  /* 0x00073800018c7983 */ /* 0x000ee20000300800 */
[----:B------:R-:W-:Y:S02]  /*5060*/  IMAD.MOV.U32 R28, RZ, RZ, R106 ;  /* 0x000000ffff1c7224 */ /* 0x000fe400078e006a */
[----:B------:R-:W-:Y:S02]  /*5070*/  IMAD.MOV.U32 R105, RZ, RZ, R141 ;  /* 0x000000ffff697224 */ /* 0x000fe400078e008d */
[----:B------:R-:W-:Y:S01]  /*5080*/  IMAD.MOV.U32 R29, RZ, RZ, R107 ;  /* 0x000000ffff1d7224 */ /* 0x000fe200078e006b */
[----:B------:R-:W3:Y:S01]  /*5090*/  LDL.LU R141, [R1+0x734] ;  /* 0x00073400018d7983 */ /* 0x000ee20000300800 */
[----:B------:R-:W-:-:S02]  /*50a0*/  IMAD.MOV.U32 R106, RZ, RZ, R142 ;  /* 0x000000ffff6a7224 */ /* 0x000fc400078e008e */
[----:B------:R-:W-:Y:S01]  /*50b0*/  IMAD.MOV.U32 R205, RZ, RZ, R31 ;  /* 0x000000ffffcd7224 */ /* 0x000fe200078e001f */
[----:B------:R-:W3:Y:S01]  /*50c0*/  LDL.LU R142, [R1+0x730] ;  /* 0x00073000018e7983 */ /* 0x000ee20000300800 */
        /* <DEDUP_REMOVED lines=28> */
[----:B------:R-:W-:Y:S01]  /*5290*/  IMAD.MOV.U32 R115, RZ, RZ, R151 ;  /* 0x000000ffff737224 */ /* 0x000fe200078e0097 */
[----:B------:R-:W3:Y:S04]  /*52a0*/  LDL.LU R150, [R1+0x710] ;  /* 0x0007100001967983 */ /* 0x000ee80000300800 */
[----:B------:R-:W3:Y:S01]  /*52b0*/  LDL.LU R151, [R1+0x70c] ;  /* 0x00070c0001977983 */ /* 0x000ee20000300800 */
[----:B------:R-:W-:Y:S01]  /*52c0*/  UIADD3 UR10, UR59, 0x282, URZ ;  /* 0x000002823b0a7890 */ /* 0x000fe2000fffe03f */
[----:B------:R-:W-:Y:S01]  /*52d0*/  UMOV UR8, UR4 ;  /* 0x0000000400087c82 */ /* 0x000fe20008000000 */
[----:B------:R-:W-:Y:S01]  /*52e0*/  UMOV UR9, UR5 ;  /* 0x0000000500097c82 */ /* 0x000fe20008000000 */
[----:B------:R-:W-:Y:S01]  /*52f0*/  UMOV UR11, 0x80000020 ;  /* 0x80000020000b7882 */ /* 0x000fe20000000000 */
[----:B------:R-:W-:-:S02]  /*5300*/  IMAD.MOV.U32 R212, RZ, RZ, R38 ;  /* 0x000000ffffd47224 */ /* 0x000fc400078e0026 */
[----:B------:R-:W-:Y:S02]  /*5310*/  IMAD.MOV.U32 R213, RZ, RZ, R39 ;  /* 0x000000ffffd57224 */ /* 0x000fe400078e0027 */
[----:B------:R-:W-:Y:S02]  /*5320*/  IMAD.MOV.U32 R38, RZ, RZ, R116 ;  /* 0x000000ffff267224 */ /* 0x000fe400078e0074 */
[----:B------:R-:W-:Y:S02]  /*5330*/  IMAD.MOV.U32 R214, RZ, RZ, R40 ;  /* 0x000000ffffd67224 */ /* 0x000fe400078e0028 */
[----:B------:R-:W-:Y:S02]  /*5340*/  IMAD.MOV.U32 R39, RZ, RZ, R117 ;  /* 0x000000ffff277224 */ /* 0x000fe400078e0075 */
[----:B------:R-:W-:Y:S02]  /*5350*/  IMAD.MOV.U32 R116, RZ, RZ, R195 ;  /* 0x000000ffff747224 */ /* 0x000fe400078e00c3 */
[----:B------:R-:W-:Y:S01]  /*5360*/  IMAD.MOV.U32 R215, RZ, RZ, R41 ;  /* 0x000000ffffd77224 */ /* 0x000fe200078e0029 */
[----:B------:R-:W2:Y:S01]  /*5370*/  LDL.LU R195, [R1+0x708] ;  /* 0x0007080001c37983 */ /* 0x000ea20000300800 */
[----:B------:R-:W-:-:S02]  /*5380*/  IMAD.MOV.U32 R40, RZ, RZ, R118 ;  /* 0x000000ffff287224 */ /* 0x000fc400078e0076 */
[----:B------:R-:W-:Y:S02]  /*5390*/  IMAD.MOV.U32 R117, RZ, RZ, R196 ;  /* 0x000000ffff757224 */ /* 0x000fe400078e00c4 */
[----:B------:R-:W-:Y:S01]  /*53a0*/  IMAD.MOV.U32 R41, RZ, RZ, R119 ;  /* 0x000000ffff297224 */ /* 0x000fe200078e0077 */
[----:B------:R-:W2:Y:S01]  /*53b0*/  LDL.LU R196, [R1+0x704] ;  /* 0x0007040001c47983 */ /* 0x000ea20000300800 */
[----:B------:R-:W-:Y:S02]  /*53c0*/  IMAD.MOV.U32 R118, RZ, RZ, R197 ;  /* 0x000000ffff767224 */ /* 0x000fe400078e00c5 */
[----:B------:R-:W-:Y:S01]  /*53d0*/  IMAD.MOV.U32 R119, RZ, RZ, R120 ;  /* 0x000000ffff777224 */ /* 0x000fe200078e0078 */
[----:B------:R-:W2:Y:S04]  /*53e0*/  LDL.LU R197, [R1+0x700] ;  /* 0x0007000001c57983 */ /* 0x000ea80000300800 */
[----:B------:R-:W4:Y:S01]  /*53f0*/  LDL.LU R120, [R1+0x6fc] ;  /* 0x0006fc0001787983 */ /* 0x000f220000300800 */
        /* <DEDUP_REMOVED lines=18> */
[----:B---3--:R-:W-:-:S06]  /*5520*/  WARPGROUP.ARRIVE ;  /* 0x00000000000079c5 */ /* 0x008fcc0000000000 */
[----:B------:R-:W-:Y:S03]  /*5530*/  IGMMA.64x32x32.S8.S8 R136, gdesc[UR8], R136, gsb0 ;  /* 0x01200000088879f1 */ /* 0x000fe60008041088 */
[----:B------:R-:W-:Y:S02]  /*5540*/  WARPGROUP.DEPBAR.LE gsb0, 0x0 ;  /* 0x00008000000079c5 */ /* 0x000fe40000010000 */
[----:B------:R0:W-:Y:S04]  /*5550*/  STL.64 [R1+0x458], R150 ;  /* 0x0004589601007387 */ /* 0x0001e80000100a00 */
[----:B------:R-:W-:Y:S04]  /*5560*/  STL.64 [R1+0x450], R148 ;  /* 0x0004509401007387 */ /* 0x000fe80000100a00 */
[----:B------:R-:W-:Y:S01]  /*5570*/  STL.64 [R1+0x448], R146 ;  /* 0x0004489201007387 */ /* 0x000fe20000100a00 */
[----:B0-----:R-:W-:-:S02]  /*5580*/  IMAD.MOV.U32 R150, RZ, RZ, R40 ;  /* 0x000000ffff967224 */ /* 0x001fc400078e0028 */
[----:B------:R-:W-:Y:S02]  /*5590*/  IMAD.MOV.U32 R151, RZ, RZ, R41 ;  /* 0x000000ffff977224 */ /* 0x000fe400078e0029 */
[----:B------:R-:W-:Y:S02]  /*55a0*/  IMAD.MOV.U32 R40, RZ, RZ, R42 ;  /* 0x000000ffff287224 */ /* 0x000fe400078e002a */
[----:B------:R-:W-:Y:S02]  /*55b0*/  IMAD.MOV.U32 R41, RZ, RZ, R43 ;  /* 0x000000ffff297224 */ /* 0x000fe400078e002b */
[----:B------:R-:W-:Y:S01]  /*55c0*/  IMAD.MOV.U32 R42, RZ, RZ, R44 ;  /* 0x000000ffff2a7224 */ /* 0x000fe200078e002c */
[----:B------:R-:W-:Y:S01]  /*55d0*/  STL.64 [R1+0x440], R144 ;  /* 0x0004409001007387 */ /* 0x000fe20000100a00 */
[----:B------:R-:W-:Y:S02]  /*55e0*/  IMAD.MOV.U32 R43, RZ, RZ, R45 ;  /* 0x000000ffff2b7224 */ /* 0x000fe400078e002d */
[----:B------:R-:W-:Y:S01]  /*55f0*/  IMAD.MOV.U32 R44, RZ, RZ, R46 ;  /* 0x000000ffff2c7224 */ /* 0x000fe200078e002e */
[----:B------:R-:W-:Y:S01]  /*5600*/  STL.64 [R1+0x438], R142 ;  /* 0x0004388e01007387 */ /* 0x000fe20000100a00 */
[----:B------:R-:W-:-:S02]  /*5610*/  IMAD.MOV.U32 R45, RZ, RZ, R47 ;  /* 0x000000ffff2d7224 */ /* 0x000fc400078e002f */
[----:B------:R-:W-:Y:S01]  /*5620*/  IMAD.MOV.U32 R46, RZ, RZ, R48 ;  /* 0x000000ffff2e7224 */ /* 0x000fe200078e0030 */
[----:B------:R-:W-:Y:S01]  /*5630*/  STL.64 [R1+0x430], R140 ;  /* 0x0004308c01007387 */ /* 0x000fe20000100a00 */
[----:B------:R-:W-:Y:S02]  /*5640*/  IMAD.MOV.U32 R47, RZ, RZ, R49 ;  /* 0x000000ffff2f7224 */ /* 0x000fe400078e0031 */
[----:B------:R-:W-:Y:S01]  /*5650*/  IMAD.MOV.U32 R48, RZ, RZ, R50 ;  /* 0x000000ffff307224 */ /* 0x000fe200078e0032 */
[----:B------:R-:W-:Y:S01]  /*5660*/  STL.64 [R1+0x428], R138 ;  /* 0x0004288a01007387 */ /* 0x000fe20000100a00 */
[----:B------:R-:W-:Y:S02]  /*5670*/  IMAD.MOV.U32 R49, RZ, RZ, R51 ;  /* 0x000000ffff317224 */ /* 0x000fe400078e0033 */
[----:B------:R-:W-:Y:S01]  /*5680*/  IMAD.MOV.U32 R50, RZ, RZ, R52 ;  /* 0x000000ffff327224 */ /* 0x000fe200078e0034 */
[----:B------:R0:W-:Y:S01]  /*5690*/  STL.64 [R1+0x420], R136 ;  /* 0x0004208801007387 */ /* 0x0001e20000100a00 */
[----:B------:R-:W-:-:S02]  /*56a0*/  IMAD.MOV.U32 R51, RZ, RZ, R53 ;  /* 0x000000ffff337224 */ /* 0x000fc400078e0035 */
[----:B------:R-:W-:Y:S02]  /*56b0*/  IMAD.MOV.U32 R52, RZ, RZ, R54 ;  /* 0x000000ffff347224 */ /* 0x000fe400078e0036 */
[----:B------:R-:W-:Y:S02]  /*56c0*/  IMAD.MOV.U32 R53, RZ, RZ, R55 ;  /* 0x000000ffff357224 */ /* 0x000fe400078e0037 */
[----:B------:R-:W-:Y:S02]  /*56d0*/  IMAD.MOV.U32 R54, RZ, RZ, R121 ;  /* 0x000000ffff367224 */ /* 0x000fe400078e0079 */
[----:B------:R-:W4:Y:S01]  /*56e0*/  LDL.LU R121, [R1+0x6f8] ;  /* 0x0006f80001797983 */ /* 0x000f220000300800 */
[----:B------:R-:W-:Y:S02]  /*56f0*/  IMAD.MOV.U32 R55, RZ, RZ, R122 ;  /* 0x000000ffff377224 */ /* 0x000fe400078e007a */
[----:B0-----:R-:W-:Y:S01]  /*5700*/  IMAD.MOV.U32 R136, RZ, RZ, R26 ;  /* 0x000000ffff887224 */ /* 0x001fe200078e001a */
        /* <DEDUP_REMOVED lines=39> */
[----:B------:R-:W3:Y:S01]  /*5980*/  LDL.LU R56, [R1+0x6c0] ;  /* 0x0006c00001387983 */ /* 0x000ee20000300800 */
[----:B------:R-:W-:-:S03]  /*5990*/  IMAD.MOV.U32 R39, RZ, RZ, R59 ;  /* 0x000000ffff277224 */ /* 0x000fc600078e003b */
[----:B------:R-:W3:Y:S04]  /*59a0*/  LDL.LU R57, [R1+0x6bc] ;  /* 0x0006bc0001397983 */ /* 0x000ee80000300800 */
[----:B------:R-:W3:Y:S04]  /*59b0*/  LDL.LU R58, [R1+0x6b8] ;  /* 0x0006b800013a7983 */ /* 0x000ee80000300800 */
[----:B------:R-:W3:Y:S04]  /*59c0*/  LDL.LU R59, [R1+0x6b4] ;  /* 0x0006b400013b7983 */ /* 0x000ee80000300800 */
[----:B------:R-:W2:Y:S04]  /*59d0*/  LDL.LU R72, [R1+0x6b0] ;  /* 0x0006b00001487983 */ /* 0x000ea80000300800 */
        /* <DEDUP_REMOVED lines=14> */
[----:B------:R-:W2:Y:S01]  /*5ac0*/  LDL.LU R87, [R1+0x674] ;  /* 0x0006740001577983 */ /* 0x000ea20000300800 */
[----:B------:R-:W-:Y:S01]  /*5ad0*/  UIADD3 UR14, UR59, 0x302, URZ ;  /* 0x000003023b0e7890 */ /* 0x000fe2000fffe03f */
[----:B------:R-:W-:Y:S01]  /*5ae0*/  UMOV UR12, UR4 ;  /* 0x00000004000c7c82 */ /* 0x000fe20008000000 */
[----:B------:R-:W-:Y:S01]  /*5af0*/  UMOV UR13, UR5 ;  /* 0x00000005000d7c82 */ /* 0x000fe20008000000 */
[----:B------:R-:W-:Y:S01]  /*5b00*/  UMOV UR15, 0x80000020 ;  /* 0x80000020000f7882 */ /* 0x000fe20000000000 */
[----:B------:R-:W4:Y:S04]  /*5b10*/  LDL.LU R152, [R1+0x40] ;  /* 0x0000400001987983 */ /* 0x000f280000300800 */
        /* <DEDUP_REMOVED lines=14> */
[----:B------:R-:W4:Y:S01]  /*5c00*/  LDL.LU R167, [R1+0x7c] ;  /* 0x00007c0001a77983 */ /* 0x000f220000300800 */
[----:B--2---:R-:W-:-:S06]  /*5c10*/  WARPGROUP.ARRIVE ;  /* 0x00000000000079c5 */ /* 0x004fcc0000000000 */
        /* <DEDUP_REMOVED lines=12> */
[----:B--2---:R-:W-:Y:S02]  /*5ce0*/  IMAD.MOV.U32 R74, RZ, RZ, R62 ;  /* 0x000000ffff4a7224 */ /* 0x004fe400078e003e */
[----:B---3--:R-:W-:Y:S02]  /*5cf0*/  IMAD.MOV.U32 R72, RZ, RZ, R60 ;  /* 0x000000ffff487224 */ /* 0x008fe400078e003c */
[----:B------:R-:W2:Y:S01]  /*5d00*/  LDL.LU R60, [R1+0x670] ;  /* 0x00067000013c7983 */ /* 0x000ea20000300800 */
[----:B------:R-:W-:Y:S02]  /*5d10*/  IMAD.MOV.U32 R73, RZ, RZ, R61 ;  /* 0x000000ffff497224 */ /* 0x000fe400078e003d */
[----:B------:R-:W-:Y:S01]  /*5d20*/  IMAD.MOV.U32 R75, RZ, RZ, R63 ;  /* 0x000000ffff4b7224 */ /* 0x000fe200078e003f */
[----:B------:R-:W2:Y:S01]  /*5d30*/  LDL.LU R61, [R1+0x66c] ;  /* 0x00066c00013d7983 */ /* 0x000ea20000300800 */
[----:B------:R-:W-:-:S03]  /*5d40*/  IMAD.MOV.U32 R77, RZ, RZ, R65 ;  /* 0x000000ffff4d7224 */ /* 0x000fc600078e0041 */
        /* <DEDUP_REMOVED lines=10> */
[----:B------:R-:W2:Y:S04]  /*5df0*/  LDL.LU R67, [R1+0x654] ;  /* 0x0006540001437983 */ /* 0x000ea80000300800 */
[----:B------:R-:W2:Y:S04]  /*5e00*/  LDL.LU R68, [R1+0x650] ;  /* 0x0006500001447983 */ /* 0x000ea80000300800 */
[----:B------:R-:W2:Y:S04]  /*5e10*/  LDL.LU R69, [R1+0x64c] ;  /* 0x00064c0001457983 */ /* 0x000ea80000300800 */
[----:B------:R-:W2:Y:S04]  /*5e20*/  LDL.LU R70, [R1+0x648] ;  /* 0x0006480001467983 */ /* 0x000ea80000300800 */
[----:B------:R-:W2:Y:S01]  /*5e30*/  LDL.LU R71, [R1+0x644] ;  /* 0x0006440001477983 */ /* 0x000ea20000300800 */
[----:B------:R-:W-:-:S03]  /*5e40*/  IMAD.MOV.U32 R84, RZ, RZ, R135 ;  /* 0x000000ffff547224 */ /* 0x000fc600078e0087 */
[----:B------:R-:W4:Y:S01]  /*5e50*/  LDL.LU R135, [R1+0x640] ;  /* 0x0006400001877983 */ /* 0x000f220000300800 */
[----:B------:R-:W-:Y:S02]  /*5e60*/  IMAD.MOV.U32 R85, RZ, RZ, R198 ;  /* 0x000000ffff557224 */ /* 0x000fe400078e00c6 */
[----:B------:R-:W-:Y:S01]  /*5e70*/  IMAD.MOV.U32 R86, RZ, RZ, R199 ;  /* 0x000000ffff567224 */ /* 0x000fe200078e00c7 */
[----:B------:R-:W3:Y:S04]  /*5e80*/  LDL.LU R198, [R1+0x63c] ;  /* 0x00063c0001c67983 */ /* 0x000ee80000300800 */
[----:B------:R-:W3:Y:S01]  /*5e90*/  LDL.LU R199, [R1+0x638] ;  /* 0x0006380001c77983 */ /* 0x000ee20000300800 */
[----:B------:R-:W-:Y:S01]  /*5ea0*/  UIADD3 UR16, UR58, 0x202, URZ ;  /* 0x000002023a107890 */ /* 0x000fe2000fffe03f */
[----:B------:R-:W-:-:S02]  /*5eb0*/  UMOV UR13, 0x80000020 ;  /* 0x80000020000d7882 */ /* 0x000fc40000000000 */
[----:B------:R-:W3:Y:S04]  /*5ec0*/  LDL.LU R87, [R1+0x23c] ;  /* 0x00023c0001577983 */ /* 0x000ee80000300800 */
[----:B------:R-:W-:Y:S01]  /*5ed0*/  UMOV UR12, UR16 ;  /* 0x00000010000c7c82 */ /* 0x000fe20008000000 */
        /* <DEDUP_REMOVED lines=8> */
[----:B--2---:R-:W-:-:S06]  /*5f60*/  WARPGROUP.ARRIVE ;  /* 0x00000000000079c5 */ /* 0x004fcc0000000000 */
[----:B------:R-:W-:Y:S03]  /*5f70*/  IGMMA.64x32x32.S8.S8 R56, gdesc[UR12], R56, gsb0 ;  /* 0x012000000c3879f1 */ /* 0x000fe60008041038 */
[----:B------:R-:W-:Y:S02]  /*5f80*/  WARPGROUP.DEPBAR.LE gsb0, 0x0 ;  /* 0x00008000000079c5 */ /* 0x000fe40000010000 */
[----:B----4-:R-:W-:-:S06]  /*5f90*/  WARPGROUP.ARRIVE ;  /* 0x00000000000079c5 */ /* 0x010fcc0000000000 */
[----:B------:R-:W-:Y:S03]  /*5fa0*/  IGMMA.64x32x32.S8.S8 R120, gdesc[UR8], R120, gsb0 ;  /* 0x01200000087879f1 */ /* 0x000fe60008041078 */
[----:B------:R-:W-:Y:S02]  /*5fb0*/  WARPGROUP.DEPBAR.LE gsb0, 0x0 ;  /* 0x00008000000079c5 */ /* 0x000fe40000010000 */
[----:B---3--:R-:W-:-:S06]  /*5fc0*/  WARPGROUP.ARRIVE ;  /* 0x00000000000079c5 */ /* 0x008fcc0000000000 */
[----:B------:R-:W-:Y:S03]  /*5fd0*/  IGMMA.64x32x32.S8.S8 R184, gdesc[UR28], R184, gsb0 ;  /* 0x012000001cb879f1 */ /* 0x000fe600080410b8 */
[----:B------:R-:W-:Y:S02]  /*5fe0*/  WARPGROUP.DEPBAR.LE gsb0, 0x0 ;  /* 0x00008000000079c5 */ /* 0x000fe40000010000 */
[----:B------:R-:W-:-:S06]  /*5ff0*/  WARPGROUP.ARRIVE ;  /* 0x00000000000079c5 */ /* 0x000fcc0000000000 */
[----:B------:R-:W-:Y:S03]  /*6000*/  IGMMA.64x32x32.S8.S8 R152, gdesc[UR44], R152, gsb0 ;  /* 0x012000002c9879f1 */ /* 0x000fe60008041098 */
[----:B------:R-:W-:Y:S02]  /*6010*/  WARPGROUP.DEPBAR.LE gsb0, 0x0 ;  /* 0x00008000000079c5 */ /* 0x000fe40000010000 */
[----:B------:R-:W-:-:S06]  /*6020*/  WARPGROUP.ARRIVE ;  /* 0x00000000000079c5 */ /* 0x000fcc0000000000 */
[----:B------:R-:W-:Y:S01]  /*6030*/  IGMMA.64x32x32.S8.S8 R88, gdesc[UR20], R88, gsb0 ;  /* 0x01200000145879f1 */ /* 0x000fe20008041058 */
[----:B------:R-:W-:Y:S01]  /*6040*/  UMOV UR16, UR12 ;  /* 0x0000000c00107c82 */ /* 0x000fe20008000000 */
[----:B------:R-:W-:Y:S01]  /*6050*/  UMOV UR17, UR13 ;  /* 0x0000000d00117c82 */ /* 0x000fe20008000000 */
        /* <DEDUP_REMOVED lines=8> */
[----:B------:R-:W-:Y:S01]  /*60e0*/  UIADD3 UR8, UR58, 0x402, URZ ;  /* 0x000004023a087890 */ /* 0x000fe2000fffe03f */
[----:B------:R-:W-:-:S06]  /*60f0*/  UMOV UR5, 0x80000020 ;  /* 0x8000002000057882 */ /* 0x000fcc0000000000 */
        /* <DEDUP_REMOVED lines=17> */
[----:B------:R-:W-:-:S06]  /*6210*/  WARPGROUP.ARRIVE ;  /* 0x00000000000079c5 */ /* 0x000fcc0000000000 */
[----:B------:R-:W-:Y:S01]  /*6220*/  IGMMA.64x32x32.S8.S8 R136, gdesc[UR20], R136, gsb0 ;  /* 0x01200000148879f1 */ /* 0x000fe20008041088 */
[----:B------:R-:W-:Y:S04]  /*6230*/  STL.64 [R1+0x68], R162 ;  /* 0x000068a201007387 */ /* 0x000fe80000100a00 */
[----:B------:R-:W-:Y:S04]  /*6240*/  STL.64 [R1+0x70], R164 ;  /* 0x000070a401007387 */ /* 0x000fe80000100a00 */
[----:B------:R0:W-:Y:S04]  /*6250*/  STL.64 [R1+0x78], R166 ;  /* 0x000078a601007387 */ /* 0x0001e80000100a00 */
[----:B0-----:R-:W2:Y:S04]  /*6260*/  LDL.LU.64 R166, [R1+0x630] ;  /* 0x0006300001a67983 */ /* 0x001ea80000300a00 */
[----:B------:R-:W2:Y:S04]  /*6270*/  LDL.LU.64 R164, [R1+0x628] ;  /* 0x0006280001a47983 */ /* 0x000ea80000300a00 */
[----:B------:R-:W2:Y:S04]  /*6280*/  LDL.LU.64 R162, [R1+0x620] ;  /* 0x0006200001a27983 */ /* 0x000ea80000300a00 */
[----:B------:R-:W2:Y:S04]  /*6290*/  LDL.LU.64 R160, [R1+0x618] ;  /* 0x0006180001a07983 */ /* 0x000ea80000300a00 */
[----:B------:R-:W2:Y:S04]  /*62a0*/  LDL.LU.64 R158, [R1+0x610] ;  /* 0x00061000019e7983 */ /* 0x000ea80000300a00 */
[----:B------:R-:W2:Y:S04]  /*62b0*/  LDL.LU.64 R156, [R1+0x608] ;  /* 0x00060800019c7983 */ /* 0x000ea80000300a00 */
[----:B------:R-:W2:Y:S04]  /*62c0*/  LDL.LU.64 R154, [R1+0x600] ;  /* 0x00060000019a7983 */ /* 0x000ea80000300a00 */
[----:B------:R-:W2:Y:S04]  /*62d0*/  LDL.LU.64 R152, [R1+0x5f8] ;  /* 0x0005f80001987983 */ /* 0x000ea80000300a00 */
[----:B------:R-:W-:Y:S04]  /*62e0*/  STL.64 [R1+0x140], R88 ;  /* 0x0001405801007387 */ /* 0x000fe80000100a00 */
[----:B------:R-:W-:Y:S04]  /*62f0*/  STL.64 [R1+0x148], R90 ;  /* 0x0001485a01007387 */ /* 0x000fe80000100a00 */
        /* <DEDUP_REMOVED lines=8> */
[----:B0-----:R-:W3:Y:S04]  /*6380*/  LDL.LU.64 R102, [R1+0x5f0] ;  /* 0x0005f00001667983 */ /* 0x001ee80000300a00 */
[----:B------:R-:W3:Y:S04]  /*6390*/  LDL.LU.64 R100, [R1+0x5e8] ;  /* 0x0005e80001647983 */ /* 0x000ee80000300a00 */
[----:B------:R-:W3:Y:S04]  /*63a0*/  LDL.LU.64 R98, [R1+0x5e0] ;  /* 0x0005e00001627983 */ /* 0x000ee80000300a00 */
[----:B------:R-:W3:Y:S04]  /*63b0*/  LDL.LU.64 R96, [R1+0x5d8] ;  /* 0x0005d80001607983 */ /* 0x000ee80000300a00 */
[----:B------:R-:W3:Y:S04]  /*63c0*/  LDL.LU.64 R94, [R1+0x5d0] ;  /* 0x0005d000015e7983 */ /* 0x000ee80000300a00 */
[----:B------:R-:W3:Y:S04]  /*63d0*/  LDL.LU.64 R92, [R1+0x5c8] ;  /* 0x0005c800015c7983 */ /* 0x000ee80000300a00 */
[----:B------:R-:W3:Y:S04]  /*63e0*/  LDL.LU.64 R90, [R1+0x5c0] ;  /* 0x0005c000015a7983 */ /* 0x000ee80000300a00 */
[----:B------:R-:W3:Y:S01]  /*63f0*/  LDL.LU.64 R88, [R1+0x5b8] ;  /* 0x0005b80001587983 */ /* 0x000ee20000300a00 */
[----:B------:R-:W-:-:S03]  /*6400*/  UMOV UR44, UR4 ;  /* 0x00000004002c7c82 */ /* 0x000fc60008000000 */
[----:B------:R-:W-:Y:S01]  /*6410*/  STL.64 [R1+0x240], R24 ;  /* 0x0002401801007387 */ /* 0x000fe20000100a00 */
[----:B------:R-:W-:Y:S02]  /*6420*/  UMOV UR45, UR5 ;  /* 0x00000005002d7c82 */ /* 0x000fe40008000000 */
[----:B------:R-:W-:Y:S01]  /*6430*/  IGMMA.64x32x32.S8.S8 R200, gdesc[UR44], R200, gsb0 ;  /* 0x012000002cc879f1 */ /* 0x000fe200080410c8 */
[----:B------:R-:W-:Y:S04]  /*6440*/  STL.64 [R1+0x248], R26 ;  /* 0x0002481a01007387 */ /* 0x000fe80000100a00 */
[----:B------:R-:W-:Y:S04]  /*6450*/  STL.64 [R1+0x250], R28 ;  /* 0x0002501c01007387 */ /* 0x000fe80000100a00 */
[----:B------:R-:W-:Y:S04]  /*6460*/  STL.64 [R1+0x258], R30 ;  /* 0x0002581e01007387 */ /* 0x000fe80000100a00 */
[----:B------:R-:W-:Y:S04]  /*6470*/  STL.64 [R1+0x260], R32 ;  /* 0x0002602001007387 */ /* 0x000fe80000100a00 */
[----:B------:R-:W-:Y:S04]  /*6480*/  STL.64 [R1+0x268], R34 ;  /* 0x0002682201007387 */ /* 0x000fe80000100a00 */
[----:B------:R-:W-:Y:S04]  /*6490*/  STL.64 [R1+0x270], R36 ;  /* 0x0002702401007387 */ /* 0x000fe80000100a00 */
[----:B------:R0:W-:Y:S04]  /*64a0*/  STL.64 [R1+0x278], R38 ;  /* 0x0002782601007387 */ /* 0x0001e80000100a00 */
[----:B0-----:R-:W4:Y:S04]  /*64b0*/  LDL.LU.64 R38, [R1+0x5b0] ;  /* 0x0005b00001267983 */ /* 0x001f280000300a00 */
[----:B------:R-:W4:Y:S04]  /*64c0*/  LDL.LU.64 R36, [R1+0x5a8] ;  /* 0x0005a80001247983 */ /* 0x000f280000300a00 */
[----:B------:R-:W4:Y:S04]  /*64d0*/  LDL.LU.64 R34, [R1+0x5a0] ;  /* 0x0005a00001227983 */ /* 0x000f280000300a00 */
[----:B------:R-:W4:Y:S04]  /*64e0*/  LDL.LU.64 R32, [R1+0x598] ;  /* 0x0005980001207983 */ /* 0x000f280000300a00 */
[----:B------:R-:W4:Y:S04]  /*64f0*/  LDL.LU.64 R30, [R1+0x590] ;  /* 0x00059000011e7983 */ /* 0x000f280000300a00 */
[----:B------:R-:W4:Y:S04]  /*6500*/  LDL.LU.64 R28, [R1+0x588] ;  /* 0x00058800011c7983 */ /* 0x000f280000300a00 */
[----:B------:R-:W4:Y:S04]  /*6510*/  LDL.LU.64 R26, [R1+0x580] ;  /* 0x00058000011a7983 */ /* 0x000f280000300a00 */
[----:B------:R-:W4:Y:S04]  /*6520*/  LDL.LU.64 R24, [R1+0x578] ;  /* 0x0005780001187983 */ /* 0x000f280000300a00 */
[----:B------:R-:W-:Y:S04]  /*6530*/  STL.64 [R1+0x340], R40 ;  /* 0x0003402801007387 */ /* 0x000fe80000100a00 */
[----:B------:R-:W-:Y:S04]  /*6540*/  STL.64 [R1+0x348], R42 ;  /* 0x0003482a01007387 */ /* 0x000fe80000100a00 */
[----:B------:R-:W-:Y:S04]  /*6550*/  STL.64 [R1+0x350], R44 ;  /* 0x0003502c01007387 */ /* 0x000fe80000100a00 */
[----:B------:R-:W-:Y:S04]  /*6560*/  STL.64 [R1+0x358], R46 ;  /* 0x0003582e01007387 */ /* 0x000fe80000100a00 */
[----:B------:R-:W-:Y:S04]  /*6570*/  STL.64 [R1+0x360], R48 ;  /* 0x0003603001007387 */ /* 0x000fe80000100a00 */
        /* <DEDUP_REMOVED lines=19> */
[----:B0-----:R-:W3:Y:S04]  /*66b0*/  LDL.LU.64 R118, [R1+0x530] ;  /* 0x0005300001767983 */ /* 0x001ee80000300a00 */
[----:B------:R-:W3:Y:S04]  /*66c0*/  LDL.LU.64 R116, [R1+0x528] ;  /* 0x0005280001747983 */ /* 0x000ee80000300a00 */
[----:B------:R-:W3:Y:S04]  /*66d0*/  LDL.LU.64 R114, [R1+0x520] ;  /* 0x0005200001727983 */ /* 0x000ee80000300a00 */
[----:B------:R-:W3:Y:S04]  /*66e0*/  LDL.LU.64 R112, [R1+0x518] ;  /* 0x0005180001707983 */ /* 0x000ee80000300a00 */
[----:B------:R-:W3:Y:S04]  /*66f0*/  LDL.LU.64 R110, [R1+0x510] ;  /* 0x00051000016e7983 */ /* 0x000ee80000300a00 */
[----:B------:R-:W3:Y:S04]  /*6700*/  LDL.LU.64 R108, [R1+0x508] ;  /* 0x00050800016c7983 */ /* 0x000ee80000300a00 */
[----:B------:R-:W3:Y:S04]  /*6710*/  LDL.LU.64 R106, [R1+0x500] ;  /* 0x00050000016a7983 */ /* 0x000ee80000300a00 */
[----:B------:R-:W3:Y:S04]  /*6720*/  LDL.LU.64 R104, [R1+0x4f8] ;  /* 0x0004f80001687983 */ /* 0x000ee80000300a00 */
[----:B------:R-:W-:Y:S04]  /*6730*/  STL.64 [R1+0x200], R72 ;  /* 0x0002004801007387 */ /* 0x000fe80000100a00 */
        /* <DEDUP_REMOVED lines=11> */
[----:B0-----:R-:W-:-:S03]  /*67f0*/  IMAD.MOV.U32 R136, RZ, RZ, R168 ;  /* 0x000000ffff887224 */ /* 0x001fc600078e00a8 */
[----:B------:R0:W-:Y:S04]  /*6800*/  STL.64 [R1+0x120], R144 ;  /* 0x0001209001007387 */ /* 0x0001e80000100a00 */
[----:B------:R0:W-:Y:S01]  /*6810*/  STL.64 [R1+0x128], R146 ;  /* 0x0001289201007387 */ /* 0x0001e20000100a00 */
[----:B------:R-:W-:-:S03]  /*6820*/  WARPGROUP.DEPBAR.LE gsb0, 0x0 ;  /* 0x00008000000079c5 */ /* 0x000fc60000010000 */
[----:B------:R0:W-:Y:S04]  /*6830*/  STL.64 [R1+0x130], R148 ;  /* 0x0001309401007387 */ /* 0x0001e80000100a00 */
[----:B------:R0:W-:Y:S04]  /*6840*/  STL.64 [R1+0x138], R150 ;  /* 0x0001389601007387 */ /* 0x0001e80000100a00 */
[----:B------:R-:W4:Y:S04]  /*6850*/  LDL.LU R168, [R1+0x4f4] ;  /* 0x0004f40001a87983 */ /* 0x000f280000300800 */
[----:B------:R2:W-:Y:S04]  /*6860*/  STL.64 [R1], R200 ;  /* 0x000000c801007387 */ /* 0x0005e80000100a00 */
[----:B------:R2:W-:Y:S04]  /*6870*/  STL.64 [R1+0x8], R202 ;  /* 0x000008ca01007387 */ /* 0x0005e80000100a00 */
[----:B------:R2:W-:Y:S04]  /*6880*/  STL.64 [R1+0x10], R204 ;  /* 0x000010cc01007387 */ /* 0x0005e80000100a00 */
[----:B------:R2:W-:Y:S01]  /*6890*/  STL.64 [R1+0x18], R206 ;  /* 0x000018ce01007387 */ /* 0x0005e20000100a00 */
[----:B------:R-:W-:-:S03]  /*68a0*/  IMAD.MOV.U32 R137, RZ, RZ, R169 ;  /* 0x000000ffff897224 */ /* 0x000fc600078e00a9 */
[----:B------:R2:W-:Y:S01]  /*68b0*/  STL.64 [R1+0x20], R208 ;  /* 0x000020d001007387 */ /* 0x0005e20000100a00 */
[----:B-1----:R-:W-:-:S03]  /*68c0*/  IMAD.MOV.U32 R138, RZ, RZ, R170 ;  /* 0x000000ffff8a7224 */ /* 0x002fc600078e00aa */
[----:B------:R1:W-:Y:S01]  /*68d0*/  STL.64 [R1+0x28], R210 ;  /* 0x000028d201007387 */ /* 0x0003e20000100a00 */
[----:B------:R-:W-:-:S03]  /*68e0*/  IMAD.MOV.U32 R139, RZ, RZ, R171 ;  /* 0x000000ffff8b7224 */ /* 0x000fc600078e00ab */
[----:B------:R1:W-:Y:S01]  /*68f0*/  STL.64 [R1+0x30], R212 ;  /* 0x000030d401007387 */ /* 0x0003e20000100a00 */
[----:B------:R-:W-:-:S03]  /*6900*/  IMAD.MOV.U32 R140, RZ, RZ, R172 ;  /* 0x000000ffff8c7224 */ /* 0x000fc600078e00ac */
[----:B------:R1:W-:Y:S01]  /*6910*/  STL.64 [R1+0x38], R214 ;  /* 0x000038d601007387 */ /* 0x0003e20000100a00 */
[----:B------:R-:W-:-:S03]  /*6920*/  IMAD.MOV.U32 R141, RZ, RZ, R173 ;  /* 0x000000ffff8d7224 */ /* 0x000fc600078e00ad */
[----:B------:R-:W4:Y:S01]  /*6930*/  LDL.LU R169, [R1+0x4f0] ;  /* 0x0004f00001a97983 */ /* 0x000f220000300800 */
[----:B------:R-:W-:-:S03]  /*6940*/  IMAD.MOV.U32 R142, RZ, RZ, R174 ;  /* 0x000000ffff8e7224 */ /* 0x000fc600078e00ae */
[----:B------:R-:W4:Y:S01]  /*6950*/  LDL.LU R170, [R1+0x4ec] ;  /* 0x0004ec0001aa7983 */ /* 0x000f220000300800 */
[----:B------:R-:W-:-:S03]  /*6960*/  IMAD.MOV.U32 R143, RZ, RZ, R175 ;  /* 0x000000ffff8f7224 */ /* 0x000fc600078e00af */
[----:B------:R-:W4:Y:S01]  /*6970*/  LDL.LU R171, [R1+0x4e8] ;  /* 0x0004e80001ab7983 */ /* 0x000f220000300800 */
[----:B0-----:R-:W-:-:S03]  /*6980*/  IMAD.MOV.U32 R144, RZ, RZ, R176 ;  /* 0x000000ffff907224 */ /* 0x001fc600078e00b0 */
        /* <DEDUP_REMOVED lines=14> */
[----:B------:R-:W4:Y:S04]  /*6a70*/  LDL.LU R179, [R1+0x4c8] ;  /* 0x0004c80001b37983 */ /* 0x000f280000300800 */
[----:B------:R-:W4:Y:S04]  /*6a80*/  LDL.LU R180, [R1+0x4c4] ;  /* 0x0004c40001b47983 */ /* 0x000f280000300800 */
[----:B------:R-:W4:Y:S04]  /*6a90*/  LDL.LU R181, [R1+0x4c0] ;  /* 0x0004c00001b57983 */ /* 0x000f280000300800 */
[----:B------:R-:W4:Y:S04]  /*6aa0*/  LDL.LU R182, [R1+0x4bc] ;  /* 0x0004bc0001b67983 */ /* 0x000f280000300800 */
[----:B------:R-:W4:Y:S01]  /*6ab0*/  LDL.LU R183, [R1+0x4b8] ;  /* 0x0004b80001b77983 */ /* 0x000f220000300800 */
[----:B------:R-:W-:Y:S01]  /*6ac0*/  UMOV UR28, UR4 ;  /* 0x00000004001c7c82 */ /* 0x000fe20008000000 */
[----:B------:R-:W-:Y:S01]  /*6ad0*/  UMOV UR29, UR5 ;  /* 0x00000005001d7c82 */ /* 0x000fe20008000000 */
[----:B------:R-:W-:Y:S01]  /*6ae0*/  UMOV UR8, UR4 ;  /* 0x0000000400087c82 */ /* 0x000fe20008000000 */
[----:B------:R-:W-:Y:S01]  /*6af0*/  UMOV UR9, UR5 ;  /* 0x0000000500097c82 */ /* 0x000fe20008000000 */
[----:B------:R-:W-:Y:S01]  /*6b00*/  UMOV UR12, UR4 ;  /* 0x00000004000c7c82 */ /* 0x000fe20008000000 */
[----:B------:R-:W-:Y:S01]  /*6b10*/  UMOV UR13, UR5 ;  /* 0x00000005000d7c82 */ /* 0x000fe20008000000 */
[----:B------:R-:W2:Y:S04]  /*6b20*/  LDL.LU R72, [R1+0xc0] ;  /* 0x0000c00001487983 */ /* 0x000ea80000300800 */
[----:B------:R-:W2:Y:S04]  /*6b30*/  LDL.LU R73, [R1+0xc4] ;  /* 0x0000c40001497983 */ /* 0x000ea80000300800 */
[----:B------:R-:W2:Y:S04]  /*6b40*/  LDL.LU R74, [R1+0xc8] ;  /* 0x0000c800014a7983 */ /* 0x000ea80000300800 */
[----:B------:R-:W2:Y:S04]  /*6b50*/  LDL.LU R75, [R1+0xcc] ;  /* 0x0000cc00014b7983 */ /* 0x000ea80000300800 */
[----:B------:R-:W2:Y:S01]  /*6b60*/  LDL.LU R76, [R1+0xd0] ;  /* 0x0000d000014c7983 */ /* 0x000ea20000300800 */
[----:B------:R-:W-:Y:S01]  /*6b70*/  UIADD3 UR58, UR58, 0x602, URZ ;  /* 0x000006023a3a7890 */ /* 0x000fe2000fffe03f */
[----:B----4-:R-:W-:-:S06]  /*6b80*/  WARPGROUP.ARRIVE ;  /* 0x00000000000079c5 */ /* 0x010fcc0000000000 */
[----:B------:R-:W-:Y:S03]  /*6b90*/  IGMMA.64x32x32.S8.S8 R168, gdesc[UR28], R168, gsb0 ;  /* 0x012000001ca879f1 */ /* 0x000fe600080410a8 */
[----:B------:R-:W-:Y:S02]  /*6ba0*/  WARPGROUP.DEPBAR.LE gsb0, 0x0 ;  /* 0x00008000000079c5 */ /* 0x000fe40000010000 */
[----:B---3--:R-:W-:-:S06]  /*6bb0*/  WARPGROUP.ARRIVE ;  /* 0x00000000000079c5 */ /* 0x008fcc0000000000 */
[----:B------:R-:W-:Y:S03]  /*6bc0*/  IGMMA.64x32x32.S8.S8 R104, gdesc[UR8], R104, gsb0 ;  /* 0x01200000086879f1 */ /* 0x000fe60008041068 */
[----:B------:R-:W-:Y:S02]  /*6bd0*/  WARPGROUP.DEPBAR.LE gsb0, 0x0 ;  /* 0x00008000000079c5 */ /* 0x000fe40000010000 */
[----:B--2---:R-:W-:-:S06]  /*6be0*/  WARPGROUP.ARRIVE ;  /* 0x00000000000079c5 */ /* 0x004fcc0000000000 */
[----:B------:R-:W-:Y:S01]  /*6bf0*/  IGMMA.64x32x32.S8.S8 R40, gdesc[UR12], R40, gsb0 ;  /* 0x012000000c2879f1 */ /* 0x000fe20008041028 */
[----:B------:R-:W-:Y:S01]  /*6c00*/  UMOV UR12, UR58 ;  /* 0x0000003a000c7c82 */ /* 0x000fe20008000000 */
[----:B------:R-:W-:Y:S01]  /*6c10*/  UMOV UR13, 0x80000020 ;  /* 0x80000020000d7882 */ /* 0x000fe20000000000 */
        /* <DEDUP_REMOVED lines=29> */
[----:B------:R-:W-:Y:S01]  /*6df0*/  UMOV UR20, UR12 ;  /* 0x0000000c00147c82 */ /* 0x000fe20008000000 */
[----:B------:R-:W-:Y:S01]  /*6e00*/  UMOV UR21, UR13 ;  /* 0x0000000d00157c82 */ /* 0x000fe20008000000 */
[----:B------:R-:W-:Y:S01]  /*6e10*/  UMOV UR16, UR12 ;  /* 0x0000000c00107c82 */ /* 0x000fe20008000000 */
        /* <DEDUP_REMOVED lines=11> */
[----:B-1----:R-:W-:Y:S02]  /*6ed0*/  IMAD.MOV.U32 R210, RZ, RZ, R8 ;  /* 0x000000ffffd27224 */ /* 0x002fe400078e0008 */
[----:B------:R-:W-:Y:S02]  /*6ee0*/  IMAD.MOV.U32 R211, RZ, RZ, R7 ;  /* 0x000000ffffd37224 */ /* 0x000fe400078e0007 */
[----:B------:R-:W-:-:S02]  /*6ef0*/  IMAD.MOV.U32 R212, RZ, RZ, R6 ;  /* 0x000000ffffd47224 */ /* 0x000fc400078e0006 */
[----:B------:R-:W-:Y:S02]  /*6f00*/  IMAD.MOV.U32 R213, RZ, RZ, R5 ;  /* 0x000000ffffd57224 */ /* 0x000fe400078e0005 */
[----:B------:R-:W-:Y:S02]  /*6f10*/  IMAD.MOV.U32 R214, RZ, RZ, R4 ;  /* 0x000000ffffd67224 */ /* 0x000fe400078e0004 */
[----:B------:R-:W-:Y:S01]  /*6f20*/  IMAD.MOV.U32 R215, RZ, RZ, R2 ;  /* 0x000000ffffd77224 */ /* 0x000fe200078e0002 */
[----:B------:R-:W-:Y:S01]  /*6f30*/  UMOV UR4, UR12 ;  /* 0x0000000c00047c82 */ /* 0x000fe20008000000 */
[----:B------:R-:W-:Y:S01]  /*6f40*/  UMOV UR5, UR13 ;  /* 0x0000000d00057c82 */ /* 0x000fe20008000000 */
[----:B------:R0:W5:Y:S01]  /*6f50*/  LDL.LU R0, [R1+0x4b4] ;  /* 0x0004b40001007983 */ /* 0x0001620000300800 */
[----:B------:R-:W-:Y:S02]  /*6f60*/  WARPGROUP.DEPBAR.LE gsb0, 0x0 ;  /* 0x00008000000079c5 */ /* 0x000fe40000010000 */
[----:B------:R-:W-:Y:S01]  /*6f70*/  WARPGROUP.ARRIVE ;  /* 0x00000000000079c5 */ /* 0x000fe20000000000 */
[----:B------:R0:W5:Y:S04]  /*6f80*/  LDL.LU R19, [R1+0x4b0] ;  /* 0x0004b00001137983 */ /* 0x0001680000300800 */
[----:B------:R0:W5:Y:S01]  /*6f90*/  LDL.LU R18, [R1+0x4ac] ;  /* 0x0004ac0001127983 */ /* 0x0001620000300800 */
[----:B------:R-:W-:Y:S03]  /*6fa0*/  IGMMA.64x32x32.S8.S8 R72, gdesc[UR20], R72, gsb0 ;  /* 0x01200000144879f1 */ /* 0x000fe60008041048 */
[----:B------:R0:W5:Y:S04]  /*6fb0*/  LDL.LU R17, [R1+0x4a8] ;  /* 0x0004a80001117983 */ /* 0x0001680000300800 */
[----:B------:R0:W5:Y:S04]  /*6fc0*/  LDL.LU R16, [R1+0x4a4] ;  /* 0x0004a40001107983 */ /* 0x0001680000300800 */
[----:B------:R0:W5:Y:S01]  /*6fd0*/  LDL.LU R3, [R1+0x4a0] ;  /* 0x0004a00001037983 */ /* 0x0001620000300800 */
[----:B------:R-:W-:-:S02]  /*6fe0*/  WARPGROUP.DEPBAR.LE gsb0, 0x0 ;  /* 0x00008000000079c5 */ /* 0x000fc40000010000 */
[----:B------:R-:W-:-:S06]  /*6ff0*/  WARPGROUP.ARRIVE ;  /* 0x00000000000079c5 */ /* 0x000fcc0000000000 */
[----:B------:R-:W-:Y:S01]  /*7000*/  IGMMA.64x32x32.S8.S8 R136, gdesc[UR16], R136, gsb0 ;  /* 0x01200000108879f1 */ /* 0x000fe20008041088 */
        /* <DEDUP_REMOVED lines=11> */
[----:B-1----:R0:W5:Y:S04]  /*70c0*/  LDL.LU.64 R86, [R1+0x498] ;  /* 0x0004980001567983 */ /* 0x0021680000300a00 */
[----:B------:R0:W5:Y:S04]  /*70d0*/  LDL.LU.64 R84, [R1+0x490] ;  /* 0x0004900001547983 */ /* 0x0001680000300a00 */
[----:B------:R0:W5:Y:S04]  /*70e0*/  LDL.LU.64 R82, [R1+0x488] ;  /* 0x0004880001527983 */ /* 0x0001680000300a00 */
[----:B------:R0:W5:Y:S04]  /*70f0*/  LDL.LU.64 R80, [R1+0x480] ;  /* 0x0004800001507983 */ /* 0x0001680000300a00 */
[----:B------:R0:W5:Y:S04]  /*7100*/  LDL.LU.64 R78, [R1+0x478] ;  /* 0x00047800014e7983 */ /* 0x0001680000300a00 */
[----:B------:R0:W5:Y:S04]  /*7110*/  LDL.LU.64 R76, [R1+0x470] ;  /* 0x00047000014c7983 */ /* 0x0001680000300a00 */
[----:B------:R0:W5:Y:S04]  /*7120*/  LDL.LU.64 R74, [R1+0x468] ;  /* 0x00046800014a7983 */ /* 0x0001680000300a00 */
[----:B------:R0:W5:Y:S04]  /*7130*/  LDL.LU.64 R72, [R1+0x460] ;  /* 0x0004600001487983 */ /* 0x0001680000300a00 */
        /* <DEDUP_REMOVED lines=8> */
[----:B------:R-:W-:-:S03]  /*71c0*/  WARPGROUP.DEPBAR.LE gsb0, 0x0 ;  /* 0x00008000000079c5 */ /* 0x000fc60000010000 */
        /* <DEDUP_REMOVED lines=23> */
[----:B------:R0:W5:Y:S01]  /*7340*/  LDL.LU.64 R200, [R1+0x3e0] ;  /* 0x0003e00001c87983 */ /* 0x0001620000300a00 */
[----:B------:R-:W-:Y:S05]  /*7350*/  @!P1 BRA `(.L_x_18) ;  /* 0x0000005800fc9947 */ /* 0x000fea0003800000 */
[----:B------:R-:W-:Y:S02]  /*7360*/  UIADD3 UR33, UR48, 0x1, URZ ;  /* 0x0000000130217890 */ /* 0x000fe4000fffe03f */
[----:B------:R-:W-:Y:S02]  /*7370*/  UMOV UR32, UR48 ;  /* 0x0000003000207c82 */ /* 0x000fe40008000000 */
[----:B------:R-:W-:-:S04]  /*7380*/  UISETP.NE.AND UP0, UPT, UR33, 0x4, UPT ;  /* 0x000000042100788c */ /* 0x000fc8000bf05270 */
[----:B------:R-:W-:Y:S02]  /*7390*/  USEL UR4, URZ, 0x1, UP0 ;  /* 0x000000013f047887 */ /* 0x000fe40008000000 */
[----:B------:R-:W-:Y:S02]  /*73a0*/  USEL UR33, UR33, URZ, UP0 ;  /* 0x0000003f21217287 */ /* 0x000fe40008000000 */
[----:B------:R-:W-:-:S06]  /*73b0*/  ULOP3.LUT UR4, UR49, UR4, URZ, 0x3c, !UPT ;  /* 0x0000000431047292 */ /* 0x000fcc000f8e3c3f */
[----:B------:R-:W-:-:S07]  /*73c0*/  IMAD.U32 R2, RZ, RZ, UR4 ;  /* 0x00000004ff027e24 */ /* 0x000fce000f8e00ff */
.L_x_25:
[----:B-1----:R-:W-:Y:S05]  /*73d0*/  @!P0 BRA `(.L_x_19) ;  /* 0x0000000000048947 */ /* 0x002fea0003800000 */
[----:B------:R-:W-:Y:S01]  /*73e0*/  BPT.TRAP 0x1 ;  /* 0x000000040000795c */ /* 0x000fe20000300000 */
.L_x_19:
[----:B------:R-:W1:Y:S01]  /*73f0*/  S2UR UR5, SR_CgaCtaId ;  /* 0x00000000000579c3 */ /* 0x000e620000008800 */
[----:B------:R-:W-:Y:S01]  /*7400*/  UMOV UR4, 0x400 ;  /* 0x0000040000047882 */ /* 0x000fe20000000000 */
[----:B------:R-:W-:Y:S01]  /*7410*/  IMAD.U32 R4, RZ, RZ, UR33 ;  /* 0x00000021ff047e24 */ /* 0x000fe2000f8e00ff */
[----:B------:R-:W-:Y:S01]  /*7420*/  SHF.L.U32 R5, R2, 0x1f, RZ ;  /* 0x0000001f02057819 */ /* 0x000fe200000006ff */
[----:B-1----:R-:W-:-:S06]  /*7430*/  ULEA UR4, UR5, UR4, 0x18 ;  /* 0x0000000405047291 */ /* 0x002fcc000f8ec03f */
[----:B-----5:R-:W-:-:S04]  /*7440*/  IMAD.U32 R0, RZ, RZ, UR4 ;  /* 0x00000004ff007e24 */ /* 0x020fc8000f8e00ff */
[----:B------:R-:W-:-:S04]  /*7450*/  IMAD R4, R4, 0x8, R0 ;  /* 0x0000000804047824 */ /* 0x000fc800078e0200 */
[----:B------:R1:W2:Y:S01]  /*7460*/  SYNCS.PHASECHK.TRANS64.TRYWAIT P1, [R4+URZ], R5 ;  /* 0x00000005040075a7 */ /* 0x0002a2000802017f */
[----:B------:R-:W-:Y:S05]  /*7470*/  @!P0 BRA `(.L_x_20) ;  /* 0x0000000000048947 */ /* 0x000fea0003800000 */
[----:B------:R-:W-:Y:S01]  /*7480*/  BPT.TRAP 0x1 ;  /* 0x000000040000795c */ /* 0x000fe20000300000 */
.L_x_20:
[----:B--2---:R-:W-:Y:S05]  /*7490*/  @P1 BRA `(.L_x_21) ;  /* 0x0000000000081947 */ /* 0x004fea0003800000 */
[----:B------:R-:W2:Y:S02]  /*74a0*/  SYNCS.PHASECHK.TRANS64.TRYWAIT P1, [R4+URZ], R5 ;  /* 0x00000005040075a7 */ /* 0x000ea4000802017f */
[----:B--2---:R-:W-:Y:S05]  /*74b0*/  @!P1 BRA `(.L_x_22) ;  /* 0x0000020800bc9947 */ /* 0x004fea0003800000 */
.L_x_21:
        /* <DEDUP_REMOVED lines=8> */
[----:B---3--:R-:W3:Y:S04]  /*7540*/  LDL.LU.64 R152, [R1+0x280] ;  /* 0x0002800001987983 */ /* 0x008ee80000300a00 */
        /* <DEDUP_REMOVED lines=12> */
[----:B------:R4:W-:Y:S04]  /*7610*/  STL.64 [R1+0x800], R220 ;  /* 0x000800dc01007387 */ /* 0x0009e80000100a00 */
[----:B----4-:R-:W4:Y:S04]  /*7620*/  LDL.LU.64 R220, [R1+0x380] ;  /* 0x0003800001dc7983 */ /* 0x010f280000300a00 */
[----:B------:R-:W4:Y:S04]  /*7630*/  LDL.LU.64 R222, [R1+0x388] ;  /* 0x0003880001de7983 */ /* 0x000f280000300a00 */
[----:B------:R-:W4:Y:S04]  /*7640*/  LDL.LU.64 R224, [R1+0x390] ;  /* 0x0003900001e07983 */ /* 0x000f280000300a00 */
[----:B------:R-:W4:Y:S04]  /*7650*/  LDL.LU.64 R226, [R1+0x398] ;  /* 0x0003980001e27983 */ /* 0x000f280000300a00 */
[----:B------:R-:W4:Y:S04]  /*7660*/  LDL.LU.64 R228, [R1+0x3a0] ;  /* 0x0003a00001e47983 */ /* 0x000f280000300a00 */
[----:B------:R-:W4:Y:S04]  /*7670*/  LDL.LU.64 R230, [R1+0x3a8] ;  /* 0x0003a80001e67983 */ /* 0x000f280000300a00 */
[----:B------:R-:W4:Y:S04]  /*7680*/  LDL.LU.64 R232, [R1+0x3b0] ;  /* 0x0003b00001e87983 */ /* 0x000f280000300a00 */
[----:B------:R-:W4:Y:S01]  /*7690*/  LDL.LU.64 R234, [R1+0x3b8] ;  /* 0x0003b80001ea7983 */ /* 0x000f220000300a00 */
[----:B------:R-:W-:-:S02]  /*76a0*/  ULEA UR34, UR33, UR54, 0xb ;  /* 0x0000003621227291 */ /* 0x000fc4000f8e583f */
[----:B------:R-:W-:Y:S01]  /*76b0*/  UIMAD UR35, UR33, 0x380, UR55 ;  /* 0x00000380212378a4 */ /* 0x000fe2000f8e0237 */
[----:B------:R-:W-:Y:S01]  /*76c0*/  STL [R1+0x4b8], R19 ;  /* 0x0004b81301007387 */ /* 0x000fe20000100800 */
[----:B------:R-:W-:Y:S01]  /*76d0*/  UMOV UR5, 0x80000020 ;  /* 0x8000002000057882 */ /* 0x000fe20000000000 */
[----:B------:R-:W-:Y:S01]  /*76e0*/  UMOV UR7, 0x80000020 ;  /* 0x8000002000077882 */ /* 0x000fe20000000000 */
[----:B------:R-:W-:Y:S01]  /*76f0*/  UIADD3 UR10, UR35, 0x80, URZ ;  /* 0x00000080230a7890 */ /* 0x000fe2000fffe03f */
[----:B------:R-:W-:Y:S01]  /*7700*/  STL [R1+0x4b4], R18 ;  /* 0x0004b41201007387 */ /* 0x000fe20000100800 */
[----:B------:R-:W-:Y:S01]  /*7710*/  UMOV UR4, UR34 ;  /* 0x0000002200047c82 */ /* 0x000fe20008000000 */
[----:B------:R-:W-:Y:S01]  /*7720*/  UMOV UR6, UR35 ;  /* 0x0000002300067c82 */ /* 0x000fe20008000000 */
[----:B------:R-:W-:Y:S01]  /*7730*/  UMOV UR11, 0x80000020 ;  /* 0x80000020000b7882 */ /* 0x000fe20000000000 */
[----:B------:R-:W-:Y:S01]  /*7740*/  STL [R1+0x4b0], R17 ;  /* 0x0004b01101007387 */ /* 0x000fe20000100800 */
[----:B------:R-:W-:-:S03]  /*7750*/  UIADD3 UR14, UR35, 0x100, URZ ;  /* 0x00000100230e7890 */ /* 0x000fc6000fffe03f */
[----:B------:R-:W-:Y:S04]  /*7760*/  STL [R1+0x4ac], R16 ;  /* 0x0004ac1001007387 */ /* 0x000fe80000100800 */
[----:B------:R-:W-:Y:S04]  /*7770*/  STL [R1+0x4a8], R3 ;  /* 0x0004a80301007387 */ /* 0x000fe80000100800 */
[----:B------:R-:W-:Y:S04]  /*7780*/  STL [R1+0x4a4], R2 ;  /* 0x0004a40201007387 */ /* 0x000fe80000100800 */
[----:B------:R-:W-:Y:S01]  /*7790*/  STL [R1+0x4a0], R0 ;  /* 0x0004a00001007387 */ /* 0x000fe20000100800 */
[----:B------:R-:W-:Y:S01]  /*77a0*/  UMOV UR8, UR4 ;  /* 0x0000000400087c82 */ /* 0x000fe20008000000 */
[----:B------:R-:W-:Y:S01]  /*77b0*/  UMOV UR9, UR5 ;  /* 0x0000000500097c82 */ /* 0x000fe20008000000 */
[----:B----4-:R-:W-:-:S06]  /*77c0*/  WARPGROUP.ARRIVE ;  /* 0x00000000000079c5 */ /* 0x010fcc0000000000 */
[----:B------:R-:W-:Y:S03]  /*77d0*/  IGMMA.64x32x32.S8.S8 R220, gdesc[UR4], R220, gsb0 ;  /* 0x0120000004dc79f1 */ /* 0x000fe600080410dc */
[----:B------:R-:W-:Y:S02]  /*77e0*/  WARPGROUP.DEPBAR.LE gsb0, 0x0 ;  /* 0x00008000000079c5 */ /* 0x000fe40000010000 */
[----:B------:R4:W-:Y:S01]  /*77f0*/  STL.64 [R1+0x380], R220 ;  /* 0x000380dc01007387 */ /* 0x0009e20000100a00 */
[----:B---3--:R-:W-:-:S03]  /*7800*/  WARPGROUP.ARRIVE ;  /* 0x00000000000079c5 */ /* 0x008fc60000000000 */
[----:B------:R3:W-:Y:S03]  /*7810*/  STL.64 [R1+0x388], R222 ;  /* 0x000388de01007387 */ /* 0x0007e60000100a00 */
[----:B------:R-:W-:Y:S01]  /*7820*/  IGMMA.64x32x32.S8.S8 R152, gdesc[UR8], R152, gsb0 ;  /* 0x01200000089879f1 */ /* 0x000fe20008041098 */
[----:B------:R0:W-:Y:S04]  /*7830*/  STL.64 [R1+0x390], R224 ;  /* 0x000390e001007387 */ /* 0x0001e80000100a00 */
[----:B------:R1:W-:Y:S04]  /*7840*/  STL.64 [R1+0x398], R226 ;  /* 0x000398e201007387 */ /* 0x0003e80000100a00 */
[----:B------:R2:W-:Y:S04]  /*7850*/  STL.64 [R1+0x3a0], R228 ;  /* 0x0003a0e401007387 */ /* 0x0005e80000100a00 */
[----:B------:R2:W-:Y:S04]  /*7860*/  STL.64 [R1+0x3a8], R230 ;  /* 0x0003a8e601007387 */ /* 0x0005e80000100a00 */
[----:B------:R2:W-:Y:S04]  /*7870*/  STL.64 [R1+0x3b0], R232 ;  /* 0x0003b0e801007387 */ /* 0x0005e80000100a00 */
[----:B------:R2:W-:Y:S04]  /*7880*/  STL.64 [R1+0x3b8], R234 ;  /* 0x0003b8ea01007387 */ /* 0x0005e80000100a00 */
[----:B----4-:R-:W4:Y:S04]  /*7890*/  LDL.LU.64 R220, [R1+0x180] ;  /* 0x0001800001dc7983 */ /* 0x010f280000300a00 */
[----:B---3--:R-:W4:Y:S04]  /*78a0*/  LDL.LU.64 R222, [R1+0x188] ;  /* 0x0001880001de7983 */ /* 0x008f280000300a00 */
[----:B0-----:R-:W4:Y:S04]  /*78b0*/  LDL.LU.64 R224, [R1+0x190] ;  /* 0x0001900001e07983 */ /* 0x001f280000300a00 */
[----:B-1----:R-:W4:Y:S04]  /*78c0*/  LDL.LU.64 R226, [R1+0x198] ;  /* 0x0001980001e27983 */ /* 0x002f280000300a00 */
[----:B--2---:R-:W4:Y:S04]  /*78d0*/  LDL.LU.64 R228, [R1+0x1a0] ;  /* 0x0001a00001e47983 */ /* 0x004f280000300a00 */
[----:B------:R-:W4:Y:S04]  /*78e0*/  LDL.LU.64 R230, [R1+0x1a8] ;  /* 0x0001a80001e67983 */ /* 0x000f280000300a00 */
[----:B------:R-:W4:Y:S04]  /*78f0*/  LDL.LU.64 R232, [R1+0x1b0] ;  /* 0x0001b00001e87983 */ /* 0x000f280000300a00 */
[----:B------:R-:W4:Y:S01]  /*7900*/  LDL.LU.64 R234, [R1+0x1b8] ;  /* 0x0001b80001ea7983 */ /* 0x000f220000300a00 */
[----:B------:R-:W-:Y:S01]  /*7910*/  UMOV UR15, 0x80000020 ;  /* 0x80000020000f7882 */ /* 0x000fe20000000000 */
[----:B------:R-:W-:Y:S01]  /*7920*/  UIADD3 UR18, UR35, 0x180, URZ ;  /* 0x0000018023127890 */ /* 0x000fe2000fffe03f */
[----:B------:R-:W-:-:S02]  /*7930*/  WARPGROUP.DEPBAR.LE gsb0, 0x0 ;  /* 0x00008000000079c5 */ /* 0x000fc40000010000 */
[----:B------:R0:W-:Y:S04]  /*7940*/  STL.64 [R1+0x280], R152 ;  /* 0x0002809801007387 */ /* 0x0001e80000100a00 */
[----:B------:R1:W-:Y:S04]  /*7950*/  STL.64 [R1+0x288], R154 ;  /* 0x0002889a01007387 */ /* 0x0003e80000100a00 */
[----:B------:R2:W-:Y:S04]  /*7960*/  STL.64 [R1+0x290], R156 ;  /* 0x0002909c01007387 */ /* 0x0005e80000100a00 */
[----:B------:R3:W-:Y:S04]  /*7970*/  STL.64 [R1+0x298], R158 ;  /* 0x0002989e01007387 */ /* 0x0007e80000100a00 */
[----:B------:R3:W-:Y:S04]  /*7980*/  STL.64 [R1+0x2a0], R160 ;  /* 0x0002a0a001007387 */ /* 0x0007e80000100a00 */
[----:B------:R3:W-:Y:S04]  /*7990*/  STL.64 [R1+0x2a8], R162 ;  /* 0x0002a8a201007387 */ /* 0x0007e80000100a00 */
[----:B------:R3:W-:Y:S04]  /*79a0*/  STL.64 [R1+0x2b0], R164 ;  /* 0x0002b0a401007387 */ /* 0x0007e80000100a00 */
[----:B------:R3:W-:Y:S04]  /*79b0*/  STL.64 [R1+0x2b8], R166 ;  /* 0x0002b8a601007387 */ /* 0x0007e80000100a00 */
[----:B0-----:R-:W4:Y:S04]  /*79c0*/  LDL.LU.64 R152, [R1+0x80] ;  /* 0x0000800001987983 */ /* 0x001f280000300a00 */
[----:B-1----:R-:W4:Y:S04]  /*79d0*/  LDL.LU.64 R154, [R1+0x88] ;  /* 0x00008800019a7983 */ /* 0x002f280000300a00 */
[----:B--2---:R-:W2:Y:S04]  /*79e0*/  LDL.LU.64 R156, [R1+0x90] ;  /* 0x00009000019c7983 */ /* 0x004ea80000300a00 */
[----:B---3--:R-:W2:Y:S04]  /*79f0*/  LDL.LU.64 R158, [R1+0x98] ;  /* 0x00009800019e7983 */ /* 0x008ea80000300a00 */
[----:B------:R-:W2:Y:S04]  /*7a00*/  LDL.LU.64 R160, [R1+0xa0] ;  /* 0x0000a00001a07983 */ /* 0x000ea80000300a00 */
[----:B------:R-:W2:Y:S04]  /*7a10*/  LDL.LU.64 R162, [R1+0xa8] ;  /* 0x0000a80001a27983 */ /* 0x000ea80000300a00 */
[----:B------:R-:W2:Y:S04]  /*7a20*/  LDL.LU.64 R164, [R1+0xb0] ;  /* 0x0000b00001a47983 */ /* 0x000ea80000300a00 */
[----:B------:R-:W2:Y:S01]  /*7a30*/  LDL.LU.64 R166, [R1+0xb8] ;  /* 0x0000b80001a67983 */ /* 0x000ea20000300a00 */
[----:B------:R-:W-:Y:S01]  /*7a40*/  UMOV UR12, UR4 ;  /* 0x00000004000c7c82 */ /* 0x000fe20008000000 */
[----:B------:R-:W-:Y:S01]  /*7a50*/  UMOV UR13, UR5 ;  /* 0x00000005000d7c82 */ /* 0x000fe20008000000 */
[----:B------:R-:W-:Y:S01]  /*7a60*/  UMOV UR16, UR4 ;  /* 0x0000000400107c82 */ /* 0x000fe20008000000 */
[----:B------:R-:W-:Y:S01]  /*7a70*/  UMOV UR17, UR5 ;  /* 0x0000000500117c82 */ /* 0x000fe20008000000 */
[----:B------:R-:W-:Y:S01]  /*7a80*/  UMOV UR19, 0x80000020 ;  /* 0x8000002000137882 */ /* 0x000fe20000000000 */
[----:B------:R-:W-:Y:S01]  /*7a90*/  UIADD3 UR22, UR35, 0x200, URZ ;  /* 0x0000020023167890 */ /* 0x000fe2000fffe03f */
[----:B------:R-:W-:Y:S01]  /*7aa0*/  UMOV UR20, UR4 ;  /* 0x0000000400147c82 */ /* 0x000fe20008000000 */
[----:B------:R-:W-:Y:S01]  /*7ab0*/  UMOV UR21, UR5 ;  /* 0x0000000500157c82 */ /* 0x000fe20008000000 */
[----:B------:R-:W-:Y:S01]  /*7ac0*/  UMOV UR23, 0x80000020 ;  /* 0x8000002000177882 */ /* 0x000fe20000000000 */
[----:B------:R-:W-:Y:S01]  /*7ad0*/  UIADD3 UR26, UR35, 0x280, URZ ;  /* 0x00000280231a7890 */ /* 0x000fe2000fffe03f */
[----:B------:R-:W-:Y:S01]  /*7ae0*/  UMOV UR24, UR4 ;  /* 0x0000000400187c82 */ /* 0x000fe20008000000 */
[----:B------:R-:W-:Y:S01]  /*7af0*/  UMOV UR25, UR5 ;  /* 0x0000000500197c82 */ /* 0x000fe20008000000 */
[----:B------:R-:W-:Y:S01]  /*7b00*/  UMOV UR27, 0x80000020 ;  /* 0x80000020001b7882 */ /* 0x000fe20000000000 */
[----:B----4-:R-:W-:-:S06]  /*7b10*/  WARPGROUP.ARRIVE ;  /* 0x00000000000079c5 */ /* 0x010fcc0000000000 */
[----:B------:R-:W-:Y:S03]  /*7b20*/  IGMMA.64x32x32.S8.S8 R220, gdesc[UR12], R220, gsb0 ;  /* 0x012000000cdc79f1 */ /* 0x000fe600080410dc */
[----:B------:R-:W-:Y:S02]  /*7b30*/  WARPGROUP.DEPBAR.LE gsb0, 0x0 ;  /* 0x00008000000079c5 */ /* 0x000fe40000010000 */
[----:B------:R-:W-:Y:S01]  /*7b40*/  UIADD3 UR30, UR35, 0x300, URZ ;  /* 0x00000300231e7890 */ /* 0x000fe2000fffe03f */
[----:B--2---:R-:W-:Y:S01]  /*7b50*/  WARPGROUP.ARRIVE ;  /* 0x00000000000079c5 */ /* 0x004fe20000000000 */
[----:B------:R-:W-:Y:S01]  /*7b60*/  UMOV UR28, UR4 ;  /* 0x00000004001c7c82 */ /* 0x000fe20008000000 */
[----:B------:R-:W-:Y:S01]  /*7b70*/  UMOV UR29, UR5 ;  /* 0x00000005001d7c82 */ /* 0x000fe20008000000 */
[----:B------:R-:W-:Y:S01]  /*7b80*/  UMOV UR31, 0x80000020 ;  /* 0x80000020001f7882 */ /* 0x000fe20000000000 */
[----:B------:R-:W-:-:S02]  /*7b90*/  IMAD.MOV.U32 R23, RZ, RZ, R220 ;  /* 0x000000ffff177224 */ /* 0x000fc400078e00dc */
        /* <DEDUP_REMOVED lines=15> */
[----:B------:R-:W-:Y:S01]  /*7c90*/  IMAD.MOV.U32 R4, RZ, RZ, R235 ;  /* 0x000000ffff047224 */ /* 0x000fe200078e00eb */
[----:B------:R-:W-:Y:S02]  /*7ca0*/  WARPGROUP.DEPBAR.LE gsb0, 0x0 ;  /* 0x00008000000079c5 */ /* 0x000fe40000010000 */
[----:B------:R-:W-:Y:S01]  /*7cb0*/  WARPGROUP.ARRIVE ;  /* 0x00000000000079c5 */ /* 0x000fe20000000000 */
[----:B------:R0:W-:Y:S04]  /*7cc0*/  STL.64 [R1+0x80], R152 ;  /* 0x0000809801007387 */ /* 0x0001e80000100a00 */
[----:B------:R1:W-:Y:S01]  /*7cd0*/  STL.64 [R1+0x88], R154 ;  /* 0x0000889a01007387 */ /* 0x0003e20000100a00 */
[----:B------:R-:W-:Y:S03]  /*7ce0*/  IGMMA.64x32x32.S8.S8 R200, gdesc[UR20], R200, gsb0 ;  /* 0x0120000014c879f1 */ /* 0x000fe600080410c8 */
        /* <DEDUP_REMOVED lines=10> */
[----:B----4-:R-:W2:Y:S04]  /*7d90*/  LDL.LU.64 R160, [R1+0x60] ;  /* 0x0000600001a07983 */ /* 0x010ea80000300a00 */
[----:B------:R-:W2:Y:S04]  /*7da0*/  LDL.LU.64 R162, [R1+0x68] ;  /* 0x0000680001a27983 */ /* 0x000ea80000300a00 */
[----:B------:R-:W2:Y:S04]  /*7db0*/  LDL.LU.64 R164, [R1+0x70] ;  /* 0x0000700001a47983 */ /* 0x000ea80000300a00 */
[----:B------:R-:W2:Y:S04]  /*7dc0*/  LDL.LU.64 R166, [R1+0x78] ;  /* 0x0000780001a67983 */ /* 0x000ea80000300a00 */
[----:B------:R-:W3:Y:S01]  /*7dd0*/  LDL.LU.64 R220, [R1+0x140] ;  /* 0x0001400001dc7983 */ /* 0x000ee20000300a00 */
[----:B------:R-:W-:-:S02]  /*7de0*/  WARPGROUP.DEPBAR.LE gsb0, 0x0 ;  /* 0x00008000000079c5 */ /* 0x000fc40000010000 */
[----:B------:R-:W-:Y:S01]  /*7df0*/  WARPGROUP.ARRIVE ;  /* 0x00000000000079c5 */ /* 0x000fe20000000000 */
[----:B------:R-:W3:Y:S04]  /*7e00*/  LDL.LU.64 R222, [R1+0x148] ;  /* 0x0001480001de7983 */ /* 0x000ee80000300a00 */
[----:B------:R-:W3:Y:S01]  /*7e10*/  LDL.LU.64 R224, [R1+0x150] ;  /* 0x0001500001e07983 */ /* 0x000ee20000300a00 */
[----:B------:R-:W-:Y:S03]  /*7e20*/  IGMMA.64x32x32.S8.S8 R136, gdesc[UR24], R136, gsb0 ;  /* 0x01200000188879f1 */ /* 0x000fe60008041088 */
[----:B------:R-:W3:Y:S04]  /*7e30*/  LDL.LU.64 R226, [R1+0x158] ;  /* 0x0001580001e27983 */ /* 0x000ee80000300a00 */
[----:B------:R-:W3:Y:S04]  /*7e40*/  LDL.LU.64 R228, [R1+0x160] ;  /* 0x0001600001e47983 */ /* 0x000ee80000300a00 */
[----:B------:R-:W3:Y:S04]  /*7e50*/  LDL.LU.64 R230, [R1+0x168] ;  /* 0x0001680001e67983 */ /* 0x000ee80000300a00 */
[----:B------:R-:W3:Y:S04]  /*7e60*/  LDL.LU.64 R232, [R1+0x170] ;  /* 0x0001700001e87983 */ /* 0x000ee80000300a00 */
[----:B------:R-:W3:Y:S01]  /*7e70*/  LDL.LU.64 R234, [R1+0x178] ;  /* 0x0001780001ea7983 */ /* 0x000ee20000300a00 */
[----:B------:R-:W-:Y:S01]  /*7e80*/  UIADD3 UR8, UR34, 0x200, URZ ;  /* 0x0000020022087890 */ /* 0x000fe2000fffe03f */
[----:B------:R-:W-:-:S02]  /*7e90*/  WARPGROUP.DEPBAR.LE gsb0, 0x0 ;  /* 0x00008000000079c5 */ /* 0x000fc40000010000 */
[----:B------:R-:W-:Y:S01]  /*7ea0*/  WARPGROUP.ARRIVE ;  /* 0x00000000000079c5 */ /* 0x000fe20000000000 */
[----:B------:R-:W-:Y:S04]  /*7eb0*/  STL [R1+0x7f8], R140 ;  /* 0x0007f88c01007387 */ /* 0x000fe80000100800 */
[----:B------:R0:W-:Y:S01]  /*7ec0*/  STL [R1+0x7f4], R141 ;  /* 0x0007f48d01007387 */ /* 0x0001e20000100800 */
[----:B------:R-:W-:Y:S01]  /*7ed0*/  IGMMA.64x32x32.S8.S8 R72, gdesc[UR28], R72, gsb0 ;  /* 0x012000001c4879f1 */ /* 0x000fe20008041048 */
        /* <DEDUP_REMOVED lines=8> */
[----:B------:R-:W-:-:S02]  /*7f60*/  UMOV UR17, UR29 ;  /* 0x0000001d00117c82 */ /* 0x000fc40008000000 */
[----:B------:R1:W-:Y:S04]  /*7f70*/  STL [R1+0x7ec], R143 ;  /* 0x0007ec8f01007387 */ /* 0x0003e80000100800 */
[----:B------:R-:W-:Y:S04]  /*7f80*/  STL [R1+0x7e8], R144 ;  /* 0x0007e89001007387 */ /* 0x000fe80000100800 */
[----:B------:R4:W-:Y:S04]  /*7f90*/  STL [R1+0x7e4], R145 ;  /* 0x0007e49101007387 */ /* 0x0009e80000100800 */
[----:B------:R-:W-:Y:S04]  /*7fa0*/  STL [R1+0x7e0], R146 ;  /* 0x0007e09201007387 */ /* 0x000fe80000100800 */
[----:B------:R3:W-:Y:S04]  /*7fb0*/  STL [R1+0x7dc], R147 ;  /* 0x0007dc9301007387 */ /* 0x0007e80000100800 */
[----:B------:R-:W-:Y:S04]  /*7fc0*/  STL [R1+0x7d8], R148 ;  /* 0x0007d89401007387 */ /* 0x000fe80000100800 */
[----:B------:R3:W-:Y:S04]  /*7fd0*/  STL [R1+0x7d4], R149 ;  /* 0x0007d49501007387 */ /* 0x0007e80000100800 */
[----:B------:R-:W-:Y:S04]  /*7fe0*/  STL [R1+0x7d0], R150 ;  /* 0x0007d09601007387 */ /* 0x000fe80000100800 */
[----:B------:R3:W-:Y:S01]  /*7ff0*/  STL [R1+0x7cc], R151 ;  /* 0x0007cc9701007387 */ /* 0x0007e20000100800 */
[----:B------:R-:W-:-:S02]  /*8000*/  WARPGROUP.DEPBAR.LE gsb0, 0x0 ;  /* 0x00008000000079c5 */ /* 0x000fc40000010000 */
[----:B------:R-:W-:Y:S01]  /*8010*/  WARPGROUP.ARRIVE ;  /* 0x00000000000079c5 */ /* 0x000fe20000000000 */
[----:B------:R-:W-:Y:S04]  /*8020*/  STL [R1+0x6b8], R72 ;  /* 0x0006b84801007387 */ /* 0x000fe80000100800 */
[----:B------:R-:W-:Y:S01]  /*8030*/  STL [R1+0x6b4], R73 ;  /* 0x0006b44901007387 */ /* 0x000fe20000100800 */
[----:B------:R-:W-:Y:S03]  /*8040*/  IGMMA.64x32x32.S8.S8 R56, gdesc[UR28], R56, gsb0 ;  /* 0x012000001c3879f1 */ /* 0x000fe60008041038 */
        /* <DEDUP_REMOVED lines=53> */
[----:B--2---:R-:W-:Y:S01]  /*83a0*/  WARPGROUP.ARRIVE ;  /* 0x00000000000079c5 */ /* 0x004fe20000000000 */
        /* <DEDUP_REMOVED lines=17> */
[----:B0-----:R-:W2:Y:S01]  /*84c0*/  LDL.LU.64 R140, [R1+0x240] ;  /* 0x00024000018c7983 */ /* 0x001ea20000300a00 */
[----:B------:R-:W-:-:S03]  /*84d0*/  WARPGROUP.DEPBAR.LE gsb0, 0x0 ;  /* 0x00008000000079c5 */ /* 0x000fc60000010000 */
[----:B-1----:R-:W2:Y:S04]  /*84e0*/  LDL.LU.64 R142, [R1+0x248] ;  /* 0x00024800018e7983 */ /* 0x002ea80000300a00 */
[----:B----4-:R-:W2:Y:S04]  /*84f0*/  LDL.LU.64 R144, [R1+0x250] ;  /* 0x0002500001907983 */ /* 0x010ea80000300a00 */
[----:B------:R0:W-:Y:S04]  /*8500*/  STL.64 [R1+0x40], R152 ;  /* 0x0000409801007387 */ /* 0x0001e80000100a00 */
[----:B------:R1:W-:Y:S01]  /*8510*/  STL.64 [R1+0x48], R154 ;  /* 0x0000489a01007387 */ /* 0x0003e20000100a00 */
[----:B---3--:R-:W-:-:S03]  /*8520*/  WARPGROUP.ARRIVE ;  /* 0x00000000000079c5 */ /* 0x008fc60000000000 */
[----:B------:R-:W-:Y:S04]  /*8530*/  STL.64 [R1+0x50], R156 ;  /* 0x0000509c01007387 */ /* 0x000fe80000100a00 */
[----:B------:R-:W-:Y:S04]  /*8540*/  STL.64 [R1+0x58], R158 ;  /* 0x0000589e01007387 */ /* 0x000fe80000100a00 */
[----:B------:R-:W-:Y:S04]  /*8550*/  STL.64 [R1+0x60], R160 ;  /* 0x000060a001007387 */ /* 0x000fe80000100a00 */
[----:B------:R-:W-:Y:S01]  /*8560*/  STL.64 [R1+0x68], R162 ;  /* 0x000068a201007387 */ /* 0x000fe20000100a00 */
[----:B------:R-:W-:-:S03]  /*8570*/  UMOV UR12, UR28 ;  /* 0x0000001c000c7c82 */ /* 0x000fc60008000000 */
[----:B------:R-:W-:Y:S01]  /*8580*/  STL.64 [R1+0x70], R164 ;  /* 0x000070a401007387 */ /* 0x000fe20000100a00 */
[----:B------:R-:W-:Y:S02]  /*8590*/  UMOV UR13, UR29 ;  /* 0x0000001d000d7c82 */ /* 0x000fe40008000000 */
[----:B------:R-:W-:Y:S01]  /*85a0*/  IGMMA.64x32x32.S8.S8 R220, gdesc[UR12], R220, gsb0 ;  /* 0x012000000cdc79f1 */ /* 0x000fe200080410dc */
[----:B------:R-:W-:Y:S04]  /*85b0*/  STL.64 [R1+0x78], R166 ;  /* 0x000078a601007387 */ /* 0x000fe80000100a00 */
[----:B------:R-:W2:Y:S04]  /*85c0*/  LDL.LU.64 R146, [R1+0x258] ;  /* 0x0002580001927983 */ /* 0x000ea80000300a00 */
[----:B------:R-:W2:Y:S04]  /*85d0*/  LDL.LU.64 R148, [R1+0x260] ;  /* 0x0002600001947983 */ /* 0x000ea80000300a00 */
[----:B------:R-:W2:Y:S04]  /*85e0*/  LDL.LU.64 R150, [R1+0x268] ;  /* 0x0002680001967983 */ /* 0x000ea80000300a00 */
[----:B0-----:R-:W2:Y:S04]  /*85f0*/  LDL.LU.64 R152, [R1+0x270] ;  /* 0x0002700001987983 */ /* 0x001ea80000300a00 */
[----:B-1----:R-:W2:Y:S01]  /*8600*/  LDL.LU.64 R154, [R1+0x278] ;  /* 0x00027800019a7983 */ /* 0x002ea20000300a00 */
[----:B------:R-:W-:-:S02]  /*8610*/  WARPGROUP.DEPBAR.LE gsb0, 0x0 ;  /* 0x00008000000079c5 */ /* 0x000fc40000010000 */
[----:B------:R-:W-:Y:S02]  /*8620*/  IMAD.MOV.U32 R72, RZ, RZ, R220 ;  /* 0x000000ffff487224 */ /* 0x000fe400078e00dc */
[----:B------:R-:W-:Y:S02]  /*8630*/  IMAD.MOV.U32 R73, RZ, RZ, R221 ;  /* 0x000000ffff497224 */ /* 0x000fe400078e00dd */
[----:B------:R-:W-:Y:S01]  /*8640*/  IMAD.MOV.U32 R74, RZ, RZ, R222 ;  /* 0x000000ffff4a7224 */ /* 0x000fe200078e00de */
[----:B------:R-:W3:Y:S01]  /*8650*/  LDL.LU.64 R220, [R1+0x340] ;  /* 0x0003400001dc7983 */ /* 0x000ee20000300a00 */
[----:B------:R-:W-:Y:S02]  /*8660*/  IMAD.MOV.U32 R75, RZ, RZ, R223 ;  /* 0x000000ffff4b7224 */ /* 0x000fe400078e00df */
[----:B------:R-:W-:Y:S01]  /*8670*/  IMAD.MOV.U32 R76, RZ, RZ, R224 ;  /* 0x000000ffff4c7224 */ /* 0x000fe200078e00e0 */
[----:B------:R-:W3:Y:S01]  /*8680*/  LDL.LU.64 R222, [R1+0x348] ;  /* 0x0003480001de7983 */ /* 0x000ee20000300a00 */
[----:B------:R-:W-:-:S02]  /*8690*/  IMAD.MOV.U32 R77, RZ, RZ, R225 ;  /* 0x000000ffff4d7224 */ /* 0x000fc400078e00e1 */
[----:B------:R-:W-:Y:S01]  /*86a0*/  IMAD.MOV.U32 R78, RZ, RZ, R226 ;  /* 0x000000ffff4e7224 */ /* 0x000fe200078e00e2 */
[----:B------:R-:W3:Y:S01]  /*86b0*/  LDL.LU.64 R224, [R1+0x350] ;  /* 0x0003500001e07983 */ /* 0x000ee20000300a00 */
        /* <DEDUP_REMOVED lines=12> */
[----:B------:R-:W-:-:S03]  /*8780*/  IMAD.MOV.U32 R87, RZ, RZ, R235 ;  /* 0x000000ffff577224 */ /* 0x000fc600078e00eb */
[----:B------:R-:W3:Y:S01]  /*8790*/  LDL.LU.64 R234, [R1+0x378] ;  /* 0x0003780001ea7983 */ /* 0x000ee20000300a00 */
[----:B------:R-:W-:Y:S01]  /*87a0*/  UMOV UR8, UR28 ;  /* 0x0000001c00087c82 */ /* 0x000fe20008000000 */
[----:B------:R-:W-:Y:S02]  /*87b0*/  UMOV UR9, UR29 ;  /* 0x0000001d00097c82 */ /* 0x000fe40008000000 */
[----:B------:R-:W-:Y:S04]  /*87c0*/  STL [R1+0x77c], R87 ;  /* 0x00077c5701007387 */ /* 0x000fe80000100800 */
[----:B------:R0:W-:Y:S04]  /*87d0*/  STL [R1+0x778], R86 ;  /* 0x0007785601007387 */ /* 0x0001e80000100800 */
        /* <DEDUP_REMOVED lines=13> */
[----:B------:R4:W-:Y:S01]  /*88b0*/  STL [R1+0x740], R72 ;  /* 0x0007404801007387 */ /* 0x0009e20000100800 */
[----:B------:R-:W-:Y:S01]  /*88c0*/  UMOV UR4, UR28 ;  /* 0x0000001c00047c82 */ /* 0x000fe20008000000 */
[----:B------:R-:W-:Y:S01]  /*88d0*/  UMOV UR5, UR29 ;  /* 0x0000001d00057c82 */ /* 0x000fe20008000000 */
[----:B--2---:R-:W-:-:S06]  /*88e0*/  WARPGROUP.ARRIVE ;  /* 0x00000000000079c5 */ /* 0x004fcc0000000000 */
[----:B------:R-:W-:Y:S03]  /*88f0*/  IGMMA.64x32x32.S8.S8 R140, gdesc[UR8], R140, gsb0 ;  /* 0x01200000088c79f1 */ /* 0x000fe6000804108c */
[----:B------:R-:W-:Y:S02]  /*8900*/  WARPGROUP.DEPBAR.LE gsb0, 0x0 ;  /* 0x00008000000079c5 */ /* 0x000fe40000010000 */
[----:B------:R-:W-:Y:S02]  /*8910*/  IMAD.MOV.U32 R123, RZ, RZ, R140 ;  /* 0x000000ffff7b7224 */ /* 0x000fe400078e008c */
[----:B------:R-:W-:Y:S02]  /*8920*/  IMAD.MOV.U32 R124, RZ, RZ, R141 ;  /* 0x000000ffff7c7224 */ /* 0x000fe400078e008d */
[----:B------:R-:W-:Y:S01]  /*8930*/  IMAD.MOV.U32 R125, RZ, RZ, R142 ;  /* 0x000000ffff7d7224 */ /* 0x000fe200078e008e */
[----:B------:R-:W2:Y:S01]  /*8940*/  LDL.LU.64 R140, [R1+0x300] ;  /* 0x00030000018c7983 */ /* 0x000ea20000300a00 */
[----:B------:R-:W-:Y:S01]  /*8950*/  IMAD.MOV.U32 R126, RZ, RZ, R143 ;  /* 0x000000ffff7e7224 */ /* 0x000fe200078e008f */
[----:B---3--:R-:W-:Y:S01]  /*8960*/  WARPGROUP.ARRIVE ;  /* 0x00000000000079c5 */ /* 0x008fe20000000000 */
[----:B------:R-:W-:Y:S01]  /*8970*/  IMAD.MOV.U32 R127, RZ, RZ, R144 ;  /* 0x000000ffff7f7224 */ /* 0x000fe200078e0090 */
[----:B------:R-:W2:Y:S01]  /*8980*/  LDL.LU.64 R142, [R1+0x308] ;  /* 0x00030800018e7983 */ /* 0x000ea20000300a00 */
[----:B------:R-:W-:-:S02]  /*8990*/  IMAD.MOV.U32 R128, RZ, RZ, R145 ;  /* 0x000000ffff807224 */ /* 0x000fc400078e0091 */
[----:B------:R-:W-:Y:S01]  /*89a0*/  IMAD.MOV.U32 R129, RZ, RZ, R146 ;  /* 0x000000ffff817224 */ /* 0x000fe200078e0092 */
[----:B------:R-:W2:Y:S01]  /*89b0*/  LDL.LU.64 R144, [R1+0x310] ;  /* 0x0003100001907983 */ /* 0x000ea20000300a00 */
[----:B------:R-:W-:Y:S01]  /*89c0*/  IMAD.MOV.U32 R130, RZ, RZ, R147 ;  /* 0x000000ffff827224 */ /* 0x000fe200078e0093 */
[----:B------:R-:W-:Y:S01]  /*89d0*/  IGMMA.64x32x32.S8.S8 R220, gdesc[UR4], R220, gsb0 ;  /* 0x0120000004dc79f1 */ /* 0x000fe200080410dc */
[----:B------:R-:W-:Y:S01]  /*89e0*/  IMAD.MOV.U32 R131, RZ, RZ, R148 ;  /* 0x000000ffff837224 */ /* 0x000fe200078e0094 */
[----:B------:R-:W2:Y:S01]  /*89f0*/  LDL.LU.64 R146, [R1+0x318] ;  /* 0x0003180001927983 */ /* 0x000ea20000300a00 */
[----:B------:R-:W-:Y:S02]  /*8a00*/  IMAD.MOV.U32 R132, RZ, RZ, R149 ;  /* 0x000000ffff847224 */ /* 0x000fe400078e0095 */
[----:B------:R-:W-:Y:S01]  /*8a10*/  IMAD.MOV.U32 R133, RZ, RZ, R150 ;  /* 0x000000ffff857224 */ /* 0x000fe200078e0096 */
[----:B------:R-:W2:Y:S01]  /*8a20*/  LDL.LU.64 R148, [R1+0x320] ;  /* 0x0003200001947983 */ /* 0x000ea20000300a00 */
[----:B------:R-:W-:-:S02]  /*8a30*/  IMAD.MOV.U32 R134, RZ, RZ, R151 ;  /* 0x000000ffff867224 */ /* 0x000fc400078e0097 */
[----:B------:R-:W-:Y:S01]  /*8a40*/  IMAD.MOV.U32 R56, RZ, RZ, R152 ;  /* 0x000000ffff387224 */ /* 0x000fe200078e0098 */
[----:B------:R-:W2:Y:S01]  /*8a50*/  LDL.LU.64 R150, [R1+0x328] ;  /* 0x0003280001967983 */ /* 0x000ea20000300a00 */
[----:B------:R-:W-:Y:S02]  /*8a60*/  IMAD.MOV.U32 R57, RZ, RZ, R153 ;  /* 0x000000ffff397224 */ /* 0x000fe400078e0099 */
[----:B------:R-:W-:Y:S01]  /*8a70*/  IMAD.MOV.U32 R58, RZ, RZ, R154 ;  /* 0x000000ffff3a7224 */ /* 0x000fe200078e009a */
[----:B------:R-:W2:Y:S01]  /*8a80*/  LDL.LU.64 R152, [R1+0x330] ;  /* 0x0003300001987983 */ /* 0x000ea20000300a00 */
[----:B------:R-:W-:-:S03]  /*8a90*/  IMAD.MOV.U32 R59, RZ, RZ, R155 ;  /* 0x000000ffff3b7224 */ /* 0x000fc600078e009b */
[----:B------:R-:W2:Y:S04]  /*8aa0*/  LDL.LU.64 R154, [R1+0x338] ;  /* 0x00033800019a7983 */ /* 0x000ea80000300a00 */
        /* <DEDUP_REMOVED lines=13> */
[----:B------:R-:W-:Y:S01]  /*8b80*/  STL [R1+0x78c], R126 ;  /* 0x00078c7e01007387 */ /* 0x000fe20000100800 */
[----:B------:R-:W-:-:S03]  /*8b90*/  IMAD.MOV.U32 R185, RZ, RZ, R220 ;  /* 0x000000ffffb97224 */ /* 0x000fc600078e00dc */
[----:B------:R-:W-:Y:S01]  /*8ba0*/  STL [R1+0x788], R125 ;  /* 0x0007887d01007387 */ /* 0x000fe20000100800 */
[----:B------:R-:W-:-:S03]  /*8bb0*/  IMAD.MOV.U32 R186, RZ, RZ, R221 ;  /* 0x000000ffffba7224 */ /* 0x000fc600078e00dd */
[----:B------:R-:W-:Y:S01]  /*8bc0*/  STL [R1+0x784], R124 ;  /* 0x0007847c01007387 */ /* 0x000fe20000100800 */
[----:B------:R-:W-:Y:S02]  /*8bd0*/  IMAD.MOV.U32 R187, RZ, RZ, R222 ;  /* 0x000000ffffbb7224 */ /* 0x000fe400078e00de */
[----:B------:R-:W-:Y:S01]  /*8be0*/  IMAD.MOV.U32 R188, RZ, RZ, R223 ;  /* 0x000000ffffbc7224 */ /* 0x000fe200078e00df */
[----:B------:R-:W-:Y:S01]  /*8bf0*/  STL [R1+0x780], R123 ;  /* 0x0007807b01007387 */ /* 0x000fe20000100800 */
        /* <DEDUP_REMOVED lines=17> */
[----:B------:R-:W3:Y:S04]  /*8d10*/  LDL.LU.64 R230, [R1+0x228] ;  /* 0x0002280001e67983 */ /* 0x000ee80000300a00 */
[----:B------:R-:W3:Y:S04]  /*8d20*/  LDL.LU.64 R232, [R1+0x230] ;  /* 0x0002300001e87983 */ /* 0x000ee80000300a00 */
[----:B------:R-:W3:Y:S01]  /*8d30*/  LDL.LU.64 R234, [R1+0x238] ;  /* 0x0002380001ea7983 */ /* 0x000ee20000300a00 */
[----:B------:R-:W-:Y:S01]  /*8d40*/  UIADD3 UR12, UR34, 0x400, URZ ;  /* 0x00000400220c7890 */ /* 0x000fe2000fffe03f */
[----:B------:R-:W-:-:S06]  /*8d50*/  UMOV UR5, 0x80000020 ;  /* 0x8000002000057882 */ /* 0x000fcc0000000000 */
[----:B------:R-:W-:Y:S01]  /*8d60*/  UMOV UR4, UR12 ;  /* 0x0000000c00047c82 */ /* 0x000fe20008000000 */
[----:B------:R-:W-:Y:S04]  /*8d70*/  STL [R1+0x7c8], R187 ;  /* 0x0007c8bb01007387 */ /* 0x000fe80000100800 */
[----:B------:R-:W-:Y:S04]  /*8d80*/  STL [R1+0x7c4], R186 ;  /* 0x0007c4ba01007387 */ /* 0x000fe80000100800 */
[----:B------:R-:W-:Y:S01]  /*8d90*/  STL [R1+0x7c0], R185 ;  /* 0x0007c0b901007387 */ /* 0x000fe20000100800 */
[----:B------:R-:W-:Y:S01]  /*8da0*/  UMOV UR8, UR4 ;  /* 0x0000000400087c82 */ /* 0x000fe20008000000 */
[----:B------:R-:W-:Y:S01]  /*8db0*/  UMOV UR9, UR5 ;  /* 0x0000000500097c82 */ /* 0x000fe20008000000 */
[----:B--2---:R-:W-:-:S06]  /*8dc0*/  WARPGROUP.ARRIVE ;  /* 0x00000000000079c5 */ /* 0x004fcc0000000000 */
[----:B------:R-:W-:Y:S03]  /*8dd0*/  IGMMA.64x32x32.S8.S8 R140, gdesc[UR4], R140, gsb0 ;  /* 0x01200000048c79f1 */ /* 0x000fe6000804108c */
[----:B------:R-:W-:Y:S02]  /*8de0*/  WARPGROUP.DEPBAR.LE gsb0, 0x0 ;  /* 0x00008000000079c5 */ /* 0x000fe40000010000 */
[----:B0-----:R-:W-:Y:S02]  /*8df0*/  IMAD.MOV.U32 R86, RZ, RZ, R140 ;  /* 0x000000ffff567224 */ /* 0x001fe400078e008c */
[----:B-1----:R-:W-:Y:S02]  /*8e00*/  IMAD.MOV.U32 R85, RZ, RZ, R141 ;  /* 0x000000ffff557224 */ /* 0x002fe400078e008d */
[----:B----4-:R-:W-:Y:S01]  /*8e10*/  IMAD.MOV.U32 R84, RZ, RZ, R142 ;  /* 0x000000ffff547224 */ /* 0x010fe200078e008e */
[----:B------:R-:W2:Y:S01]  /*8e20*/  LDL.LU.64 R140, [R1+0x100] ;  /* 0x00010000018c7983 */ /* 0x000ea20000300a00 */
[----:B------:R-:W-:-:S02]  /*8e30*/  IMAD.MOV.U32 R83, RZ, RZ, R143 ;  /* 0x000000ffff537224 */ /* 0x000fc400078e008f */
[----:B------:R-:W-:Y:S01]  /*8e40*/  IMAD.MOV.U32 R82, RZ, RZ, R144 ;  /* 0x000000ffff527224 */ /* 0x000fe200078e0090 */
[----:B------:R-:W2:Y:S01]  /*8e50*/  LDL.LU.64 R142, [R1+0x108] ;  /* 0x00010800018e7983 */ /* 0x000ea20000300a00 */
[----:B------:R-:W-:Y:S02]  /*8e60*/  IMAD.MOV.U32 R81, RZ, RZ, R145 ;  /* 0x000000ffff517224 */ /* 0x000fe400078e0091 */
        /* <DEDUP_REMOVED lines=8> */
[----:B------:R-:W-:Y:S01]  /*8ef0*/  IMAD.MOV.U32 R75, RZ, RZ, R151 ;  /* 0x000000ffff4b7224 */ /* 0x000fe200078e0097 */
[----:B---3--:R-:W-:Y:S01]  /*8f00*/  WARPGROUP.ARRIVE ;  /* 0x00000000000079c5 */ /* 0x008fe20000000000 */
[----:B------:R-:W-:Y:S01]  /*8f10*/  IMAD.MOV.U32 R74, RZ, RZ, R152 ;  /* 0x000000ffff4a7224 */ /* 0x000fe200078e0098 */
[----:B------:R-:W2:Y:S01]  /*8f20*/  LDL.LU.64 R150, [R1+0x128] ;  /* 0x0001280001967983 */ /* 0x000ea20000300a00 */
[----:B------:R-:W-:Y:S02]  /*8f30*/  IMAD.MOV.U32 R73, RZ, RZ, R153 ;  /* 0x000000ffff497224 */ /* 0x000fe400078e0099 */
[----:B------:R-:W-:Y:S01]  /*8f40*/  IMAD.MOV.U32 R72, RZ, RZ, R154 ;  /* 0x000000ffff487224 */ /* 0x000fe200078e009a */
[----:B------:R-:W2:Y:S01]  /*8f50*/  LDL.LU.64 R152, [R1+0x130] ;  /* 0x0001300001987983 */ /* 0x000ea20000300a00 */
[----:B------:R-:W-:Y:S01]  /*8f60*/  IMAD.MOV.U32 R184, RZ, RZ, R155 ;  /* 0x000000ffffb87224 */ /* 0x000fe200078e009b */
[----:B------:R-:W-:Y:S02]  /*8f70*/  IGMMA.64x32x32.S8.S8 R220, gdesc[UR8], R220, gsb0 ;  /* 0x0120000008dc79f1 */ /* 0x000fe400080410dc */
[----:B------:R-:W2:Y:S01]  /*8f80*/  LDL.LU.64 R154, [R1+0x138] ;  /* 0x00013800019a7983 */ /* 0x000ea20000300a00 */
[----:B------:R-:W-:-:S02]  /*8f90*/  WARPGROUP.DEPBAR.LE gsb0, 0x0 ;  /* 0x00008000000079c5 */ /* 0x000fc40000010000 */
[----:B------:R-:W-:Y:S01]  /*8fa0*/  IMAD.MOV.U32 R60, RZ, RZ, R220 ;  /* 0x000000ffff3c7224 */ /* 0x000fe200078e00dc */
[----:B------:R0:W-:Y:S01]  /*8fb0*/  STL [R1+0x23c], R235 ;  /* 0x00023ceb01007387 */ /* 0x0001e20000100800 */
[----:B------:R-:W-:Y:S02]  /*8fc0*/  IMAD.MOV.U32 R61, RZ, RZ, R221 ;  /* 0x000000ffff3d7224 */ /* 0x000fe400078e00dd */
[----:B------:R-:W-:Y:S01]  /*8fd0*/  IMAD.MOV.U32 R62, RZ, RZ, R222 ;  /* 0x000000ffff3e7224 */ /* 0x000fe200078e00de */
[----:B------:R-:W3:Y:S01]  /*8fe0*/  LDL.LU.64 R220, [R1] ;  /* 0x0000000001dc7983 */ /* 0x000ee20000300a00 */
        /* <DEDUP_REMOVED lines=17> */
[----:B------:R-:W3:Y:S04]  /*9100*/  LDL.LU.64 R232, [R1+0x30] ;  /* 0x0000300001e87983 */ /* 0x000ee80000300a00 */
[----:B0-----:R-:W3:Y:S01]  /*9110*/  LDL.LU.64 R234, [R1+0x38] ;  /* 0x0000380001ea7983 */ /* 0x001ee20000300a00 */
[----:B------:R-:W-:Y:S01]  /*9120*/  UMOV UR12, UR4 ;  /* 0x00000004000c7c82 */ /* 0x000fe20008000000 */
[----:B------:R-:W-:Y:S01]  /*9130*/  UMOV UR13, UR5 ;  /* 0x00000005000d7c82 */ /* 0x000fe20008000000 */
[----:B------:R-:W-:Y:S01]  /*9140*/  UMOV UR16, UR4 ;  /* 0x0000000400107c82 */ /* 0x000fe20008000000 */
[----:B------:R-:W-:Y:S01]  /*9150*/  UMOV UR17, UR5 ;  /* 0x0000000500117c82 */ /* 0x000fe20008000000 */
[----:B------:R-:W-:Y:S01]  /*9160*/  UMOV UR20, UR4 ;  /* 0x0000000400147c82 */ /* 0x000fe20008000000 */
[----:B------:R-:W-:Y:S01]  /*9170*/  UMOV UR21, UR5 ;  /* 0x0000000500157c82 */ /* 0x000fe20008000000 */
[----:B------:R-:W4:Y:S04]  /*9180*/  LDL.LU.64 R166, [R1+0x868] ;  /* 0x0008680001a67983 */ /* 0x000f280000300a00 */
[----:B------:R-:W4:Y:S04]  /*9190*/  LDL.LU.64 R164, [R1+0x860] ;  /* 0x0008600001a47983 */ /* 0x000f280000300a00 */
[----:B------:R-:W4:Y:S04]  /*91a0*/  LDL.LU.64 R162, [R1+0x858] ;  /* 0x0008580001a27983 */ /* 0x000f280000300a00 */
[----:B------:R-:W4:Y:S04]  /*91b0*/  LDL.LU.64 R160, [R1+0x850] ;  /* 0x0008500001a07983 */ /* 0x000f280000300a00 */
[----:B------:R-:W4:Y:S04]  /*91c0*/  LDL.LU.64 R158, [R1+0x848] ;  /* 0x00084800019e7983 */ /* 0x000f280000300a00 */
[----:B------:R-:W4:Y:S01]  /*91d0*/  LDL.LU.64 R156, [R1+0x840] ;  /* 0x00084000019c7983 */ /* 0x000f220000300a00 */
[----:B--2---:R-:W-:-:S06]  /*91e0*/  WARPGROUP.ARRIVE ;  /* 0x00000000000079c5 */ /* 0x004fcc0000000000 */
[----:B------:R-:W-:Y:S03]  /*91f0*/  IGMMA.64x32x32.S8.S8 R140, gdesc[UR12], R140, gsb0 ;  /* 0x012000000c8c79f1 */ /* 0x000fe6000804108c */
[----:B------:R-:W-:Y:S02]  /*9200*/  WARPGROUP.DEPBAR.LE gsb0, 0x0 ;  /* 0x00008000000079c5 */ /* 0x000fe40000010000 */
[----:B---3--:R-:W-:-:S06]  /*9210*/  WARPGROUP.ARRIVE ;  /* 0x00000000000079c5 */ /* 0x008fcc0000000000 */
[----:B------:R-:W-:Y:S01]  /*9220*/  IGMMA.64x32x32.S8.S8 R220, gdesc[UR16], R220, gsb0 ;  /* 0x0120000010dc79f1 */ /* 0x000fe200080410dc */
[----:B------:R-:W-:Y:S02]  /*9230*/  IMAD.MOV.U32 R123, RZ, RZ, R154 ;  /* 0x000000ffff7b7224 */ /* 0x000fe400078e009a */
[----:B------:R-:W-:Y:S02]  /*9240*/  IMAD.MOV.U32 R87, RZ, RZ, R155 ;  /* 0x000000ffff577224 */ /* 0x000fe400078e009b */
[----:B------:R-:W-:Y:S01]  /*9250*/  IMAD.MOV.U32 R125, RZ, RZ, R152 ;  /* 0x000000ffff7d7224 */ /* 0x000fe200078e0098 */
[----:B------:R-:W4:Y:S01]  /*9260*/  LDL.LU.64 R154, [R1+0x838] ;  /* 0x00083800019a7983 */ /* 0x000f220000300a00 */
[----:B------:R-:W-:-:S03]  /*9270*/  IMAD.MOV.U32 R124, RZ, RZ, R153 ;  /* 0x000000ffff7c7224 */ /* 0x000fc600078e0099 */
[----:B------:R-:W4:Y:S01]  /*9280*/  LDL.LU.64 R152, [R1+0x830] ;  /* 0x0008300001987983 */ /* 0x000f220000300a00 */
[----:B------:R-:W-:Y:S02]  /*9290*/  WARPGROUP.DEPBAR.LE gsb0, 0x0 ;  /* 0x00008000000079c5 */ /* 0x000fe40000010000 */
[----:B------:R-:W-:-:S06]  /*92a0*/  WARPGROUP.ARRIVE ;  /* 0x00000000000079c5 */ /* 0x000fcc0000000000 */
[----:B------:R-:W-:Y:S01]  /*92b0*/  IGMMA.64x32x32.S8.S8 R168, gdesc[UR20], R168, gsb0 ;  /* 0x0120000014a879f1 */ /* 0x000fe200080410a8 */
[----:B------:R-:W-:Y:S01]  /*92c0*/  UMOV UR24, UR4 ;  /* 0x0000000400187c82 */ /* 0x000fe20008000000 */
[----:B------:R-:W-:Y:S01]  /*92d0*/  UMOV UR25, UR5 ;  /* 0x0000000500197c82 */ /* 0x000fe20008000000 */
[----:B------:R-:W-:Y:S02]  /*92e0*/  IMAD.MOV.U32 R127, RZ, RZ, R150 ;  /* 0x000000ffff7f7224 */ /* 0x000fe400078e0096 */
[----:B------:R-:W-:Y:S02]  /*92f0*/  IMAD.MOV.U32 R126, RZ, RZ, R151 ;  /* 0x000000ffff7e7224 */ /* 0x000fe400078e0097 */
[----:B------:R-:W-:Y:S02]  /*9300*/  IMAD.MOV.U32 R129, RZ, RZ, R148 ;  /* 0x000000ffff817224 */ /* 0x000fe400078e0094 */
[----:B------:R-:W-:Y:S02]  /*9310*/  IMAD.MOV.U32 R128, RZ, RZ, R149 ;  /* 0x000000ffff807224 */ /* 0x000fe400078e0095 */
[----:B------:R-:W-:-:S02]  /*9320*/  IMAD.MOV.U32 R150, RZ, RZ, R230 ;  /* 0x000000ffff967224 */ /* 0x000fc400078e00e6 */
[----:B------:R-:W-:Y:S02]  /*9330*/  IMAD.MOV.U32 R151, RZ, RZ, R231 ;  /* 0x000000ffff977224 */ /* 0x000fe400078e00e7 */
[----:B------:R-:W-:Y:S01]  /*9340*/  IMAD.MOV.U32 R131, RZ, RZ, R146 ;  /* 0x000000ffff837224 */ /* 0x000fe200078e0092 */
[----:B------:R-:W2:Y:S01]  /*9350*/  LDL.LU.64 R230, [R1+0x828] ;  /* 0x0008280001e67983 */ /* 0x000ea20000300a00 */
[----:B------:R-:W-:Y:S02]  /*9360*/  IMAD.MOV.U32 R130, RZ, RZ, R147 ;  /* 0x000000ffff827224 */ /* 0x000fe400078e0093 */
[----:B------:R-:W-:Y:S02]  /*9370*/  IMAD.MOV.U32 R148, RZ, RZ, R228 ;  /* 0x000000ffff947224 */ /* 0x000fe400078e00e4 */
[----:B------:R-:W-:Y:S02]  /*9380*/  IMAD.MOV.U32 R149, RZ, RZ, R229 ;  /* 0x000000ffff957224 */ /* 0x000fe400078e00e5 */
[----:B------:R-:W-:Y:S01]  /*9390*/  IMAD.MOV.U32 R133, RZ, RZ, R144 ;  /* 0x000000ffff857224 */ /* 0x000fe200078e0090 */
[----:B------:R-:W2:Y:S01]  /*93a0*/  LDL.LU.64 R228, [R1+0x820] ;  /* 0x0008200001e47983 */ /* 0x000ea20000300a00 */
[----:B------:R-:W-:-:S02]  /*93b0*/  IMAD.MOV.U32 R132, RZ, RZ, R145 ;  /* 0x000000ffff847224 */ /* 0x000fc400078e0091 */
[----:B------:R-:W-:Y:S01]  /*93c0*/  IMAD.MOV.U32 R146, RZ, RZ, R226 ;  /* 0x000000ffff927224 */ /* 0x000fe200078e00e2 */
[----:B------:R-:W-:Y:S02]  /*93d0*/  WARPGROUP.DEPBAR.LE gsb0, 0x0 ;  /* 0x00008000000079c5 */ /* 0x000fe40000010000 */
[----:B------:R-:W-:-:S06]  /*93e0*/  WARPGROUP.ARRIVE ;  /* 0x00000000000079c5 */ /* 0x000fcc0000000000 */
[----:B------:R-:W-:Y:S01]  /*93f0*/  IGMMA.64x32x32.S8.S8 R104, gdesc[UR24], R104, gsb0 ;  /* 0x01200000186879f1 */ /* 0x000fe20008041068 */
        /* <DEDUP_REMOVED lines=9> */
[----:B------:R-:W-:Y:S02]  /*9490*/  IMAD.MOV.U32 R142, RZ, RZ, R222 ;  /* 0x000000ffff8e7224 */ /* 0x000fe400078e00de */
[----:B------:R-:W-:Y:S02]  /*94a0*/  IMAD.MOV.U32 R143, RZ, RZ, R223 ;  /* 0x000000ffff8f7224 */ /* 0x000fe400078e00df */
[----:B------:R-:W-:Y:S01]  /*94b0*/  IMAD.MOV.U32 R140, RZ, RZ, R220 ;  /* 0x000000ffff8c7224 */ /* 0x000fe200078e00dc */
[----:B------:R-:W2:Y:S01]  /*94c0*/  LDL.LU.64 R222, [R1+0x808] ;  /* 0x0008080001de7983 */ /* 0x000ea20000300a00 */
[----:B------:R-:W-:-:S03]  /*94d0*/  IMAD.MOV.U32 R141, RZ, RZ, R221 ;  /* 0x000000ffff8d7224 */ /* 0x000fc600078e00dd */
[----:B------:R-:W2:Y:S01]  /*94e0*/  LDL.LU.64 R220, [R1+0x800] ;  /* 0x0008000001dc7983 */ /* 0x000ea20000300a00 */
[----:B------:R-:W-:Y:S01]  /*94f0*/  UMOV UR28, UR4 ;  /* 0x00000004001c7c82 */ /* 0x000fe20008000000 */
[----:B------:R-:W-:Y:S02]  /*9500*/  UMOV UR29, UR5 ;  /* 0x00000005001d7c82 */ /* 0x000fe40008000000 */
[----:B------:R-:W-:Y:S04]  /*9510*/  STL [R1+0x4f8], R168 ;  /* 0x0004f8a801007387 */ /* 0x000fe80000100800 */
[----:B------:R0:W-:Y:S04]  /*9520*/  STL [R1+0x4f4], R169 ;  /* 0x0004f4a901007387 */ /* 0x0001e80000100800 */
[----:B------:R-:W-:Y:S04]  /*9530*/  STL [R1+0x4f0], R170 ;  /* 0x0004f0aa01007387 */ /* 0x000fe80000100800 */
[----:B------:R1:W-:Y:S01]  /*9540*/  STL [R1+0x4ec], R171 ;  /* 0x0004ecab01007387 */ /* 0x0003e20000100800 */
[----:B------:R-:W-:-:S02]  /*9550*/  WARPGROUP.DEPBAR.LE gsb0, 0x0 ;  /* 0x00008000000079c5 */ /* 0x000fc40000010000 */
[----:B------:R-:W-:-:S06]  /*9560*/  WARPGROUP.ARRIVE ;  /* 0x00000000000079c5 */ /* 0x000fcc0000000000 */
[----:B------:R-:W-:Y:S01]  /*9570*/  IGMMA.64x32x32.S8.S8 R40, gdesc[UR28], R40, gsb0 ;  /* 0x012000001c2879f1 */ /* 0x000fe20008041028 */
[----:B------:R-:W-:Y:S04]  /*9580*/  STL [R1+0x4e8], R172 ;  /* 0x0004e8ac01007387 */ /* 0x000fe80000100800 */
        /* <DEDUP_REMOVED lines=11> */
[----:B0-----:R-:W2:Y:S04]  /*9640*/  LDL.LU.64 R168, [R1+0xc0] ;  /* 0x0000c00001a87983 */ /* 0x001ea80000300a00 */
[----:B-1----:R-:W2:Y:S04]  /*9650*/  LDL.LU.64 R170, [R1+0xc8] ;  /* 0x0000c80001aa7983 */ /* 0x002ea80000300a00 */
[----:B---3--:R-:W3:Y:S04]  /*9660*/  LDL.LU.64 R172, [R1+0xd0] ;  /* 0x0000d00001ac7983 */ /* 0x008ee80000300a00 */
        /* <DEDUP_REMOVED lines=8> */
[----:B------:R-:W-:-:S03]  /*96f0*/  UMOV UR29, 0x80000020 ;  /* 0x80000020001d7882 */ /* 0x000fc60000000000 */
        /* <DEDUP_REMOVED lines=18> */
[----:B------:R-:W-:-:S02]  /*9820*/  WARPGROUP.DEPBAR.LE gsb0, 0x0 ;  /* 0x00008000000079c5 */ /* 0x000fc40000010000 */
[----:B------:R-:W-:Y:S01]  /*9830*/  WARPGROUP.ARRIVE ;  /* 0x00000000000079c5 */ /* 0x000fe20000000000 */
[----:B------:R-:W-:Y:S01]  /*9840*/  UMOV UR24, UR28 ;  /* 0x0000001c00187c82 */ /* 0x000fe20008000000 */
[----:B------:R-:W-:-:S04]  /*9850*/  UMOV UR25, UR29 ;  /* 0x0000001d00197c82 */ /* 0x000fc80008000000 */
[----:B------:R-:W-:Y:S01]  /*9860*/  IGMMA.64x32x32.S8.S8 R88, gdesc[UR24], R88, gsb0 ;  /* 0x01200000185879f1 */ /* 0x000fe20008041058 */
[----:B------:R-:W-:Y:S01]  /*9870*/  UMOV UR20, UR28 ;  /* 0x0000001c00147c82 */ /* 0x000fe20008000000 */
[----:B------:R-:W-:Y:S01]  /*9880*/  UMOV UR21, UR29 ;  /* 0x0000001d00157c82 */ /* 0x000fe20008000000 */
[----:B------:R-:W-:Y:S02]  /*9890*/  WARPGROUP.DEPBAR.LE gsb0, 0x0 ;  /* 0x00008000000079c5 */ /* 0x000fe40000010000 */
[----:B----4-:R-:W-:-:S06]  /*98a0*/  WARPGROUP.ARRIVE ;  /* 0x00000000000079c5 */ /* 0x010fcc0000000000 */
[----:B------:R-:W-:Y:S01]  /*98b0*/  IGMMA.64x32x32.S8.S8 R152, gdesc[UR20], R152, gsb0 ;  /* 0x01200000149879f1 */ /* 0x000fe20008041098 */
[----:B------:R-:W-:Y:S01]  /*98c0*/  UMOV UR16, UR28 ;  /* 0x0000001c00107c82 */ /* 0x000fe20008000000 */
[----:B------:R-:W-:Y:S01]  /*98d0*/  UMOV UR17, UR29 ;  /* 0x0000001d00117c82 */ /* 0x000fe20008000000 */
[----:B------:R-:W-:Y:S02]  /*98e0*/  WARPGROUP.DEPBAR.LE gsb0, 0x0 ;  /* 0x00008000000079c5 */ /* 0x000fe40000010000 */
[----:B--2---:R-:W-:-:S06]  /*98f0*/  WARPGROUP.ARRIVE ;  /* 0x00000000000079c5 */ /* 0x004fcc0000000000 */
[----:B------:R-:W-:Y:S01]  /*9900*/  IGMMA.64x32x32.S8.S8 R216, gdesc[UR16], R216, gsb0 ;  /* 0x0120000010d879f1 */ /* 0x000fe200080410d8 */
[----:B------:R-:W-:Y:S01]  /*9910*/  UMOV UR12, UR28 ;  /* 0x0000001c000c7c82 */ /* 0x000fe20008000000 */
[----:B------:R-:W-:Y:S01]  /*9920*/  UMOV UR13, UR29 ;  /* 0x0000001d000d7c82 */ /* 0x000fe20008000000 */
[----:B------:R-:W-:Y:S02]  /*9930*/  WARPGROUP.DEPBAR.LE gsb0, 0x0 ;  /* 0x00008000000079c5 */ /* 0x000fe40000010000 */
[----:B---3--:R-:W-:-:S06]  /*9940*/  WARPGROUP.ARRIVE ;  /* 0x00000000000079c5 */ /* 0x008fcc0000000000 */
        /* <DEDUP_REMOVED lines=36> */
[----:B------:R-:W-:Y:S01]  /*9b90*/  STL.64 [R1+0x608], R154 ;  /* 0x0006089a01007387 */ /* 0x000fe20000100a00 */
[----:B------:R-:W-:-:S03]  /*9ba0*/  WARPGROUP.DEPBAR.LE gsb0, 0x0 ;  /* 0x00008000000079c5 */ /* 0x000fc60000010000 */
[----:B------:R-:W-:Y:S04]  /*9bb0*/  STL.64 [R1+0x600], R152 ;  /* 0x0006009801007387 */ /* 0x000fe80000100a00 */
[----:B------:R0:W-:Y:S04]  /*9bc0*/  STL.64 [R1+0xc0], R168 ;  /* 0x0000c0a801007387 */ /* 0x0001e80000100a00 */
[----:B------:R1:W-:Y:S04]  /*9bd0*/  STL.64 [R1+0xc8], R170 ;  /* 0x0000c8aa01007387 */ /* 0x0003e80000100a00 */
[----:B------:R2:W-:Y:S01]  /*9be0*/  STL [R1+0xd0], R172 ;  /* 0x0000d0ac01007387 */ /* 0x0005e20000100800 */
[----:B0-----:R-:W-:-:S02]  /*9bf0*/  IMAD.MOV.U32 R168, RZ, RZ, R104 ;  /* 0x000000ffffa87224 */ /* 0x001fc400078e0068 */
[----:B------:R-:W-:Y:S01]  /*9c00*/  IMAD.MOV.U32 R169, RZ, RZ, R105 ;  /* 0x000000ffffa97224 */ /* 0x000fe200078e0069 */
[----:B------:R-:W3:Y:S01]  /*9c10*/  LDL.LU R104, [R1+0x80] ;  /* 0x0000800001687983 */ /* 0x000ee20000300800 */
[----:B-1----:R-:W-:Y:S02]  /*9c20*/  IMAD.MOV.U32 R170, RZ, RZ, R106 ;  /* 0x000000ffffaa7224 */ /* 0x002fe400078e006a */
[----:B------:R-:W-:Y:S01]  /*9c30*/  IMAD.MOV.U32 R171, RZ, RZ, R107 ;  /* 0x000000ffffab7224 */ /* 0x000fe200078e006b */
[----:B------:R-:W3:Y:S01]  /*9c40*/  LDL.LU R105, [R1+0x84] ;  /* 0x0000840001697983 */ /* 0x000ee20000300800 */
[----:B------:R-:W-:Y:S02]  /*9c50*/  IMAD.MOV.U32 R19, RZ, RZ, R173 ;  /* 0x000000ffff137224 */ /* 0x000fe400078e00ad */
[----:B--2---:R-:W-:Y:S01]  /*9c60*/  IMAD.MOV.U32 R172, RZ, RZ, R108 ;  /* 0x000000ffffac7224 */ /* 0x004fe200078e006c */
[----:B------:R-:W3:Y:S01]  /*9c70*/  LDL.LU R106, [R1+0x88] ;  /* 0x00008800016a7983 */ /* 0x000ee20000300800 */
[----:B------:R-:W-:-:S02]  /*9c80*/  IMAD.MOV.U32 R18, RZ, RZ, R174 ;  /* 0x000000ffff127224 */ /* 0x000fc400078e00ae */
[----:B------:R-:W-:Y:S01]  /*9c90*/  IMAD.MOV.U32 R173, RZ, RZ, R109 ;  /* 0x000000ffffad7224 */ /* 0x000fe200078e006d */
[----:B------:R-:W3:Y:S01]  /*9ca0*/  LDL.LU R107, [R1+0x8c] ;  /* 0x00008c00016b7983 */ /* 0x000ee20000300800 */
        /* <DEDUP_REMOVED lines=51> */
[----:B------:R-:W4:Y:S04]  /*9fe0*/  LDL.LU.64 R152, [R1+0x2c0] ;  /* 0x0002c00001987983 */ /* 0x000f280000300a00 */
[----:B------:R-:W4:Y:S04]  /*9ff0*/  LDL.LU.64 R154, [R1+0x2c8] ;  /* 0x0002c800019a7983 */ /* 0x000f280000300a00 */
[----:B------:R-:W4:Y:S04]  /*a000*/  LDL.LU.64 R156, [R1+0x2d0] ;  /* 0x0002d000019c7983 */ /* 0x000f280000300a00 */
[----:B------:R-:W4:Y:S04]  /*a010*/  LDL.LU.64 R158, [R1+0x2d8] ;  /* 0x0002d800019e7983 */ /* 0x000f280000300a00 */
[----:B------:R-:W4:Y:S04]  /*a020*/  LDL.LU.64 R160, [R1+0x2e0] ;  /* 0x0002e00001a07983 */ /* 0x000f280000300a00 */
[----:B------:R-:W4:Y:S04]  /*a030*/  LDL.LU.64 R162, [R1+0x2e8] ;  /* 0x0002e80001a27983 */ /* 0x000f280000300a00 */
[----:B------:R-:W4:Y:S04]  /*a040*/  LDL.LU.64 R164, [R1+0x2f0] ;  /* 0x0002f00001a47983 */ /* 0x000f280000300a00 */
[----:B------:R-:W4:Y:S04]  /*a050*/  LDL.LU.64 R166, [R1+0x2f8] ;  /* 0x0002f80001a67983 */ /* 0x000f280000300a00 */
        /* <DEDUP_REMOVED lines=15> */
[----:B------:R-:W3:Y:S01]  /*a150*/  LDL.LU R103, [R1+0x3bc] ;  /* 0x0003bc0001677983 */ /* 0x000ee20000300800 */
[----:B------:R-:W-:Y:S01]  /*a160*/  UMOV UR30, UR6 ;  /* 0x00000006001e7c82 */ /* 0x000fe20008000000 */
[----:B------:R-:W-:Y:S01]  /*a170*/  UMOV UR31, UR7 ;  /* 0x00000007001f7c82 */ /* 0x000fe20008000000 */
[----:B------:R-:W-:-:S02]  /*a180*/  UIADD3 UR4, UR34, 0x2, URZ ;  /* 0x0000000222047890 */ /* 0x000fc4000fffe03f */
[----:B------:R-:W-:Y:S01]  /*a190*/  UIADD3 UR12, UR35, 0x2, URZ ;  /* 0x00000002230c7890 */ /* 0x000fe2000fffe03f */
[----:B------:R-:W-:Y:S01]  /*a1a0*/  UMOV UR5, 0x80000020 ;  /* 0x8000002000057882 */ /* 0x000fe20000000000 */
[----:B------:R-:W-:-:S05]  /*a1b0*/  UMOV UR7, 0x80000020 ;  /* 0x8000002000077882 */ /* 0x000fca0000000000 */
[----:B------:R-:W-:Y:S01]  /*a1c0*/  UMOV UR6, UR12 ;  /* 0x0000000c00067c82 */ /* 0x000fe20008000000 */
[----:B------:R-:W-:Y:S01]  /*a1d0*/  UIADD3 UR10, UR35, 0x82, URZ ;  /* 0x00000082230a7890 */ /* 0x000fe2000fffe03f */
[----:B------:R-:W-:Y:S01]  /*a1e0*/  UMOV UR8, UR4 ;  /* 0x0000000400087c82 */ /* 0x000fe20008000000 */
[----:B------:R-:W-:Y:S01]  /*a1f0*/  UMOV UR9, UR5 ;  /* 0x0000000500097c82 */ /* 0x000fe20008000000 */
[----:B------:R-:W-:Y:S01]  /*a200*/  UMOV UR11, 0x80000020 ;  /* 0x80000020000b7882 */ /* 0x000fe20000000000 */
        /* <DEDUP_REMOVED lines=20> */
[----:B------:R-:W-:Y:S02]  /*a350*/  IMAD.MOV.U32 R52, RZ, RZ, R7 ;  /* 0x000000ffff347224 */ /* 0x000fe400078e0007 */
[----:B------:R-:W-:Y:S02]  /*a360*/  IMAD.MOV.U32 R53, RZ, RZ, R6 ;  /* 0x000000ffff357224 */ /* 0x000fe400078e0006 */
[----:B------:R-:W-:Y:S02]  /*a370*/  IMAD.MOV.U32 R54, RZ, RZ, R5 ;  /* 0x000000ffff367224 */ /* 0x000fe400078e0005 */
[----:B------:R-:W-:Y:S01]  /*a380*/  IMAD.MOV.U32 R55, RZ, RZ, R4 ;  /* 0x000000ffff377224 */ /* 0x000fe200078e0004 */
[----:B------:R-:W-:Y:S01]  /*a390*/  UIADD3 UR14, UR35, 0x102, URZ ;  /* 0x00000102230e7890 */ /* 0x000fe2000fffe03f */
[----:B------:R-:W-:Y:S01]  /*a3a0*/  UMOV UR12, UR4 ;  /* 0x00000004000c7c82 */ /* 0x000fe20008000000 */
[----:B------:R-:W-:Y:S01]  /*a3b0*/  UMOV UR13, UR5 ;  /* 0x00000005000d7c82 */ /* 0x000fe20008000000 */
[----:B------:R-:W-:Y:S01]  /*a3c0*/  UMOV UR15, 0x80000020 ;  /* 0x80000020000f7882 */ /* 0x000fe20000000000 */
[----:B------:R-:W-:-:S02]  /*a3d0*/  WARPGROUP.DEPBAR.LE gsb0, 0x0 ;  /* 0x00008000000079c5 */ /* 0x000fc40000010000 */
[----:B------:R-:W-:-:S06]  /*a3e0*/  WARPGROUP.ARRIVE ;  /* 0x00000000000079c5 */ /* 0x000fcc0000000000 */
[----:B------:R-:W-:Y:S01]  /*a3f0*/  IGMMA.64x32x32.S8.S8 R40, gdesc[UR12], R40, gsb0 ;  /* 0x012000000c2879f1 */ /* 0x000fe20008041028 */
[----:B------:R-:W-:Y:S01]  /*a400*/  UIADD3 UR18, UR35, 0x182, URZ ;  /* 0x0000018223127890 */ /* 0x000fe2000fffe03f */
[----:B------:R-:W-:Y:S01]  /*a410*/  UMOV UR16, UR4 ;  /* 0x0000000400107c82 */ /* 0x000fe20008000000 */
[----:B------:R-:W-:Y:S01]  /*a420*/  UMOV UR17, UR5 ;  /* 0x0000000500117c82 */ /* 0x000fe20008000000 */
[----:B------:R-:W-:Y:S01]  /*a430*/  UMOV UR19, 0x80000020 ;  /* 0x8000002000137882 */ /* 0x000fe20000000000 */
[----:B------:R-:W-:Y:S02]  /*a440*/  WARPGROUP.DEPBAR.LE gsb0, 0x0 ;  /* 0x00008000000079c5 */ /* 0x000fe40000010000 */
[----:B------:R-:W-:-:S06]  /*a450*/  WARPGROUP.ARRIVE ;  /* 0x00000000000079c5 */ /* 0x000fcc0000000000 */
[----:B------:R-:W-:Y:S01]  /*a460*/  IGMMA.64x32x32.S8.S8 R104, gdesc[UR16], R104, gsb0 ;  /* 0x01200000106879f1 */ /* 0x000fe20008041068 */
[----:B------:R-:W-:Y:S01]  /*a470*/  UIADD3 UR22, UR35, 0x202, URZ ;  /* 0x0000020223167890 */ /* 0x000fe2000fffe03f */
[----:B------:R-:W-:Y:S01]  /*a480*/  UMOV UR20, UR4 ;  /* 0x0000000400147c82 */ /* 0x000fe20008000000 */
[----:B------:R-:W-:Y:S01]  /*a490*/  UMOV UR21, UR5 ;  /* 0x0000000500157c82 */ /* 0x000fe20008000000 */
[----:B------:R-:W-:Y:S01]  /*a4a0*/  UMOV UR23, 0x80000020 ;  /* 0x8000002000177882 */ /* 0x000fe20000000000 */
        /* <DEDUP_REMOVED lines=72> */
[----:B------:R-:W-:-:S02]  /*a930*/  IMAD.MOV.U32 R212, RZ, RZ, R187 ;  /* 0x000000ffffd47224 */ /* 0x000fc400078e00bb */
[----:B------:R-:W3:Y:S01]  /*a940*/  LDL.LU R187, [R1+0x7c8] ;  /* 0x0007c80001bb7983 */ /* 0x000ee20000300800 */
[----:B------:R-:W-:Y:S02]  /*a950*/  IMAD.MOV.U32 R213, RZ, RZ, R186 ;  /* 0x000000ffffd57224 */ /* 0x000fe400078e00ba */
[----:B------:R-:W-:Y:S01]  /*a960*/  IMAD.MOV.U32 R214, RZ, RZ, R185 ;  /* 0x000000ffffd67224 */ /* 0x000fe200078e00b9 */
[----:B------:R-:W4:Y:S01]  /*a970*/  LDL.LU R186, [R1+0x7c4] ;  /* 0x0007c40001ba7983 */ /* 0x000f220000300800 */
[----:B------:R-:W-:-:S03]  /*a980*/  IMAD.MOV.U32 R215, RZ, RZ, R59 ;  /* 0x000000ffffd77224 */ /* 0x000fc600078e003b */
[----:B------:R-:W3:Y:S04]  /*a990*/  LDL.LU R185, [R1+0x7c0] ;  /* 0x0007c00001b97983 */ /* 0x000ee80000300800 */
[----:B------:R-:W4:Y:S01]  /*a9a0*/  LDL.LU R59, [R1+0x7bc] ;  /* 0x0007bc00013b7983 */ /* 0x000f220000300800 */
        /* <DEDUP_REMOVED lines=33> */
[----:B------:R-:W3:Y:S01]  /*abc0*/  LDL.LU R57, [R1+0x7b4] ;  /* 0x0007b40001397983 */ /* 0x000ee20000300800 */
[----:B------:R-:W-:-:S03]  /*abd0*/  IMAD.MOV.U32 R141, RZ, RZ, R132 ;  /* 0x000000ffff8d7224 */ /* 0x000fc600078e0084 */
        /* <DEDUP_REMOVED lines=38> */
[----:B------:R-:W-:-:S02]  /*ae40*/  IMAD.MOV.U32 R119, RZ, RZ, R184 ;  /* 0x000000ffff777224 */ /* 0x000fc400078e00b8 */
[----:B------:R-:W-:Y:S01]  /*ae50*/  IMAD.MOV.U32 R40, RZ, RZ, R185 ;  /* 0x000000ffff287224 */ /* 0x000fe200078e00b9 */
[----:B------:R-:W3:Y:S01]  /*ae60*/  LDL.LU R184, [R1+0x73c] ;  /* 0x00073c0001b87983 */ /* 0x000ee20000300800 */
[----:B----4-:R-:W-:Y:S02]  /*ae70*/  IMAD.MOV.U32 R41, RZ, RZ, R186 ;  /* 0x000000ffff297224 */ /* 0x010fe400078e00ba */
[----:B------:R-:W-:Y:S01]  /*ae80*/  IMAD.MOV.U32 R42, RZ, RZ, R187 ;  /* 0x000000ffff2a7224 */ /* 0x000fe200078e00bb */
        /* <DEDUP_REMOVED lines=28> */
[----:B------:R-:W4:Y:S01]  /*b050*/  LDL.LU R122, [R1+0x6fc] ;  /* 0x0006fc00017a7983 */ /* 0x000f220000300800 */
[----:B------:R-:W-:Y:S02]  /*b060*/  IMAD.MOV.U32 R39, RZ, RZ, R59 ;  /* 0x000000ffff277224 */ /* 0x000fe400078e003b */
[----:B--2---:R-:W-:-:S02]  /*b070*/  IMAD.MOV.U32 R38, RZ, RZ, R58 ;  /* 0x000000ffff267224 */ /* 0x004fc400078e003a */
[----:B---3--:R-:W-:Y:S02]  /*b080*/  IMAD.MOV.U32 R37, RZ, RZ, R57 ;  /* 0x000000ffff257224 */ /* 0x008fe400078e0039 */
        /* <DEDUP_REMOVED lines=25> */
[----:B------:R-:W2:Y:S04]  /*b220*/  LDL.LU R56, [R1+0x6c8] ;  /* 0x0006c80001387983 */ /* 0x000ea80000300800 */
[----:B------:R-:W2:Y:S04]  /*b230*/  LDL.LU R57, [R1+0x6c4] ;  /* 0x0006c40001397983 */ /* 0x000ea80000300800 */
[----:B------:R-:W2:Y:S01]  /*b240*/  LDL.LU R58, [R1+0x6c0] ;  /* 0x0006c000013a7983 */ /* 0x000ea20000300800 */
[----:B------:R-:W-:-:S02]  /*b250*/  IMAD.MOV.U32 R90, RZ, RZ, R74 ;  /* 0x000000ffff5a7224 */ /* 0x000fc400078e004a */
[----:B------:R-:W-:Y:S01]  /*b260*/  IMAD.MOV.U32 R89, RZ, RZ, R73 ;  /* 0x000000ffff597224 */ /* 0x000fe200078e0049 */
[----:B------:R-:W2:Y:S01]  /*b270*/  LDL.LU R59, [R1+0x6bc] ;  /* 0x0006bc00013b7983 */ /* 0x000ea20000300800 */
        /* <DEDUP_REMOVED lines=29> */
[----:B------:R-:W3:Y:S01]  /*b450*/  LDL.LU R87, [R1+0x67c] ;  /* 0x00067c0001577983 */ /* 0x000ee20000300800 */
[----:B------:R-:W-:Y:S01]  /*b460*/  UIADD3 UR30, UR35, 0x302, URZ ;  /* 0x00000302231e7890 */ /* 0x000fe2000fffe03f */
[----:B------:R-:W-:Y:S01]  /*b470*/  UMOV UR28, UR4 ;  /* 0x00000004001c7c82 */ /* 0x000fe20008000000 */
[----:B------:R-:W-:Y:S01]  /*b480*/  UMOV UR29, UR5 ;  /* 0x00000005001d7c82 */ /* 0x000fe20008000000 */
[----:B------:R-:W-:Y:S01]  /*b490*/  UMOV UR31, 0x80000020 ;  /* 0x80000020001f7882 */ /* 0x000fe20000000000 */
[----:B------:R-:W-:-:S02]  /*b4a0*/  IMAD.MOV.U32 R23, RZ, RZ, R152 ;  /* 0x000000ffff177224 */ /* 0x000fc400078e0098 */
[----:B------:R-:W-:Y:S01]  /*b4b0*/  IMAD.MOV.U32 R22, RZ, RZ, R153 ;  /* 0x000000ffff167224 */ /* 0x000fe200078e0099 */
[----:B------:R-:W4:Y:S01]  /*b4c0*/  LDL.LU R152, [R1+0x40] ;  /* 0x0000400001987983 */ /* 0x000f220000300800 */
[----:B------:R-:W-:Y:S02]  /*b4d0*/  IMAD.MOV.U32 R21, RZ, RZ, R154 ;  /* 0x000000ffff157224 */ /* 0x000fe400078e009a */
        /* <DEDUP_REMOVED lines=28> */
[----:B---3--:R-:W-:-:S06]  /*b6a0*/  WARPGROUP.ARRIVE ;  /* 0x00000000000079c5 */ /* 0x008fcc0000000000 */
        /* <DEDUP_REMOVED lines=12> */
[----:B---3--:R-:W-:Y:S02]  /*b770*/  IMAD.MOV.U32 R74, RZ, RZ, R62 ;  /* 0x000000ffff4a7224 */ /* 0x008fe400078e003e */
[----:B--2---:R-:W-:Y:S02]  /*b780*/  IMAD.MOV.U32 R72, RZ, RZ, R60 ;  /* 0x000000ffff487224 */ /* 0x004fe400078e003c */
        /* <DEDUP_REMOVED lines=359> */
[----:B------:R-:W-:Y:S01]  /*ce00*/  BPT.TRAP 0x1 ;  /* 0x000000040000795c */ /* 0x000fe20000300000 */
.L_x_23:
[----:B------:R-:W-:Y:S01]  /*ce10*/  UISETP.GT.U32.AND UP0, UPT, UR36, 0x1, UPT ;  /* 0x000000012400788c */ /* 0x000fe2000bf04070 */
[----:B------:R-:W-:-:S04]  /*ce20*/  IMAD.U32 R4, RZ, RZ, UR32 ;  /* 0x00000020ff047e24 */ /* 0x000fc8000f8e00ff */
[----:B-----5:R-:W-:Y:S01]  /*ce30*/  IMAD R4, R4, 0x8, R0 ;  /* 0x0000000804047824 */ /* 0x020fe200078e0200 */
[----:B------:R-:W-:-:S03]  /*ce40*/  PLOP3.LUT P1, PT, PT, PT, UP0, 0x80, 0x0 ;  /* 0x000000000000781c */ /* 0x000fc60003f2f008 */
[----:B------:R-:W-:-:S05]  /*ce50*/  VIADD R4, R4, 0x20 ;  /* 0x0000002004047836 */ /* 0x000fca0000000000 */
[----:B------:R-:W-:-:S04]  /*ce60*/  PRMT R4, RZ, 0x654, R4 ;  /* 0x00000654ff047816 */ /* 0x000fc80000000004 */
[----:B------:R1:W-:Y:S01]  /*ce70*/  SYNCS.ARRIVE.TRANS64.RED.A1T0 RZ, [R4+URZ], RZ ;  /* 0x000000ff04ff79a7 */ /* 0x0003e2000810043f */
[----:B------:R-:W-:Y:S05]  /*ce80*/  @P1 BRA `(.L_x_24) ;  /* 0x0000000000041947 */ /* 0x000fea0003800000 */
[----:B------:R-:W-:Y:S01]  /*ce90*/  BPT.TRAP 0x1 ;  /* 0x000000040000795c */ /* 0x000fe20000300000 */
.L_x_24:
[----:B------:R-:W-:Y:S01]  /*cea0*/  UIADD3 UR33, UR33, 0x1, URZ ;  /* 0x0000000121217890 */ /* 0x000fe2000fffe03f */
[C---:B------:R-:W-:Y:S01]  /*ceb0*/  ISETP.GT.AND P1, PT, R3.reuse, 0x1, PT ;  /* 0x000000010300780c */ /* 0x040fe20003f24270 */
[----:B------:R-:W-:Y:S01]  /*cec0*/  UIADD3 UR32, UR32, 0x1, URZ ;  /* 0x0000000120207890 */ /* 0x000fe2000fffe03f */
[----:B------:R-:W-:Y:S01]  /*ced0*/  VIADD R3, R3, 0xffffffff ;  /* 0xffffffff03037836 */ /* 0x000fe20000000000 */
[----:B------:R-:W-:Y:S02]  /*cee0*/  UISETP.NE.AND UP0, UPT, UR33, 0x4, UPT ;  /* 0x000000042100788c */ /* 0x000fe4000bf05270 */
[----:B------:R-:W-:Y:S02]  /*cef0*/  UISETP.NE.AND UP1, UPT, UR32, 0x4, UPT ;  /* 0x000000042000788c */ /* 0x000fe4000bf25270 */
[----:B------:R-:W-:Y:S02]  /*cf00*/  USEL UR4, URZ, 0x1, UP0 ;  /* 0x000000013f047887 */ /* 0x000fe40008000000 */
[----:B------:R-:W-:-:S02]  /*cf10*/  USEL UR33, UR33, URZ, UP0 ;  /* 0x0000003f21217287 */ /* 0x000fc40008000000 */
[----:B------:R-:W-:Y:S02]  /*cf20*/  USEL UR32, UR32, URZ, UP1 ;  /* 0x0000003f20207287 */ /* 0x000fe40008800000 */
[----:B------:R-:W-:Y:S01]  /*cf30*/  LOP3.LUT R2, R2, UR4, RZ, 0x3c, !PT ;  /* 0x0000000402027c12 */ /* 0x000fe2000f8e3cff */
[----:B------:R-:W-:Y:S09]  /*cf40*/  @P1 BRA `(.L_x_25) ;  /* 0xffffffa400201947 */ /* 0x000ff2000383ffff */
.L_x_18:
[----:B------:R-:W2:Y:S02]  /*cf50*/  LDC R2, c[0x0][0x28c] ;  /* 0x0000a300ff027b82 */ /* 0x000ea40000000800 */
[----:B--2---:R-:W-:-:S13]  /*cf60*/  ISETP.GE.AND P1, PT, R2, 0x1, PT ;  /* 0x000000010200780c */ /* 0x004fda0003f26270 */
[----:B------:R-:W-:Y:S05]  /*cf70*/  @!P1 BRA `(.L_x_26) ;  /* 0x00000000003c9947 */ /* 0x000fea0003800000 */
[----:B------:R-:W-:Y:S05]  /*cf80*/  @!P0 BRA `(.L_x_27) ;  /* 0x0000000000048947 */ /* 0x000fea0003800000 */
[----:B------:R-:W-:Y:S01]  /*cf90*/  BPT.TRAP 0x1 ;  /* 0x000000040000795c */ /* 0x000fe20000300000 */
.L_x_27:
[----:B------:R-:W-:-:S04]  /*cfa0*/  UISETP.LT.AND UP0, UPT, UR50, 0x1, UPT ;  /* 0x000000013200788c */ /* 0x000fc8000bf01270 */
[----:B------:R-:W-:Y:S02]  /*cfb0*/  USEL UR4, UR50, 0x1, UP0 ;  /* 0x0000000132047887 */ /* 0x000fe40008000000 */
[----:B------:R-:W-:Y:S02]  /*cfc0*/  UISETP.GT.U32.AND UP0, UPT, UR36, 0x1, UPT ;  /* 0x000000012400788c */ /* 0x000fe4000bf04070 */
[----:B------:R-:W-:-:S04]  /*cfd0*/  UIADD3 UR4, UR48, UR50, -UR4 ;  /* 0x0000003230047290 */ /* 0x000fc8000fffe804 */
[----:B------:R-:W-:Y:S01]  /*cfe0*/  USHF.L.U32 UR4, UR4, 0x3, URZ ;  /* 0x0000000304047899 */ /* 0x000fe2000800063f */
[----:B------:R-:W-:-:S03]  /*cff0*/  PLOP3.LUT P0, PT, PT, PT, UP0, 0x80, 0x0 ;  /* 0x000000000000781c */ /* 0x000fc60003f0f008 */
[----:B------:R-:W-:-:S06]  /*d000*/  ULOP3.LUT UR4, UR4, 0x18, URZ, 0xc0, !UPT ;  /* 0x0000001804047892 */ /* 0x000fcc000f8ec03f */
[----:B------:R-:W-:-:S05]  /*d010*/  IMAD.U32 R2, RZ, RZ, UR4 ;  /* 0x00000004ff027e24 */ /* 0x000fca000f8e00ff */
[----:B-----5:R-:W-:-:S04]  /*d020*/  IADD3 R0, R0, 0x20, R2 ;  /* 0x0000002000007810 */ /* 0x020fc80007ffe002 */
[----:B------:R-:W-:-:S04]  /*d030*/  PRMT R0, RZ, 0x654, R0 ;  /* 0x00000654ff007816 */ /* 0x000fc80000000000 */
[----:B------:R2:W-:Y:S01]  /*d040*/  SYNCS.ARRIVE.TRANS64.RED.A1T0 RZ, [R0+URZ], RZ ;  /* 0x000000ff00ff79a7 */ /* 0x0005e2000810043f */
[----:B------:R-:W-:Y:S05]  /*d050*/  @P0 BRA `(.L_x_26) ;  /* 0x0000000000040947 */ /* 0x000fea0003800000 */
[----:B------:R-:W-:Y:S01]  /*d060*/  BPT.TRAP 0x1 ;  /* 0x000000040000795c */ /* 0x000fe20000300000 */
.L_x_26:
[----:B------:R-:W3:Y:S01]  /*d070*/  S2R R6, SR_TID.X ;  /* 0x0000000000067919 */ /* 0x000ee20000002100 */
[----:B------:R-:W-:Y:S01]  /*d080*/  UIMAD UR52, UR52, 0xe0, URZ ;  /* 0x000000e0343478a4 */ /* 0x000fe2000f8e023f */
[----:B------:R-:W-:Y:S01]  /*d090*/  IMAD.MOV.U32 R7, RZ, RZ, -0x2 ;  /* 0xfffffffeff077424 */ /* 0x000fe200078e00ff */
[----:B------:R-:W-:Y:S02]  /*d0a0*/  UIMAD.WIDE UR6, UR53, 0x200, URZ ;  /* 0x00000200350678a5 */ /* 0x000fe4000f8e023f */
[----:B------:R-:W-:Y:S02]  /*d0b0*/  USHF.R.S32.HI UR10, URZ, 0x1f, UR51 ;  /* 0x0000001f3f0a7899 */ /* 0x000fe40008011433 */
[----:B------:R-:W-:Y:S01]  /*d0c0*/  IMAD.U32 R20, RZ, RZ, UR52 ;  /* 0x00000034ff147e24 */ /* 0x000fe2000f8e00ff */
[----:B------:R-:W-:Y:S01]  /*d0d0*/  ULDC.64 UR8, c[0x0][0x5d0] ;  /* 0x0001740000087ab9 */ /* 0x000fe20000000a00 */
[----:B------:R-:W-:Y:S01]  /*d0e0*/  ULDC UR5, c[0x0][0x284] ;  /* 0x0000a10000057ab9 */ /* 0x000fe20000000800 */
[----:B------:R-:W-:-:S02]  /*d0f0*/  UIMAD UR4, UR10, UR8, URZ ;  /* 0x000000080a0472a4 */ /* 0x000fc4000f8e023f */
[----:B------:R-:W-:Y:S02]  /*d100*/  USHF.L.U32 UR53, UR53, 0x9, URZ ;  /* 0x0000000935357899 */ /* 0x000fe4000800063f */
[----:B------:R-:W-:Y:S02]  /*d110*/  UIMAD UR4, UR51, UR9, UR4 ;  /* 0x00000009330472a4 */ /* 0x000fe4000f8e0204 */
[----:B------:R-:W-:-:S04]  /*d120*/  UIADD3 UR48, UR50, UR48, URZ ;  /* 0x0000003032307290 */ /* 0x000fc8000fffe03f */
[----:B------:R-:W-:-:S04]  /*d130*/  UISETP.GT.U32.AND UP0, UPT, UR48, 0x3, UPT ;  /* 0x000000033000788c */ /* 0x000fc8000bf04070 */
[----:B------:R-:W-:Y:S01]  /*d140*/  UISETP.LT.U32.AND UP0, UPT, UR50, 0x4, UP0 ;  /* 0x000000043200788c */ /* 0x000fe20008701070 */
[--C-:B---3--:R-:W-:Y:S01]  /*d150*/  SHF.R.U32.HI R2, RZ, 0x7, R6.reuse ;  /* 0x00000007ff027819 */ /* 0x108fe20000011606 */
[----:B------:R-:W-:Y:S01]  /*d160*/  IMAD.SHL.U32 R21, R6, 0x2, RZ ;  /* 0x0000000206157824 */ /* 0x000fe200078e00ff */
[----:B--2--5:R-:W-:Y:S02]  /*d170*/  SHF.R.U32.HI R0, RZ, 0x2, R6 ;  /* 0x00000002ff007819 */ /* 0x024fe40000011606 */
[----:B------:R-:W-:Y:S02]  /*d180*/  LOP3.LUT R2, R2, 0x1, RZ, 0xc0, !PT ;  /* 0x0000000102027812 */ /* 0x000fe400078ec0ff */
[----:B-1----:R-:W-:Y:S02]  /*d190*/  LOP3.LUT R4, R6, 0x60, RZ, 0xc0, !PT ;  /* 0x0000006006047812 */ /* 0x002fe400078ec0ff */
[----:B------:R-:W-:Y:S01]  /*d1a0*/  LOP3.LUT R0, R0, 0x7, RZ, 0xc0, !PT ;  /* 0x0000000700007812 */ /* 0x000fe200078ec0ff */
[----:B------:R-:W-:Y:S01]  /*d1b0*/  IMAD.SHL.U32 R3, R2, 0x40, RZ ;  /* 0x0000004002037824 */ /* 0x000fe200078e00ff */
[----:B------:R-:W-:-:S02]  /*d1c0*/  SHF.R.U32.HI R4, RZ, 0x1, R4 ;  /* 0x00000001ff047819 */ /* 0x000fc40000011604 */
[----:B------:R-:W-:Y:S02]  /*d1d0*/  LOP3.LUT R20, R20, 0x6, R21, 0xf8, !PT ;  /* 0x0000000614147812 */ /* 0x000fe400078ef815 */
[--C-:B------:R-:W-:Y:S02]  /*d1e0*/  LOP3.LUT R3, R3, 0x40, R0.reuse, 0xe2, !PT ;  /* 0x0000004003037812 */ /* 0x100fe400078ee200 */
[----:B------:R-:W-:Y:S02]  /*d1f0*/  IADD3 R0, RZ, -R4, -R0 ;  /* 0x80000004ff007210 */ /* 0x000fe40007ffe800 */
[----:B------:R-:W-:Y:S01]  /*d200*/  LOP3.LUT R3, R3, UR6, R4, 0xfe, !PT ;  /* 0x0000000603037c12 */ /* 0x000fe2000f8efe04 */
[----:B------:R-:W-:Y:S01]  /*d210*/  IMAD.U32 R4, RZ, RZ, UR8 ;  /* 0x00000008ff047e24 */ /* 0x000fe2000f8e00ff */
[----:B------:R-:W-:Y:S01]  /*d220*/  SHF.R.S32.HI R21, RZ, 0x1f, R20 ;  /* 0x0000001fff157819 */ /* 0x000fe20000011414 */
[----:B------:R-:W-:Y:S01]  /*d230*/  IMAD R0, R2, -0x40, R0 ;  /* 0xffffffc002007824 */ /* 0x000fe200078e0200 */
[----:B------:R-:W-:Y:S01]  /*d240*/  ULDC UR8, c[0x0][0x288] ;  /* 0x0000a20000087ab9 */ /* 0x000fe20000000800 */
[----:B------:R-:W-:Y:S01]  /*d250*/  IMAD.U32 R2, RZ, RZ, UR5 ;  /* 0x00000005ff027e24 */ /* 0x000fe2000f8e00ff */
[----:B------:R-:W-:Y:S01]  /*d260*/  UISETP.GE.AND UP1, UPT, UR52, UR8, UPT ;  /* 0x000000083400728c */ /* 0x000fe2000bf26270 */
[----:B------:R-:W-:-:S03]  /*d270*/  IMAD.WIDE.U32 R4, R4, UR51, R20 ;  /* 0x0000003304047c25 */ /* 0x000fc6000f8e0014 */
[----:B------:R-:W-:Y:S01]  /*d280*/  IADD3 R235, R2, -UR53, R0 ;  /* 0x8000003502eb7c10 */ /* 0x000fe2000fffe000 */
[----:B------:R-:W-:Y:S01]  /*d290*/  VIADD R5, R5, UR4 ;  /* 0x0000000405057c36 */ /* 0x000fe20008000000 */
[----:B------:R-:W-:Y:S01]  /*d2a0*/  USHF.R.U32.HI UR4, URZ, 0x2, UR48 ;  /* 0x000000023f047899 */ /* 0x000fe20008011630 */
[----:B------:R-:W-:Y:S01]  /*d2b0*/  LOP3.LUT R0, R6, 0x3, RZ, 0xc0, !PT ;  /* 0x0000000306007812 */ /* 0x000fe200078ec0ff */
[----:B------:R-:W-:Y:S01]  /*d2c0*/  UISETP.GE.OR UP1, UPT, UR53, UR5, UP1 ;  /* 0x000000053500728c */ /* 0x000fe20008f26670 */
[----:B------:R1:W-:Y:S01]  /*d2d0*/  STL [R1+0x3c8], R235 ;  /* 0x0003c8eb01007387 */ /* 0x0003e20000100800 */
[----:B------:R-:W-:Y:S02]  /*d2e0*/  ULOP3.LUT UR4, UR4, 0x1, URZ, 0xc0, !UPT ;  /* 0x0000000104047892 */ /* 0x000fe4000f8ec03f */
[----:B------:R-:W-:Y:S01]  /*d2f0*/  IMAD R0, R0, R7, UR8 ;  /* 0x0000000800007e24 */ /* 0x000fe2000f8e0207 */
[----:B------:R-:W-:Y:S01]  /*d300*/  USEL UR5, URZ, 0x1, !UP0 ;  /* 0x000000013f057887 */ /* 0x000fe2000c000000 */
[----:B------:R-:W-:Y:S01]  /*d310*/  PLOP3.LUT P0, PT, PT, PT, UP1, 0x80, 0x0 ;  /* 0x000000000000781c */ /* 0x000fe20003f0f018 */
[----:B------:R-:W-:Y:S01]  /*d320*/  UISETP.NE.U32.AND UP2, UPT, UR4, 0x1, UPT ;  /* 0x000000010400788c */ /* 0x000fe2000bf45070 */
[----:B------:R-:W-:Y:S01]  /*d330*/  VIADD R0, R0, -UR52 ;  /* 0x8000003400007c36 */ /* 0x000fe20008000000 */
[----:B------:R-:W-:-:S02]  /*d340*/  ULOP3.LUT UR48, UR48, 0x3, URZ, 0xc0, !UPT ;  /* 0x0000000330307892 */ /* 0x000fc4000f8ec03f */
[----:B------:R-:W-:Y:S01]  /*d350*/  UISETP.GT.U32.AND UP2, UPT, UR50, 0x3, !UP2 ;  /* 0x000000033200788c */ /* 0x000fe2000d744070 */
[----:B------:R-:W-:-:S03]  /*d360*/  UMOV UR53, 0xffffffff ;  /* 0xffffffff00357882 */ /* 0x000fc60000000000 */
[----:B------:R-:W-:-:S04]  /*d370*/  USEL UR4, URZ, 0x1, !UP2 ;  /* 0x000000013f047887 */ /* 0x000fc8000d000000 */
[----:B------:R-:W-:Y:S01]  /*d380*/  ULOP3.LUT UR49, UR4, UR49, UR5, 0x96, !UPT ;  /* 0x0000003104317292 */ /* 0x000fe2000f8e9605 */
[----:B-1----:R-:W-:Y:S11]  /*d390*/  @P0 BRA `(.L_x_28) ;  /* 0x0000018c00180947 */ /* 0x002ff60003800000 */
[----:B------:R-:W-:Y:S01]  /*d3a0*/  ISETP.NE.AND P0, PT, R18, RZ, PT ;  /* 0x000000ff1200720c */ /* 0x000fe20003f05270 */
[----:B------:R-:W-:Y:S01]  /*d3b0*/  ULDC.64 UR12, c[0x0][0x5c8] ;  /* 0x00017200000c7ab9 */ /* 0x000fe20000000a00 */
[----:B------:R-:W-:Y:S01]  /*d3c0*/  BSSY B0, `(.L_x_28) ;  /* 0x00018c3000007945 */ /* 0x000fe20003800000 */
[----:B------:R-:W-:Y:S01]  /*d3d0*/  UIMAD UR4, UR7, UR12, URZ ;  /* 0x0000000c070472a4 */ /* 0x000fe2000f8e023f */
[----:B------:R-:W-:Y:S02]  /*d3e0*/  IMAD.U32 R13, RZ, RZ, UR13 ;  /* 0x0000000dff0d7e24 */ /* 0x000fe4000f8e00ff */
[----:B------:R-:W-:-:S04]  /*d3f0*/  IMAD.WIDE.U32 R4, R3, UR12, R4 ;  /* 0x0000000c03047c25 */ /* 0x000fc8000f8e0004 */
[----:B------:R-:W-:-:S04]  /*d400*/  IMAD R13, R3, R13, UR4 ;  /* 0x00000004030d7e24 */ /* 0x000fc8000f8e020d */
[----:B------:R-:W-:Y:S01]  /*d410*/  IMAD.IADD R13, R5, 0x1, R13 ;  /* 0x00000001050d7824 */ /* 0x000fe200078e020d */
[----:B------:R-:W-:Y:S06]  /*d420*/  @!P0 BRA `(.L_x_29) ;  /* 0x0000010000c08947 */ /* 0x000fec0003800000 */
[----:B------:R-:W1:Y:S01]  /*d430*/  LDC.64 R6, c[0x0][0x5b0] ;  /* 0x00016c00ff067b82 */ /* 0x000e620000000a00 */
[----:B------:R-:W-:Y:S01]  /*d440*/  ULDC.64 UR8, c[0x0][0x5b8] ;  /* 0x00016e0000087ab9 */ /* 0x000fe20000000a00 */
[----:B------:R-:W-:Y:S01]  /*d450*/  ISETP.GE.AND P5, PT, R235, 0x1, PT ;  /* 0x00000001eb00780c */ /* 0x000fe20003fa6270 */
[----:B------:R-:W-:Y:S02]  /*d460*/  UIMAD UR4, UR10, UR8, URZ ;  /* 0x000000080a0472a4 */ /* 0x000fe4000f8e023f */
[----:B------:R-:W-:Y:S01]  /*d470*/  IMAD.U32 R2, RZ, RZ, UR8 ;  /* 0x00000008ff027e24 */ /* 0x000fe2000f8e00ff */
[----:B------:R-:W-:Y:S01]  /*d480*/  LOP3.LUT R19, R19, 0xffffffef, RZ, 0xc0, !PT ;  /* 0xffffffef13137812 */ /* 0x000fe200078ec0ff */
[----:B------:R-:W-:Y:S01]  /*d490*/  BSSY B1, `(.L_x_30) ;  /* 0x0000010000017945 */ /* 0x000fe20003800000 */
[----:B------:R-:W-:Y:S01]  /*d4a0*/  UIMAD UR4, UR51, UR9, UR4 ;  /* 0x00000009330472a4 */ /* 0x000fe2000f8e0204 */
[----:B------:R-:W2:Y:S01]  /*d4b0*/  LDC.64 R14, c[0x0][0x5a8] ;  /* 0x00016a00ff0e7b82 */ /* 0x000ea20000000a00 */
[----:B------:R-:W-:Y:S01]  /*d4c0*/  IMAD.WIDE.U32 R20, R2, UR51, R20 ;  /* 0x0000003302147c25 */ /* 0x000fe2000f8e0014 */
[----:B------:R-:W-:-:S03]  /*d4d0*/  ISETP.LT.OR P1, PT, R0, 0x1, !P5 ;  /* 0x000000010000780c */ /* 0x000fc60006f21670 */
[----:B------:R-:W-:Y:S02]  /*d4e0*/  VIADD R9, R21, UR4 ;  /* 0x0000000415097c36 */ /* 0x000fe40008000000 */
[----:B------:R-:W-:Y:S01]  /*d4f0*/  IMAD.MOV.U32 R8, RZ, RZ, R20 ;  /* 0x000000ffff087224 */ /* 0x000fe200078e0014 */
[----:B------:R-:W-:Y:S01]  /*d500*/  @P5 LOP3.LUT R19, R19, 0x10, RZ, 0xfc, !PT ;  /* 0x0000001013135812 */ /* 0x000fe200078efcff */
[----:B-1----:R-:W-:Y:S02]  /*d510*/  IMAD R22, R6, UR7, RZ ;  /* 0x0000000706167c24 */ /* 0x002fe4000f8e02ff */
[----:B------:R-:W-:-:S04]  /*d520*/  IMAD.WIDE.U32 R10, R3, R6, R8 ;  /* 0x00000006030a7225 */ /* 0x000fc800078e0008 */
[----:B------:R-:W-:Y:S01]  /*d530*/  IMAD R22, R3, R7, R22 ;  /* 0x0000000703167224 */ /* 0x000fe200078e0216 */
[----:B--2---:R-:W-:-:S04]  /*d540*/  IADD3 R232, P0, R10, R14, RZ ;  /* 0x0000000e0ae87210 */ /* 0x004fc80007f1e0ff */
[----:B------:R-:W-:-:S05]  /*d550*/  IADD3.X R233, R15, R11, R22, P0, !PT ;  /* 0x0000000b0fe97210 */ /* 0x000fca00007fe416 */
[----:B------:R1:W-:Y:S01]  /*d560*/  STL.64 [R1+0x3c0], R232 ;  /* 0x0003c0e801007387 */ /* 0x0003e20000100a00 */
[----:B------:R-:W-:Y:S05]  /*d570*/  @P1 BRA `(.L_x_31) ;  /* 0x0000000000041947 */ /* 0x000fea0003800000 */
[----:B------:R2:W5:Y:S02]  /*d580*/  LDG.E.U8 R16, desc[UR56][R232.64] ;  /* 0x00000038e8107981 */ /* 0x000564000c1e1100 */
.L_x_31:
[----:B------:R-:W-:Y:S05]  /*d590*/  BSYNC B1 ;  /* 0x0000000000017941 */ /* 0x000fea0003800000 */
.L_x_30:
[----:B------:R-:W3:Y:S01]  /*d5a0*/  LDL.LU R10, [R1+0x380] ;  /* 0x00038000010a7983 */ /* 0x000ee20000300800 */
[----:B-----5:R-:W-:Y:S01]  /*d5b0*/  LOP3.LUT R2, R16, 0xffff, RZ, 0xc0, !PT ;  /* 0x0000ffff10027812 */ /* 0x020fe200078ec0ff */
[----:B------:R-:W-:Y:S01]  /*d5c0*/  ULDC.64 UR4, c[0x0][0x5c0] ;  /* 0x0001700000047ab9 */ /* 0x000fe20000000a00 */
[----:B------:R-:W-:Y:S01]  /*d5d0*/  ISETP.LT.OR P2, PT, R0, 0x2, !P5 ;  /* 0x000000020000780c */ /* 0x000fe20006f41670 */
[----:B------:R-:W-:Y:S01]  /*d5e0*/  BSSY B1, `(.L_x_32) ;  /* 0x000000b000017945 */ /* 0x000fe20003800000 */
[----:B------:R-:W-:Y:S02]  /*d5f0*/  PRMT R2, R2, 0x8880, RZ ;  /* 0x0000888002027816 */ /* 0x000fe400000000ff */
[----:B------:R-:W-:-:S03]  /*d600*/  IADD3 R12, P0, R4, UR4, RZ ;  /* 0x00000004040c7c10 */ /* 0x000fc6000ff1e0ff */
[----:B------:R-:W-:Y:S01]  /*d610*/  IMAD R2, R2, R18, RZ ;  /* 0x0000001202027224 */ /* 0x000fe200078e02ff */
[----:B------:R-:W-:-:S03]  /*d620*/  IADD3.X R13, R13, UR5, RZ, P0, !PT ;  /* 0x000000050d0d7c10 */ /* 0x000fc600087fe4ff */
[----:B---3--:R-:W-:-:S05]  /*d630*/  @!P1 IMAD R4, R10, R17, R2 ;  /* 0x000000110a049224 */ /* 0x008fca00078e0202 */
[----:B------:R3:W-:Y:S01]  /*d640*/  @!P1 STG.E.U8 desc[UR56][R12.64], R4 ;  /* 0x000000040c009986 */ /* 0x0007e2000c101138 */
[----:B------:R-:W-:Y:S05]  /*d650*/  @P2 BRA `(.L_x_33) ;  /* 0x00000000000c2947 */ /* 0x000fea0003800000 */
[----:B------:R-:W4:Y:S02]  /*d660*/  LDG.E.U8 R16, desc[UR56][R232.64+0x1] ;  /* 0x00000138e8107981 */ /* 0x000f24000c1e1100 */
[----:B----4-:R-:W-:-:S05]  /*d670*/  PRMT R2, R16, 0x8880, RZ ;  /* 0x0000888010027816 */ /* 0x010fca00000000ff */
[----:B------:R-:W-:-:S07]  /*d680*/  IMAD R2, R2, R18, RZ ;  /* 0x0000001202027224 */ /* 0x000fce00078e02ff */
.L_x_33:
[----:B------:R-:W-:Y:S05]  /*d690*/  BSYNC B1 ;  /* 0x0000000000017941 */ /* 0x000fea0003800000 */
.L_x_32:
[----:B---3--:R-:W3:Y:S01]  /*d6a0*/  LDL.LU R4, [R1+0x384] ;  /* 0x0003840001047983 */ /* 0x008ee20000300800 */
[----:B------:R-:W-:Y:S01]  /*d6b0*/  @!P2 IMAD.MOV.U32 R5, RZ, RZ, R13 ;  /* 0x000000ffff05a224 */ /* 0x000fe200078e000d */
[C---:B-12---:R-:W-:Y:S01]  /*d6c0*/  SHF.L.U64.HI R233, R6.reuse, 0x3, R7 ;  /* 0x0000000306e97819 */ /* 0x046fe20000010207 */
[----:B------:R-:W-:Y:S01]  /*d6d0*/  IMAD.SHL.U32 R232, R6, 0x8, RZ ;  /* 0x0000000806e87824 */ /* 0x000fe200078e00ff */
[----:B------:R-:W-:Y:S01]  /*d6e0*/  ISETP.GE.AND P6, PT, R235, 0x9, PT ;  /* 0x00000009eb00780c */ /* 0x000fe20003fc6270 */
[----:B------:R-:W-:Y:S03]  /*d6f0*/  BSSY B1, `(.L_x_34) ;  /* 0x0000011000017945 */ /* 0x000fe60003800000 */
[----:B------:R-:W-:Y:S01]  /*d700*/  STL.64 [R1+0x3d0], R232 ;  /* 0x0003d0e801007387 */ /* 0x000fe20000100a00 */
[C---:B------:R-:W-:Y:S02]  /*d710*/  ISETP.LT.OR P4, PT, R0.reuse, 0x1, !P6 ;  /* 0x000000010000780c */ /* 0x040fe40007781670 */
[----:B------:R-:W-:Y:S01]  /*d720*/  ISETP.LT.OR P0, PT, R0, 0x2, !P6 ;  /* 0x000000020000780c */ /* 0x000fe20007701670 */
[----:B---3--:R-:W-:-:S02]  /*d730*/  @!P2 IMAD R10, R4, R17, R2 ;  /* 0x00000011040aa224 */ /* 0x008fc400078e0202 */
[----:B------:R-:W-:-:S05]  /*d740*/  @!P2 IMAD.MOV.U32 R4, RZ, RZ, R12 ;  /* 0x000000ffff04a224 */ /* 0x000fca00078e000c */
[----:B------:R1:W-:Y:S02]  /*d750*/  @!P2 STG.E.U8 desc[UR56][R4.64+0x1], R10 ;  /* 0x0000010a0400a986 */ /* 0x0003e4000c101138 */
[----:B-1----:R-:W-:-:S04]  /*d760*/  IMAD.WIDE.U32 R4, R3, R6, R232 ;  /* 0x0000000603047225 */ /* 0x002fc800078e00e8 */
[----:B------:R-:W-:Y:S01]  /*d770*/  IMAD.IADD R22, R22, 0x1, R5 ;  /* 0x0000000116167824 */ /* 0x000fe200078e0205 */
[----:B------:R-:W-:Y:S02]  /*d780*/  IADD3 R10, P1, P2, R20, R14, R4 ;  /* 0x0000000e140a7210 */ /* 0x000fe40007a3e004 */
[----:B------:R-:W-:Y:S02]  /*d790*/  @!P4 IADD3 R4, P3, R12, UR41, RZ ;  /* 0x000000290c04cc10 */ /* 0x000fe4000ff7e0ff */
[----:B------:R-:W-:-:S05]  /*d7a0*/  IADD3.X R11, R9, R15, R22, P1, P2 ;  /* 0x0000000f090b7210 */ /* 0x000fca0000fe4416 */
[----:B------:R1:W-:Y:S01]  /*d7b0*/  STL.64 [R1+0x380], R10 ;  /* 0x0003800a01007387 */ /* 0x0003e20000100a00 */
[----:B------:R-:W-:Y:S05]  /*d7c0*/  @P4 BRA `(.L_x_35) ;  /* 0x00000000000c4947 */ /* 0x000fea0003800000 */
[----:B------:R-:W2:Y:S02]  /*d7d0*/  LDG.E.U8 R16, desc[UR56][R10.64] ;  /* 0x000000380a107981 */ /* 0x000ea4000c1e1100 */
[----:B--2---:R-:W-:-:S05]  /*d7e0*/  PRMT R2, R16, 0x8880, RZ ;  /* 0x0000888010027816 */ /* 0x004fca00000000ff */
[----:B------:R-:W-:-:S07]  /*d7f0*/  IMAD R2, R2, R18, RZ ;  /* 0x0000001202027224 */ /* 0x000fce00078e02ff */
.L_x_35:
[----:B------:R-:W-:Y:S05]  /*d800*/  BSYNC B1 ;  /* 0x0000000000017941 */ /* 0x000fea0003800000 */
.L_x_34:
[----:B-1----:R-:W2:Y:S04]  /*d810*/  LDL.LU R10, [R1+0x388] ;  /* 0x00038800010a7983 */ /* 0x002ea80000300800 */
[----:B------:R1:W5:Y:S01]  /*d820*/  LDL.64 R22, [R1+0x380] ;  /* 0x0003800001167983 */ /* 0x0003620000100a00 */
[----:B------:R-:W-:Y:S01]  /*d830*/  @!P4 IADD3.X R5, R13, UR40, RZ, P3, !PT ;  /* 0x000000280d05cc10 */ /* 0x000fe20009ffe4ff */
[----:B------:R-:W-:Y:S01]  /*d840*/  BSSY B1, `(.L_x_36) ;  /* 0x000000b000017945 */ /* 0x000fe20003800000 */
[C---:B------:R-:W-:Y:S02]  /*d850*/  ISETP.LT.OR P2, PT, R0.reuse, 0x9, !P5 ;  /* 0x000000090000780c */ /* 0x040fe40006f41670 */
[C---:B------:R-:W-:Y:S02]  /*d860*/  ISETP.LT.OR P3, PT, R0.reuse, 0xa, !P5 ;  /* 0x0000000a0000780c */ /* 0x040fe40006f61670 */
[----:B------:R-:W-:Y:S01]  /*d870*/  ISETP.LT.OR P1, PT, R0, 0x9, !P6 ;  /* 0x000000090000780c */ /* 0x000fe20007721670 */
[----:B--2---:R-:W-:-:S05]  /*d880*/  @!P4 IMAD R10, R10, R17, R2 ;  /* 0x000000110a0ac224 */ /* 0x004fca00078e0202 */
[----:B------:R2:W-:Y:S02]  /*d890*/  @!P4 STG.E.U8 desc[UR56][R4.64], R10 ;  /* 0x0000000a0400c986 */ /* 0x0005e4000c101138 */
[----:B--2---:R-:W-:Y:S01]  /*d8a0*/  @!P0 IADD3 R4, P4, R12, UR41, RZ ;  /* 0x000000290c048c10 */ /* 0x004fe2000ff9e0ff */
[----:B-1----:R-:W-:-:S12]  /*d8b0*/  @P0 BRA `(.L_x_37) ;  /* 0x00000000000c0947 */ /* 0x002fd80003800000 */
[----:B-----5:R-:W2:Y:S02]  /*d8c0*/  LDG.E.U8 R16, desc[UR56][R22.64+0x1] ;  /* 0x0000013816107981 */ /* 0x020ea4000c1e1100 */
[----:B--2---:R-:W-:-:S05]  /*d8d0*/  PRMT R2, R16, 0x8880, RZ ;  /* 0x0000888010027816 */ /* 0x004fca00000000ff */
[----:B------:R-:W-:-:S07]  /*d8e0*/  IMAD R2, R2, R18, RZ ;  /* 0x0000001202027224 */ /* 0x000fce00078e02ff */
.L_x_37:
[----:B------:R-:W-:Y:S05]  /*d8f0*/  BSYNC B1 ;  /* 0x0000000000017941 */ /* 0x000fea0003800000 */
.L_x_36:
[----:B------:R-:W2:Y:S01]  /*d900*/  LDL.LU R10, [R1+0x38c] ;  /* 0x00038c00010a7983 */ /* 0x000ea20000300800 */
[----:B------:R-:W-:Y:S01]  /*d910*/  @!P0 IADD3.X R5, R13, UR40, RZ, P4, !PT ;  /* 0x000000280d058c10 */ /* 0x000fe2000a7fe4ff */
[----:B------:R-:W-:Y:S01]  /*d920*/  BSSY B1, `(.L_x_38) ;  /* 0x0000008000017945 */ /* 0x000fe20003800000 */
[----:B--2---:R-:W-:-:S05]  /*d930*/  @!P0 IMAD R10, R10, R17, R2 ;  /* 0x000000110a0a8224 */ /* 0x004fca00078e0202 */
[----:B------:R1:W-:Y:S01]  /*d940*/  @!P0 STG.E.U8 desc[UR56][R4.64+0x1], R10 ;  /* 0x0000010a04008986 */ /* 0x0003e2000c101138 */
[----:B------:R-:W-:Y:S05]  /*d950*/  @P2 BRA `(.L_x_39) ;  /* 0x0000000000102947 */ /* 0x000fea0003800000 */
[----:B-1----:R-:W2:Y:S04]  /*d960*/  LDL.64 R4, [R1+0x3c0] ;  /* 0x0003c00001047983 */ /* 0x002ea80000100a00 */
[----:B--2---:R-:W2:Y:S02]  /*d970*/  LDG.E.U8 R16, desc[UR56][R4.64+0x8] ;  /* 0x0000083804107981 */ /* 0x004ea4000c1e1100 */
[----:B--2---:R-:W-:-:S05]  /*d980*/  PRMT R2, R16, 0x8880, RZ ;  /* 0x0000888010027816 */ /* 0x004fca00000000ff */
[----:B------:R-:W-:-:S07]  /*d990*/  IMAD R2, R2, R18, RZ ;  /* 0x0000001202027224 */ /* 0x000fce00078e02ff */
.L_x_39:
[----:B------:R-:W-:Y:S05]  /*d9a0*/  BSYNC B1 ;  /* 0x0000000000017941 */ /* 0x000fea0003800000 */
.L_x_38:
[----:B-1----:R-:W2:Y:S01]  /*d9b0*/  LDL.LU R4, [R1+0x390] ;  /* 0x0003900001047983 */ /* 0x002ea20000300800 */
[----:B------:R-:W-:Y:S01]  /*d9c0*/  @!P2 IMAD.MOV.U32 R5, RZ, RZ, R13 ;  /* 0x000000ffff05a224 */ /* 0x000fe200078e000d */
[----:B------:R-:W-:Y:S01]  /*d9d0*/  BSSY B1, `(.L_x_40) ;  /* 0x0000009000017945 */ /* 0x000fe20003800000 */
[----:B--2---:R-:W-:Y:S02]  /*d9e0*/  @!P2 IMAD R10, R4, R17, R2 ;  /* 0x00000011040aa224 */ /* 0x004fe400078e0202 */
[----:B------:R-:W-:-:S05]  /*d9f0*/  @!P2 IMAD.MOV.U32 R4, RZ, RZ, R12 ;  /* 0x000000ffff04a224 */ /* 0x000fca00078e000c */
[----:B------:R1:W-:Y:S01]  /*da00*/  @!P2 STG.E.U8 desc[UR56][R4.64+0x8], R10 ;  /* 0x0000080a0400a986 */ /* 0x0003e2000c101138 */
[----:B------:R-:W-:Y:S05]  /*da10*/  @P3 BRA `(.L_x_41) ;  /* 0x0000000000103947 */ /* 0x000fea0003800000 */
[----:B-1----:R-:W2:Y:S04]  /*da20*/  LDL.64 R4, [R1+0x3c0] ;  /* 0x0003c00001047983 */ /* 0x002ea80000100a00 */
[----:B--2---:R-:W2:Y:S02]  /*da30*/  LDG.E.U8 R16, desc[UR56][R4.64+0x9] ;  /* 0x0000093804107981 */ /* 0x004ea4000c1e1100 */
[----:B--2---:R-:W-:-:S05]  /*da40*/  PRMT R2, R16, 0x8880, RZ ;  /* 0x0000888010027816 */ /* 0x004fca00000000ff */
[----:B------:R-:W-:-:S07]  /*da50*/  IMAD R2, R2, R18, RZ ;  /* 0x0000001202027224 */ /* 0x000fce00078e02ff */
.L_x_41:
[----:B------:R-:W-:Y:S05]  /*da60*/  BSYNC B1 ;  /* 0x0000000000017941 */ /* 0x000fea0003800000 */
.L_x_40:
[----:B-1----:R-:W2:Y:S01]  /*da70*/  LDL.LU R4, [R1+0x394] ;  /* 0x0003940001047983 */ /* 0x002ea20000300800 */
[----:B------:R-:W-:Y:S01]  /*da80*/  @!P3 IMAD.MOV.U32 R5, RZ, RZ, R13 ;  /* 0x000000ffff05b224 */ /* 0x000fe200078e000d */
[----:B------:R-:W-:Y:S01]  /*da90*/  BSSY B1, `(.L_x_42) ;  /* 0x000000a000017945 */ /* 0x000fe20003800000 */
[----:B------:R-:W-:Y:S01]  /*daa0*/  ISETP.LT.OR P0, PT, R0, 0xa, !P6 ;  /* 0x0000000a0000780c */ /* 0x000fe20007701670 */
[----:B--2---:R-:W-:Y:S02]  /*dab0*/  @!P3 IMAD R10, R4, R17, R2 ;  /* 0x00000011040ab224 */ /* 0x004fe400078e0202 */
[----:B------:R-:W-:-:S05]  /*dac0*/  @!P3 IMAD.MOV.U32 R4, RZ, RZ, R12 ;  /* 0x000000ffff04b224 */ /* 0x000fca00078e000c */
[----:B------:R1:W-:Y:S02]  /*dad0*/  @!P3 STG.E.U8 desc[UR56][R4.64+0x9], R10 ;  /* 0x0000090a0400b986 */ /* 0x0003e4000c101138 */
[----:B-1----:R-:W-:Y:S01]  /*dae0*/  @!P1 IADD3 R4, P2, R12, UR41, RZ ;  /* 0x000000290c049c10 */ /* 0x002fe2000ff5e0ff */
[----:B------:R-:W-:-:S12]  /*daf0*/  @P1 BRA `(.L_x_43) ;  /* 0x00000000000c1947 */ /* 0x000fd80003800000 */
[----:B-----5:R-:W2:Y:S02]  /*db00*/  LDG.E.U8 R16, desc[UR56][R22.64+0x8] ;  /* 0x0000083816107981 */ /* 0x020ea4000c1e1100 */
[----:B--2---:R-:W-:-:S05]  /*db10*/  PRMT R2, R16, 0x8880, RZ ;  /* 0x0000888010027816 */ /* 0x004fca00000000ff */
[----:B------:R-:W-:-:S07]  /*db20*/  IMAD R2, R2, R18, RZ ;  /* 0x0000001202027224 */ /* 0x000fce00078e02ff */
.L_x_43:
[----:B------:R-:W-:Y:S05]  /*db30*/  BSYNC B1 ;  /* 0x0000000000017941 */ /* 0x000fea0003800000 */
.L_x_42:
[----:B------:R-:W2:Y:S01]  /*db40*/  LDL.LU R10, [R1+0x398] ;  /* 0x00039800010a7983 */ /* 0x000ea20000300800 */
[----:B------:R-:W-:Y:S01]  /*db50*/  @!P1 IADD3.X R5, R13, UR40, RZ, P2, !PT ;  /* 0x000000280d059c10 */ /* 0x000fe200097fe4ff */
[----:B------:R-:W-:Y:S01]  /*db60*/  BSSY B1, `(.L_x_44) ;  /* 0x000000b000017945 */ /* 0x000fe20003800000 */
[C---:B------:R-:W-:Y:S02]  /*db70*/  ISETP.LT.OR P2, PT, R0.reuse, 0x11, !P5 ;  /* 0x000000110000780c */ /* 0x040fe40006f41670 */
[----:B------:R-:W-:Y:S01]  /*db80*/  ISETP.LT.OR P3, PT, R0, 0x12, !P5 ;  /* 0x000000120000780c */ /* 0x000fe20006f61670 */
[----:B--2---:R-:W-:-:S05]  /*db90*/  @!P1 IMAD R10, R10, R17, R2 ;  /* 0x000000110a0a9224 */ /* 0x004fca00078e0202 */
[----:B------:R1:W-:Y:S01]  /*dba0*/  @!P1 STG.E.U8 desc[UR56][R4.64+0x8], R10 ;  /* 0x0000080a04009986 */ /* 0x0003e2000c101138 */
[----:B------:R-:W-:Y:S02]  /*dbb0*/  ISETP.LT.OR P1, PT, R0, 0x11, !P6 ;  /* 0x000000110000780c */ /* 0x000fe40007721670 */
[----:B-1----:R-:W-:Y:S01]  /*dbc0*/  @!P0 IADD3 R4, P4, R12, UR41, RZ ;  /* 0x000000290c048c10 */ /* 0x002fe2000ff9e0ff */
[----:B------:R-:W-:-:S12]  /*dbd0*/  @P0 BRA `(.L_x_45) ;  /* 0x00000000000c0947 */ /* 0x000fd80003800000 */
[----:B-----5:R-:W2:Y:S02]  /*dbe0*/  LDG.E.U8 R16, desc[UR56][R22.64+0x9] ;  /* 0x0000093816107981 */ /* 0x020ea4000c1e1100 */
[----:B--2---:R-:W-:-:S05]  /*dbf0*/  PRMT R2, R16, 0x8880, RZ ;  /* 0x0000888010027816 */ /* 0x004fca00000000ff */
[----:B------:R-:W-:-:S07]  /*dc00*/  IMAD R2, R2, R18, RZ ;  /* 0x0000001202027224 */ /* 0x000fce00078e02ff */
.L_x_45:
[----:B------:R-:W-:Y:S05]  /*dc10*/  BSYNC B1 ;  /* 0x0000000000017941 */ /* 0x000fea0003800000 */
.L_x_44:
        /* <DEDUP_REMOVED lines=10> */
.L_x_47:
[----:B------:R-:W-:Y:S05]  /*dcc0*/  BSYNC B1 ;  /* 0x0000000000017941 */ /* 0x000fea0003800000 */
.L_x_46:
        /* <DEDUP_REMOVED lines=11> */
.L_x_49:
[----:B------:R-:W-:Y:S05]  /*dd80*/  BSYNC B1 ;  /* 0x0000000000017941 */ /* 0x000fea0003800000 */
.L_x_48:
        /* <DEDUP_REMOVED lines=12> */
.L_x_51:
[----:B------:R-:W-:Y:S05]  /*de50*/  BSYNC B1 ;  /* 0x0000000000017941 */ /* 0x000fea0003800000 */
.L_x_50:
        /* <DEDUP_REMOVED lines=13> */
.L_x_53:
[----:B------:R-:W-:Y:S05]  /*df30*/  BSYNC B1 ;  /* 0x0000000000017941 */ /* 0x000fea0003800000 */
.L_x_52:
        /* <DEDUP_REMOVED lines=10> */
.L_x_55:
[----:B------:R-:W-:Y:S05]  /*dfe0*/  BSYNC B1 ;  /* 0x0000000000017941 */ /* 0x000fea0003800000 */
.L_x_54:
        /* <DEDUP_REMOVED lines=11> */
.L_x_57:
[----:B------:R-:W-:Y:S05]  /*e0a0*/  BSYNC B1 ;  /* 0x0000000000017941 */ /* 0x000fea0003800000 */
.L_x_56:
        /* <DEDUP_REMOVED lines=12> */
.L_x_59:
[----:B------:R-:W-:Y:S05]  /*e170*/  BSYNC B1 ;  /* 0x0000000000017941 */ /* 0x000fea0003800000 */
.L_x_58:
[----:B------:R-:W2:Y:S01]  /*e180*/  LDL.LU R10, [R1+0x3b8] ;  /* 0x0003b800010a7983 */ /* 0x000ea20000300800 */
[----:B------:R-:W-:Y:S01]  /*e190*/  @!P1 IADD3.X R5, R13, UR40, RZ, P2, !PT ;  /* 0x000000280d059c10 */ /* 0x000fe200097fe4ff */
[----:B------:R-:W-:Y:S01]  /*e1a0*/  BSSY B1, `(.L_x_60) ;  /* 0x0000008000017945 */ /* 0x000fe20003800000 */
[----:B--2---:R-:W-:-:S05]  /*e1b0*/  @!P1 IMAD R10, R10, R17, R2 ;  /* 0x000000110a0a9224 */ /* 0x004fca00078e0202 */
[----:B------:R1:W-:Y:S02]  /*e1c0*/  @!P1 STG.E.U8 desc[UR56][R4.64+0x18], R10 ;  /* 0x0000180a04009986 */ /* 0x0003e4000c101138 */
[----:B-1----:R-:W-:Y:S01]  /*e1d0*/  @!P0 IADD3 R4, P1, R12, UR41, RZ ;  /* 0x000000290c048c10 */ /* 0x002fe2000ff3e0ff */
[----:B------:R-:W-:-:S12]  /*e1e0*/  @P0 BRA `(.L_x_61) ;  /* 0x00000000000c0947 */ /* 0x000fd80003800000 */
[----:B-----5:R-:W2:Y:S02]  /*e1f0*/  LDG.E.U8 R16, desc[UR56][R22.64+0x19] ;  /* 0x0000193816107981 */ /* 0x020ea4000c1e1100 */
[----:B--2---:R-:W-:-:S05]  /*e200*/  PRMT R2, R16, 0x8880, RZ ;  /* 0x0000888010027816 */ /* 0x004fca00000000ff */
[----:B------:R-:W-:-:S07]  /*e210*/  IMAD R2, R2, R18, RZ ;  /* 0x0000001202027224 */ /* 0x000fce00078e02ff */
.L_x_61:
[----:B------:R-:W-:Y:S05]  /*e220*/  BSYNC B1 ;  /* 0x0000000000017941 */ /* 0x000fea0003800000 */
.L_x_60:
[----:B------:R-:W2:Y:S01]  /*e230*/  LDL.LU R10, [R1+0x3bc] ;  /* 0x0003bc00010a7983 */ /* 0x000ea20000300800 */
[----:B------:R-:W-:Y:S01]  /*e240*/  @!P0 IADD3.X R5, R13, UR40, RZ, P1, !PT ;  /* 0x000000280d058c10 */ /* 0x000fe20008ffe4ff */
[----:B------:R-:W-:Y:S01]  /*e250*/  BSSY B1, `(.L_x_62) ;  /* 0x0000014000017945 */ /* 0x000fe20003800000 */
[----:B------:R-:W-:Y:S02]  /*e260*/  ISETP.GE.AND P4, PT, R235, 0x81, PT ;  /* 0x00000081eb00780c */ /* 0x000fe40003f86270 */
[----:B------:R-:W-:Y:S02]  /*e270*/  LOP3.LUT R19, R19, 0xfffffff7, RZ, 0xc0, !PT ;  /* 0xfffffff713137812 */ /* 0x000fe400078ec0ff */
[C---:B------:R-:W-:Y:S02]  /*e280*/  ISETP.LT.OR P1, PT, R0.reuse, 0x1, !P4 ;  /* 0x000000010000780c */ /* 0x040fe40006721670 */
[----:B------:R-:W-:-:S07]  /*e290*/  ISETP.LT.OR P2, PT, R0, 0x2, !P4 ;  /* 0x000000020000780c */ /* 0x000fce0006741670 */
[----:B------:R-:W-:Y:S01]  /*e2a0*/  @P4 LOP3.LUT R19, R19, 0x8, RZ, 0xfc, !PT ;  /* 0x0000000813134812 */ /* 0x000fe200078efcff */
[----:B--2---:R-:W-:-:S05]  /*e2b0*/  @!P0 IMAD R10, R10, R17, R2 ;  /* 0x000000110a0a8224 */ /* 0x004fca00078e0202 */
[----:B------:R1:W-:Y:S01]  /*e2c0*/  @!P0 STG.E.U8 desc[UR56][R4.64+0x19], R10 ;  /* 0x0000190a04008986 */ /* 0x0003e2000c101138 */
[----:B------:R-:W-:-:S05]  /*e2d0*/  IADD3 R234, P0, R3, 0x80, RZ ;  /* 0x0000008003ea7810 */ /* 0x000fca0007f1e0ff */
[----:B-1----:R-:W-:-:S04]  /*e2e0*/  IMAD.X R4, RZ, RZ, UR7, P0 ;  /* 0x00000007ff047e24 */ /* 0x002fc800080e06ff */
[-C--:B-----5:R-:W-:Y:S02]  /*e2f0*/  IMAD R22, R4, R6.reuse, RZ ;  /* 0x0000000604167224 */ /* 0x0a0fe400078e02ff */
[----:B------:R-:W-:-:S04]  /*e300*/  IMAD.WIDE.U32 R4, R234, R6, R8 ;  /* 0x00000006ea047225 */ /* 0x000fc800078e0008 */
[----:B------:R-:W-:Y:S01]  /*e310*/  IMAD R22, R234, R7, R22 ;  /* 0x00000007ea167224 */ /* 0x000fe200078e0216 */
[----:B------:R-:W-:-:S04]  /*e320*/  IADD3 R236, P0, R4, R14, RZ ;  /* 0x0000000e04ec7210 */ /* 0x000fc80007f1e0ff */
[----:B------:R-:W-:Y:S02]  /*e330*/  IADD3.X R237, R15, R5, R22, P0, !PT ;  /* 0x000000050fed7210 */ /* 0x000fe400007fe416 */
[----:B------:R-:W-:Y:S01]  /*e340*/  IADD3 R10, P0, R12, UR39, RZ ;  /* 0x000000270c0a7c10 */ /* 0x000fe2000ff1e0ff */
[----:B------:R-:W-:-:S12]  /*e350*/  @P1 BRA `(.L_x_63) ;  /* 0x00000000000c1947 */ /* 0x000fd80003800000 */
[----:B------:R-:W2:Y:S02]  /*e360*/  LDG.E.U8 R16, desc[UR56][R236.64] ;  /* 0x00000038ec107981 */ /* 0x000ea4000c1e1100 */
[----:B--2---:R-:W-:-:S05]  /*e370*/  PRMT R2, R16, 0x8880, RZ ;  /* 0x0000888010027816 */ /* 0x004fca00000000ff */
[----:B------:R-:W-:-:S07]  /*e380*/  IMAD R2, R2, R18, RZ ;  /* 0x0000001202027224 */ /* 0x000fce00078e02ff */
.L_x_63:
[----:B------:R-:W-:Y:S05]  /*e390*/  BSYNC B1 ;  /* 0x0000000000017941 */ /* 0x000fea0003800000 */
.L_x_62:
[----:B------:R-:W2:Y:S01]  /*e3a0*/  LDL.LU R4, [R1+0x340] ;  /* 0x0003400001047983 */ /* 0x000ea20000300800 */
[----:B------:R-:W-:Y:S01]  /*e3b0*/  IADD3.X R11, R13, UR38, RZ, P0, !PT ;  /* 0x000000260d0b7c10 */ /* 0x000fe200087fe4ff */
[----:B------:R-:W-:Y:S01]  /*e3c0*/  BSSY B1, `(.L_x_64) ;  /* 0x0000007000017945 */ /* 0x000fe20003800000 */
[----:B--2---:R-:W-:-:S05]  /*e3d0*/  @!P1 IMAD R4, R4, R17, R2 ;  /* 0x0000001104049224 */ /* 0x004fca00078e0202 */
[----:B------:R1:W-:Y:S01]  /*e3e0*/  @!P1 STG.E.U8 desc[UR56][R10.64], R4 ;  /* 0x000000040a009986 */ /* 0x0003e2000c101138 */
[----:B------:R-:W-:Y:S05]  /*e3f0*/  @P2 BRA `(.L_x_65) ;  /* 0x00000000000c2947 */ /* 0x000fea0003800000 */
[----:B------:R-:W2:Y:S02]  /*e400*/  LDG.E.U8 R16, desc[UR56][R236.64+0x1] ;  /* 0x00000138ec107981 */ /* 0x000ea4000c1e1100 */
[----:B--2---:R-:W-:-:S05]  /*e410*/  PRMT R2, R16, 0x8880, RZ ;  /* 0x0000888010027816 */ /* 0x004fca00000000ff */
[----:B------:R-:W-:-:S07]  /*e420*/  IMAD R2, R2, R18, RZ ;  /* 0x0000001202027224 */ /* 0x000fce00078e02ff */
.L_x_65:
[----:B------:R-:W-:Y:S05]  /*e430*/  BSYNC B1 ;  /* 0x0000000000017941 */ /* 0x000fea0003800000 */
.L_x_64:
[----:B-1----:R-:W2:Y:S01]  /*e440*/  LDL.LU R4, [R1+0x344] ;  /* 0x0003440001047983 */ /* 0x002ea20000300800 */
[----:B------:R-:W-:Y:S01]  /*e450*/  ISETP.GE.AND P3, PT, R235, 0x89, PT ;  /* 0x00000089eb00780c */ /* 0x000fe20003f66270 */
[----:B------:R-:W-:Y:S01]  /*e460*/  @!P2 IMAD.MOV.U32 R5, RZ, RZ, R11 ;  /* 0x000000ffff05a224 */ /* 0x000fe200078e000b */
[----:B------:R-:W-:Y:S01]  /*e470*/  BSSY B1, `(.L_x_66) ;  /* 0x000000f000017945 */ /* 0x000fe20003800000 */
[----:B------:R-:W-:Y:S01]  /*e480*/  IMAD.WIDE.U32 R234, R234, R6, R232 ;  /* 0x00000006eaea7225 */ /* 0x000fe200078e00e8 */
[----:B------:R-:W-:-:S03]  /*e490*/  ISETP.LT.OR P0, PT, R0, 0x1, !P3 ;  /* 0x000000010000780c */ /* 0x000fc60005f01670 */
[----:B------:R-:W-:Y:S02]  /*e4a0*/  IMAD.IADD R22, R22, 0x1, R235 ;  /* 0x0000000116167824 */ /* 0x000fe400078e02eb */
[----:B--2---:R-:W-:Y:S02]  /*e4b0*/  @!P2 IMAD R23, R4, R17, R2 ;  /* 0x000000110417a224 */ /* 0x004fe400078e0202 */
[----:B------:R-:W-:-:S05]  /*e4c0*/  @!P2 IMAD.MOV.U32 R4, RZ, RZ, R10 ;  /* 0x000000ffff04a224 */ /* 0x000fca00078e000a */
[----:B------:R1:W-:Y:S01]  /*e4d0*/  @!P2 STG.E.U8 desc[UR56][R4.64+0x1], R23 ;  /* 0x000001170400a986 */ /* 0x0003e2000c101138 */
[----:B------:R-:W-:-:S04]  /*e4e0*/  IADD3 R234, P1, P2, R20, R14, R234 ;  /* 0x0000000e14ea7210 */ /* 0x000fc80007a3e0ea */
[----:B------:R-:W-:Y:S02]  /*e4f0*/  IADD3.X R235, R9, R15, R22, P1, P2 ;  /* 0x0000000f09eb7210 */ /* 0x000fe40000fe4416 */
[----:B------:R-:W-:Y:S02]  /*e500*/  ISETP.LT.OR P1, PT, R0, 0x2, !P3 ;  /* 0x000000020000780c */ /* 0x000fe40005f21670 */
[----:B-1----:R-:W-:Y:S01]  /*e510*/  @!P0 IADD3 R4, P2, R10, UR41, RZ ;  /* 0x000000290a048c10 */ /* 0x002fe2000ff5e0ff */
[----:B------:R-:W-:-:S12]  /*e520*/  @P0 BRA `(.L_x_67) ;  /* 0x00000000000c0947 */ /* 0x000fd80003800000 */
[----:B------:R-:W2:Y:S02]  /*e530*/  LDG.E.U8 R16, desc[UR56][R234.64] ;  /* 0x00000038ea107981 */ /* 0x000ea4000c1e1100 */
[----:B--2---:R-:W-:-:S05]  /*e540*/  PRMT R2, R16, 0x8880, RZ ;  /* 0x0000888010027816 */ /* 0x004fca00000000ff */
[----:B------:R-:W-:-:S07]  /*e550*/  IMAD R2, R2, R18, RZ ;  /* 0x0000001202027224 */ /* 0x000fce00078e02ff */
.L_x_67:
[----:B------:R-:W-:Y:S05]  /*e560*/  BSYNC B1 ;  /* 0x0000000000017941 */ /* 0x000fea0003800000 */
.L_x_66:
[----:B------:R-:W2:Y:S01]  /*e570*/  LDL.LU R22, [R1+0x348] ;  /* 0x0003480001167983 */ /* 0x000ea20000300800 */
[----:B------:R-:W-:Y:S01]  /*e580*/  @!P0 IADD3.X R5, R11, UR40, RZ, P2, !PT ;  /* 0x000000280b058c10 */ /* 0x000fe200097fe4ff */
[----:B------:R-:W-:Y:S01]  /*e590*/  BSSY B1, `(.L_x_68) ;  /* 0x0000008000017945 */ /* 0x000fe20003800000 */
[----:B--2---:R-:W-:-:S05]  /*e5a0*/  @!P0 IMAD R22, R22, R17, R2 ;  /* 0x0000001116168224 */ /* 0x004fca00078e0202 */
[----:B------:R1:W-:Y:S02]  /*e5b0*/  @!P0 STG.E.U8 desc[UR56][R4.64], R22 ;  /* 0x0000001604008986 */ /* 0x0003e4000c101138 */
[----:B-1----:R-:W-:Y:S01]  /*e5c0*/  @!P1 IADD3 R4, P0, R10, UR41, RZ ;  /* 0x000000290a049c10 */ /* 0x002fe2000ff1e0ff */
[----:B------:R-:W-:-:S12]  /*e5d0*/  @P1 BRA `(.L_x_69) ;  /* 0x00000000000c1947 */ /* 0x000fd80003800000 */
[----:B------:R-:W2:Y:S02]  /*e5e0*/  LDG.E.U8 R16, desc[UR56][R234.64+0x1] ;  /* 0x00000138ea107981 */ /* 0x000ea4000c1e1100 */
[----:B--2---:R-:W-:-:S05]  /*e5f0*/  PRMT R2, R16, 0x8880, RZ ;  /* 0x0000888010027816 */ /* 0x004fca00000000ff */
[----:B------:R-:W-:-:S07]  /*e600*/  IMAD R2, R2, R18, RZ ;  /* 0x0000001202027224 */ /* 0x000fce00078e02ff */
.L_x_69:
[----:B------:R-:W-:Y:S05]  /*e610*/  BSYNC B1 ;  /* 0x0000000000017941 */ /* 0x000fea0003800000 */
.L_x_68:
[----:B------:R-:W2:Y:S01]  /*e620*/  LDL.LU R22, [R1+0x34c] ;  /* 0x00034c0001167983 */ /* 0x000ea20000300800 */
[----:B------:R-:W-:Y:S01]  /*e630*/  @!P1 IADD3.X R5, R11, UR40, RZ, P0, !PT ;  /* 0x000000280b059c10 */ /* 0x000fe200087fe4ff */
[----:B------:R-:W-:Y:S01]  /*e640*/  BSSY B1, `(.L_x_70) ;  /* 0x000000a000017945 */ /* 0x000fe20003800000 */
[C---:B------:R-:W-:Y:S02]  /*e650*/  ISETP.LT.OR P2, PT, R0.reuse, 0xa, !P4 ;  /* 0x0000000a0000780c */ /* 0x040fe40006741670 */
[----:B------:R-:W-:Y:S01]  /*e660*/  ISETP.LT.OR P0, PT, R0, 0x9, !P3 ;  /* 0x000000090000780c */ /* 0x000fe20005f01670 */
[----:B--2---:R-:W-:-:S05]  /*e670*/  @!P1 IMAD R22, R22, R17, R2 ;  /* 0x0000001116169224 */ /* 0x004fca00078e0202 */
[----:B------:R1:W-:Y:S01]  /*e680*/  @!P1 STG.E.U8 desc[UR56][R4.64+0x1], R22 ;  /* 0x0000011604009986 */ /* 0x0003e2000c101138 */
[----:B------:R-:W-:-:S13]  /*e690*/  ISETP.LT.OR P1, PT, R0, 0x9, !P4 ;  /* 0x000000090000780c */ /* 0x000fda0006721670 */
[----:B-1----:R-:W-:Y:S05]  /*e6a0*/  @P1 BRA `(.L_x_71) ;  /* 0x00000000000c1947 */ /* 0x002fea0003800000 */
[----:B------:R-:W2:Y:S02]  /*e6b0*/  LDG.E.U8 R16, desc[UR56][R236.64+0x8] ;  /* 0x00000838ec107981 */ /* 0x000ea4000c1e1100 */
[----:B--2---:R-:W-:-:S05]  /*e6c0*/  PRMT R2, R16, 0x8880, RZ ;  /* 0x0000888010027816 */ /* 0x004fca00000000ff */
[----:B------:R-:W-:-:S07]  /*e6d0*/  IMAD R2, R2, R18, RZ ;  /* 0x0000001202027224 */ /* 0x000fce00078e02ff */
.L_x_71:
[----:B------:R-:W-:Y:S05]  /*e6e0*/  BSYNC B1 ;  /* 0x0000000000017941 */ /* 0x000fea0003800000 */
.L_x_70:
[----:B------:R-:W2:Y:S01]  /*e6f0*/  LDL.LU R4, [R1+0x350] ;  /* 0x0003500001047983 */ /* 0x000ea20000300800 */
[----:B------:R-:W-:Y:S01]  /*e700*/  @!P1 IMAD.MOV.U32 R5, RZ, RZ, R11 ;  /* 0x000000ffff059224 */ /* 0x000fe200078e000b */
[----:B------:R-:W-:Y:S01]  /*e710*/  BSSY B1, `(.L_x_72) ;  /* 0x0000008000017945 */ /* 0x000fe20003800000 */
[----:B--2---:R-:W-:Y:S02]  /*e720*/  @!P1 IMAD R22, R4, R17, R2 ;  /* 0x0000001104169224 */ /* 0x004fe400078e0202 */
[----:B------:R-:W-:-:S05]  /*e730*/  @!P1 IMAD.MOV.U32 R4, RZ, RZ, R10 ;  /* 0x000000ffff049224 */ /* 0x000fca00078e000a */
[----:B------:R1:W-:Y:S01]  /*e740*/  @!P1 STG.E.U8 desc[UR56][R4.64+0x8], R22 ;  /* 0x0000081604009986 */ /* 0x0003e2000c101138 */
[----:B------:R-:W-:Y:S05]  /*e750*/  @P2 BRA `(.L_x_73) ;  /* 0x00000000000c2947 */ /* 0x000fea0003800000 */
[----:B------:R-:W2:Y:S02]  /*e760*/  LDG.E.U8 R16, desc[UR56][R236.64+0x9] ;  /* 0x00000938ec107981 */ /* 0x000ea4000c1e1100 */
[----:B--2---:R-:W-:-:S05]  /*e770*/  PRMT R2, R16, 0x8880, RZ ;  /* 0x0000888010027816 */ /* 0x004fca00000000ff */
[----:B------:R-:W-:-:S07]  /*e780*/  IMAD R2, R2, R18, RZ ;  /* 0x0000001202027224 */ /* 0x000fce00078e02ff */
.L_x_73:
[----:B------:R-:W-:Y:S05]  /*e790*/  BSYNC B1 ;  /* 0x0000000000017941 */ /* 0x000fea0003800000 */
.L_x_72:
        /* <DEDUP_REMOVED lines=9> */
[----:B------:R-:W2:Y:S02]  /*e830*/  LDG.E.U8 R16, desc[UR56][R234.64+0x8] ;  /* 0x00000838ea107981 */ /* 0x000ea4000c1e1100 */
[----:B--2---:R-:W-:-:S05]  /*e840*/  PRMT R2, R16, 0x8880, RZ ;  /* 0x0000888010027816 */ /* 0x004fca00000000ff */
[----:B------:R-:W-:-:S07]  /*e850*/  IMAD R2, R2, R18, RZ ;  /* 0x0000001202027224 */ /* 0x000fce00078e02ff */
.L_x_75:
[----:B------:R-:W-:Y:S05]  /*e860*/  BSYNC B1 ;  /* 0x0000000000017941 */ /* 0x000fea0003800000 */
.L_x_74:
        /* <DEDUP_REMOVED lines=10> */
.L_x_77:
[----:B------:R-:W-:Y:S05]  /*e910*/  BSYNC B1 ;  /* 0x0000000000017941 */ /* 0x000fea0003800000 */
.L_x_76:
        /* <DEDUP_REMOVED lines=12> */
.L_x_79:
[----:B------:R-:W-:Y:S05]  /*e9e0*/  BSYNC B1 ;  /* 0x0000000000017941 */ /* 0x000fea0003800000 */
.L_x_78:
        /* <DEDUP_REMOVED lines=10> */
.L_x_81:
[----:B------:R-:W-:Y:S05]  /*ea90*/  BSYNC B1 ;  /* 0x0000000000017941 */ /* 0x000fea0003800000 */
.L_x_80:
        /* <DEDUP_REMOVED lines=12> */
.L_x_83:
[----:B------:R-:W-:Y:S05]  /*eb60*/  BSYNC B1 ;  /* 0x0000000000017941 */ /* 0x000fea0003800000 */
.L_x_82:
        /* <DEDUP_REMOVED lines=10> */
.L_x_85:
[----:B------:R-:W-:Y:S05]  /*ec10*/  BSYNC B1 ;  /* 0x0000000000017941 */ /* 0x000fea0003800000 */
.L_x_84:
        /* <DEDUP_REMOVED lines=12> */
.L_x_87:
[----:B------:R-:W-:Y:S05]  /*ece0*/  BSYNC B1 ;  /* 0x0000000000017941 */ /* 0x000fea0003800000 */
.L_x_86:
        /* <DEDUP_REMOVED lines=10> */
.L_x_89:
[----:B------:R-:W-:Y:S05]  /*ed90*/  BSYNC B1 ;  /* 0x0000000000017941 */ /* 0x000fea0003800000 */
.L_x_88:
        /* <DEDUP_REMOVED lines=12> */
.L_x_91:
[----:B------:R-:W-:Y:S05]  /*ee60*/  BSYNC B1 ;  /* 0x0000000000017941 */ /* 0x000fea0003800000 */
.L_x_90:
[----:B------:R-:W2:Y:S01]  /*ee70*/  LDL.LU R232, [R1+0x378] ;  /* 0x0003780001e87983 */ /* 0x000ea20000300800 */
[----:B------:R-:W-:Y:S01]  /*ee80*/  @!P0 IADD3.X R23, R11, UR40, RZ, P2, !PT ;  /* 0x000000280b178c10 */ /* 0x000fe200097fe4ff */
[----:B------:R-:W-:Y:S01]  /*ee90*/  BSSY B1, `(.L_x_92) ;  /* 0x0000008000017945 */ /* 0x000fe20003800000 */
[----:B------:R-:W-:Y:S01]  /*eea0*/  @!P1 IADD3 R4, P2, R10, UR41, RZ ;  /* 0x000000290a049c10 */ /* 0x000fe2000ff5e0ff */
[----:B--2---:R-:W-:-:S05]  /*eeb0*/  @!P0 IMAD R232, R232, R17, R2 ;  /* 0x00000011e8e88224 */ /* 0x004fca00078e0202 */
[----:B------:R1:W-:Y:S01]  /*eec0*/  @!P0 STG.E.U8 desc[UR56][R22.64+0x18], R232 ;  /* 0x000018e816008986 */ /* 0x0003e2000c101138 */
[----:B------:R-:W-:Y:S06]  /*eed0*/  @P1 BRA `(.L_x_93) ;  /* 0x00000000000c1947 */ /* 0x000fec0003800000 */
[----:B------:R-:W2:Y:S02]  /*eee0*/  LDG.E.U8 R16, desc[UR56][R234.64+0x19] ;  /* 0x00001938ea107981 */ /* 0x000ea4000c1e1100 */
[----:B--2---:R-:W-:-:S05]  /*eef0*/  PRMT R2, R16, 0x8880, RZ ;  /* 0x0000888010027816 */ /* 0x004fca00000000ff */
[----:B------:R-:W-:-:S07]  /*ef00*/  IMAD R2, R2, R18, RZ ;  /* 0x0000001202027224 */ /* 0x000fce00078e02ff */
.L_x_93:
[----:B------:R-:W-:Y:S05]  /*ef10*/  BSYNC B1 ;  /* 0x0000000000017941 */ /* 0x000fea0003800000 */
.L_x_92:
[----:B-1----:R-:W2:Y:S01]  /*ef20*/  LDL.LU R22, [R1+0x37c] ;  /* 0x00037c0001167983 */ /* 0x002ea20000300800 */
[----:B------:R-:W-:-:S03]  /*ef30*/  @!P1 IADD3.X R5, R11, UR40, RZ, P2, !PT ;  /* 0x000000280b059c10 */ /* 0x000fc600097fe4ff */
[----:B------:R-:W-:Y:S01]  /*ef40*/  STL [R1+0x3dc], R16 ;  /* 0x0003dc1001007387 */ /* 0x000fe20000100800 */
[----:B--2---:R-:W-:-:S05]  /*ef50*/  @!P1 IMAD R22, R22, R17, R2 ;  /* 0x0000001116169224 */ /* 0x004fca00078e0202 */
[----:B------:R1:W-:Y:S02]  /*ef60*/  @!P1 STG.E.U8 desc[UR56][R4.64+0x19], R22 ;  /* 0x0000191604009986 */ /* 0x0003e4000c101138 */
[----:B-1----:R-:W-:-:S05]  /*ef70*/  IADD3 R22, P0, R3, 0x100, RZ ;  /* 0x0000010003167810 */ /* 0x002fca0007f1e0ff */
[----:B------:R-:W-:-:S04]  /*ef80*/  IMAD.X R4, RZ, RZ, UR7, P0 ;  /* 0x00000007ff047e24 */ /* 0x000fc800080e06ff */
[-C--:B------:R-:W-:Y:S02]  /*ef90*/  IMAD R23, R4, R6.reuse, RZ ;  /* 0x0000000604177224 */ /* 0x080fe400078e02ff */
[----:B------:R-:W-:-:S04]  /*efa0*/  IMAD.WIDE.U32 R4, R22, R6, R8 ;  /* 0x0000000616047225 */ /* 0x000fc800078e0008 */
[----:B------:R-:W-:Y:S02]  /*efb0*/  IMAD R16, R22, R7, R23 ;  /* 0x0000000716107224 */ /* 0x000fe400078e0217 */
[----:B------:R-:W2:Y:S01]  /*efc0*/  LDL R23, [R1+0x3c8] ;  /* 0x0003c80001177983 */ /* 0x000ea20000100800 */
[----:B------:R-:W-:-:S03]  /*efd0*/  IADD3 R232, P0, R4, R14, RZ ;  /* 0x0000000e04e87210 */ /* 0x000fc60007f1e0ff */
[----:B------:R1:W-:Y:S01]  /*efe0*/  STL [R1+0x340], R16 ;  /* 0x0003401001007387 */ /* 0x0003e20000100800 */
[----:B------:R-:W-:-:S03]  /*eff0*/  IADD3.X R233, R15, R5, R16, P0, !PT ;  /* 0x000000050fe97210 */ /* 0x000fc600007fe410 */
[----:B-1----:R1:W5:Y:S01]  /*f000*/  LDL.LU R16, [R1+0x3dc] ;  /* 0x0003dc0001107983 */ /* 0x0023620000300800 */
[----:B------:R-:W-:Y:S01]  /*f010*/  IADD3 R4, P1, R12, UR43, RZ ;  /* 0x0000002b0c047c10 */ /* 0x000fe2000ff3e0ff */
[----:B------:R-:W-:Y:S01]  /*f020*/  BSSY B1, `(.L_x_94) ;  /* 0x000000b000017945 */ /* 0x000fe20003800000 */
[----:B------:R-:W-:Y:S02]  /*f030*/  LOP3.LUT R19, R19, 0xfffffffb, RZ, 0xc0, !PT ;  /* 0xfffffffb13137812 */ /* 0x000fe400078ec0ff */
[----:B------:R-:W-:Y:S02]  /*f040*/  IADD3.X R5, R13, UR42, RZ, P1, !PT ;  /* 0x0000002a0d057c10 */ /* 0x000fe40008ffe4ff */
[----:B--2---:R-:W-:-:S04]  /*f050*/  ISETP.GE.AND P5, PT, R23, 0x101, PT ;  /* 0x000001011700780c */ /* 0x004fc80003fa6270 */
[C---:B------:R-:W-:Y:S02]  /*f060*/  ISETP.LT.OR P0, PT, R0.reuse, 0x1, !P5 ;  /* 0x000000010000780c */ /* 0x040fe40006f01670 */
[----:B------:R-:W-:-:S07]  /*f070*/  ISETP.LT.OR P1, PT, R0, 0x2, !P5 ;  /* 0x000000020000780c */ /* 0x000fce0006f21670 */
[----:B------:R-:W-:-:S04]  /*f080*/  @P5 LOP3.LUT R19, R19, 0x4, RZ, 0xfc, !PT ;  /* 0x0000000413135812 */ /* 0x000fc800078efcff */
[----:B-1----:R-:W-:Y:S05]  /*f090*/  @P0 BRA `(.L_x_95) ;  /* 0x00000000000c0947 */ /* 0x002fea0003800000 */
[----:B-----5:R-:W2:Y:S02]  /*f0a0*/  LDG.E.U8 R16, desc[UR56][R232.64] ;  /* 0x00000038e8107981 */ /* 0x020ea4000c1e1100 */
[----:B--2---:R-:W-:-:S05]  /*f0b0*/  PRMT R2, R16, 0x8880, RZ ;  /* 0x0000888010027816 */ /* 0x004fca00000000ff */
[----:B------:R-:W-:-:S07]  /*f0c0*/  IMAD R2, R2, R18, RZ ;  /* 0x0000001202027224 */ /* 0x000fce00078e02ff */
.L_x_95:
[----:B------:R-:W-:Y:S05]  /*f0d0*/  BSYNC B1 ;  /* 0x0000000000017941 */ /* 0x000fea0003800000 */
.L_x_94:
[----:B------:R-:W2:Y:S01]  /*f0e0*/  LDL.LU R23, [R1+0x300] ;  /* 0x0003000001177983 */ /* 0x000ea20000300800 */
[----:B------:R-:W-:Y:S01]  /*f0f0*/  BSSY B1, `(.L_x_96) ;  /* 0x0000007000017945 */ /* 0x000fe20003800000 */
[----:B--2---:R-:W-:-:S05]  /*f100*/  @!P0 IMAD R23, R23, R17, R2 ;  /* 0x0000001117178224 */ /* 0x004fca00078e0202 */
[----:B------:R1:W-:Y:S01]  /*f110*/  @!P0 STG.E.U8 desc[UR56][R4.64], R23 ;  /* 0x0000001704008986 */ /* 0x0003e2000c101138 */
[----:B------:R-:W-:Y:S05]  /*f120*/  @P1 BRA `(.L_x_97) ;  /* 0x00000000000c1947 */ /* 0x000fea0003800000 */
[----:B-----5:R-:W2:Y:S02]  /*f130*/  LDG.E.U8 R16, desc[UR56][R232.64+0x1] ;  /* 0x00000138e8107981 */ /* 0x020ea4000c1e1100 */
[----:B--2---:R-:W-:-:S05]  /*f140*/  PRMT R2, R16, 0x8880, RZ ;  /* 0x0000888010027816 */ /* 0x004fca00000000ff */
[----:B------:R-:W-:-:S07]  /*f150*/  IMAD R2, R2, R18, RZ ;  /* 0x0000001202027224 */ /* 0x000fce00078e02ff */
.L_x_97:
[----:B------:R-:W-:Y:S05]  /*f160*/  BSYNC B1 ;  /* 0x0000000000017941 */ /* 0x000fea0003800000 */
.L_x_96:
[----:B-1----:R-:W2:Y:S01]  /*f170*/  LDL R23, [R1+0x304] ;  /* 0x0003040001177983 */ /* 0x002ea20000100800 */
[----:B------:R-:W-:-:S03]  /*f180*/  IADD3 R3, P0, R3, 0x180, RZ ;  /* 0x0000018003037810 */ /* 0x000fc60007f1e0ff */
[----:B------:R1:W-:Y:S04]  /*f190*/  STL.64 [R1+0x3e8], R12 ;  /* 0x0003e80c01007387 */ /* 0x0003e80000100a00 */
[----:B-1----:R-:W3:Y:S04]  /*f1a0*/  LDL.LU.64 R12, [R1+0x3d0] ;  /* 0x0003d000010c7983 */ /* 0x002ee80000300a00 */
[----:B------:R1:W-:Y:S04]  /*f1b0*/  STL.64 [R1+0x3e0], R10 ;  /* 0x0003e00a01007387 */ /* 0x0003e80000100a00 */
[----:B-1----:R-:W4:Y:S01]  /*f1c0*/  LDL R11, [R1+0x3c8] ;  /* 0x0003c800010b7983 */ /* 0x002f220000100800 */
[----:B--2---:R-:W-:-:S05]  /*f1d0*/  @!P1 IMAD R21, R23, R17, R2 ;  /* 0x0000001117159224 */ /* 0x004fca00078e0202 */
[----:B------:R1:W-:Y:S02]  /*f1e0*/  @!P1 STG.E.U8 desc[UR56][R4.64+0x1], R21 ;  /* 0x0000011504009986 */ /* 0x0003e4000c101138 */
[----:B-1----:R-:W-:-:S04]  /*f1f0*/  IMAD.X R21, RZ, RZ, UR7, P0 ;  /* 0x00000007ff157e24 */ /* 0x002fc800080e06ff */
[----:B------:R-:W-:-:S04]  /*f200*/  IMAD R21, R21, R6, RZ ;  /* 0x0000000615157224 */ /* 0x000fc800078e02ff */
[----:B------:R-:W-:Y:S02]  /*f210*/  IMAD R10, R3, R7, R21 ;  /* 0x00000007030a7224 */ /* 0x000fe400078e0215 */
[----:B------:R-:W2:Y:S01]  /*f220*/  LDL.LU R7, [R1+0x340] ;  /* 0x0003400001077983 */ /* 0x000ea20000300800 */
[----:B---3--:R-:W-:-:S03]  /*f230*/  IMAD.WIDE.U32 R22, R22, R6, R12 ;  /* 0x0000000616167225 */ /* 0x008fc600078e000c */
[----:B------:R1:W-:Y:S01]  /*f240*/  STL [R1+0x344], R10 ;  /* 0x0003440a01007387 */ /* 0x0003e20000100800 */
[----:B------:R-:W-:Y:S01]  /*f250*/  IMAD.WIDE.U32 R12, R3, R6, R12 ;  /* 0x00000006030c7225 */ /* 0x000fe200078e000c */
[----:B------:R-:W-:Y:S02]  /*f260*/  IADD3 R22, P0, P1, R20, R14, R22 ;  /* 0x0000000e14167210 */ /* 0x000fe4000791e016 */
[----:B----4-:R-:W-:Y:S01]  /*f270*/  ISETP.GE.AND P2, PT, R11, 0x109, PT ;  /* 0x000001090b00780c */ /* 0x010fe20003f46270 */
[----:B--2---:R-:W-:-:S05]  /*f280*/  IMAD.IADD R7, R7, 0x1, R23 ;  /* 0x0000000107077824 */ /* 0x004fca00078e0217 */
[CC--:B------:R-:W-:Y:S01]  /*f290*/  IADD3.X R23, R9.reuse, R15.reuse, R7, P0, P1 ;  /* 0x0000000f09177210 */ /* 0x0c0fe200007e2407 */
[----:B------:R-:W-:Y:S01]  /*f2a0*/  IMAD.IADD R7, R10, 0x1, R13 ;  /* 0x000000010a077824 */ /* 0x000fe200078e020d */
[----:B------:R-:W-:Y:S02]  /*f2b0*/  IADD3 R20, P0, P1, R20, R14, R12 ;  /* 0x0000000e14147210 */ /* 0x000fe4000791e00c */
[----:B------:R2:W5:Y:S02]  /*f2c0*/  LDL.LU.64 R12, [R1+0x3e8] ;  /* 0x0003e800010c7983 */ /* 0x0005640000300a00 */
[----:B------:R-:W-:Y:S02]  /*f2d0*/  IADD3.X R21, R9, R15, R7, P0, P1 ;  /* 0x0000000f09157210 */ /* 0x000fe400007e2407 */
[----:B------:R-:W-:-:S13]  /*f2e0*/  ISETP.LT.OR P0, PT, R0, 0x1, !P2 ;  /* 0x000000010000780c */ /* 0x000fda0005701670 */
[----:B-1----:R-:W-:-:S04]  /*f2f0*/  @!P0 IADD3 R10, P1, R4, UR41, RZ ;  /* 0x00000029040a8c10 */ /* 0x002fc8000ff3e0ff */
[----:B------:R-:W-:-:S05]  /*f300*/  @!P0 IADD3.X R11, R5, UR40, RZ, P1, !PT ;  /* 0x00000028050b8c10 */ /* 0x000fca0008ffe4ff */
[----:B------:R1:W-:Y:S04]  /*f310*/  @!P0 STL.64 [R1+0x300], R10 ;  /* 0x0003000a01008387 */ /* 0x0003e80000100a00 */
[----:B-1----:R2:W5:Y:S01]  /*f320*/  LDL.LU.64 R10, [R1+0x3e0] ;  /* 0x0003e000010a7983 */ /* 0x0025620000300a00 */
[----:B------:R-:W-:Y:S04]  /*f330*/  BSSY B1, `(.L_x_98) ;  /* 0x0000005000017945 */ /* 0x000fe80003800000 */
[----:B------:R-:W-:Y:S05]  /*f340*/  @P0 BRA `(.L_x_99) ;  /* 0x00000000000c0947 */ /* 0x000fea0003800000 */
[----:B-----5:R-:W3:Y:S02]  /*f350*/  LDG.E.U8 R16, desc[UR56][R22.64] ;  /* 0x0000003816107981 */ /* 0x020ee4000c1e1100 */
[----:B---3--:R-:W-:-:S05]  /*f360*/  PRMT R2, R16, 0x8880, RZ ;  /* 0x0000888010027816 */ /* 0x008fca00000000ff */
[----:B------:R-:W-:-:S07]  /*f370*/  IMAD R2, R2, R18, RZ ;  /* 0x0000001202027224 */ /* 0x000fce00078e02ff */
.L_x_99:
[----:B------:R-:W-:Y:S05]  /*f380*/  BSYNC B1 ;  /* 0x0000000000017941 */ /* 0x000fea0003800000 */
.L_x_98:
[----:B------:R-:W3:Y:S04]  /*f390*/  LDL.LU R7, [R1+0x308] ;  /* 0x0003080001077983 */ /* 0x000ee80000300800 */
[----:B------:R1:W-:Y:S04]  /*f3a0*/  STL.64 [R1+0x3e0], R8 ;  /* 0x0003e00801007387 */ /* 0x0003e80000100a00 */
[----:B-1----:R-:W4:Y:S01]  /*f3b0*/  LDL.64 R8, [R1+0x300] ;  /* 0x0003000001087983 */ /* 0x002f220000100a00 */
[----:B---3--:R-:W-:-:S05]  /*f3c0*/  @!P0 IMAD R7, R7, R17, R2 ;  /* 0x0000001107078224 */ /* 0x008fca00078e0202 */
[----:B----4-:R1:W-:Y:S01]  /*f3d0*/  @!P0 STG.E.U8 desc[UR56][R8.64], R7 ;  /* 0x0000000708008986 */ /* 0x0103e2000c101138 */
        /* <DEDUP_REMOVED lines=10> */
.L_x_101:
[----:B------:R-:W-:Y:S05]  /*f480*/  BSYNC B1 ;  /* 0x0000000000017941 */ /* 0x000fea0003800000 */
.L_x_100:
[----:B------:R-:W3:Y:S04]  /*f490*/  LDL.LU R7, [R1+0x30c] ;  /* 0x00030c0001077983 */ /* 0x000ee80000300800 */
[----:B------:R4:W-:Y:S04]  /*f4a0*/  STL.64 [R1+0x3e0], R4 ;  /* 0x0003e00401007387 */ /* 0x0009e80000100a00 */
[----:B----4-:R-:W4:Y:S01]  /*f4b0*/  LDL.LU.64 R4, [R1+0x300] ;  /* 0x0003000001047983 */ /* 0x010f220000300a00 */
[----:B---3--:R-:W-:-:S05]  /*f4c0*/  @!P0 IMAD R7, R7, R17, R2 ;  /* 0x0000001107078224 */ /* 0x008fca00078e0202 */
[----:B----4-:R3:W-:Y:S04]  /*f4d0*/  @!P0 STG.E.U8 desc[UR56][R4.64+0x1], R7 ;  /* 0x0000010704008986 */ /* 0x0107e8000c101138 */
[----:B---3--:R3:W5:Y:S01]  /*f4e0*/  LDL.LU.64 R4, [R1+0x3e0] ;  /* 0x0003e00001047983 */ /* 0x0087620000300a00 */
[----:B------:R-:W-:Y:S01]  /*f4f0*/  ISETP.LT.OR P0, PT, R0, 0x9, !P5 ;  /* 0x000000090000780c */ /* 0x000fe20006f01670 */
[----:B------:R-:W-:-:S12]  /*f500*/  BSSY B1, `(.L_x_102) ;  /* 0x0000005000017945 */ /* 0x000fd80003800000 */
[----:B---3--:R-:W-:Y:S05]  /*f510*/  @P0 BRA `(.L_x_103) ;  /* 0x00000000000c0947 */ /* 0x008fea0003800000 */
[----:B-----5:R-:W3:Y:S02]  /*f520*/  LDG.E.U8 R16, desc[UR56][R232.64+0x8] ;  /* 0x00000838e8107981 */ /* 0x020ee4000c1e1100 */
[----:B---3--:R-:W-:-:S05]  /*f530*/  PRMT R2, R16, 0x8880, RZ ;  /* 0x0000888010027816 */ /* 0x008fca00000000ff */
[----:B------:R-:W-:-:S07]  /*f540*/  IMAD R2, R2, R18, RZ ;  /* 0x0000001202027224 */ /* 0x000fce00078e02ff */
.L_x_103:
[----:B------:R-:W-:Y:S05]  /*f550*/  BSYNC B1 ;  /* 0x0000000000017941 */ /* 0x000fea0003800000 */
.L_x_102:
[----:B------:R-:W3:Y:S01]  /*f560*/  LDL.LU R7, [R1+0x310] ;  /* 0x0003100001077983 */ /* 0x000ee20000300800 */
[----:B------:R-:W-:Y:S01]  /*f570*/  ISETP.LT.OR P1, PT, R0, 0xa, !P5 ;  /* 0x0000000a0000780c */ /* 0x000fe20006f21670 */
[----:B------:R-:W-:Y:S01]  /*f580*/  BSSY B1, `(.L_x_104) ;  /* 0x0000007000017945 */ /* 0x000fe20003800000 */
[----:B---3--:R-:W-:-:S05]  /*f590*/  @!P0 IMAD R7, R7, R17, R2 ;  /* 0x0000001107078224 */ /* 0x008fca00078e0202 */
[----:B-----5:R3:W-:Y:S06]  /*f5a0*/  @!P0 STG.E.U8 desc[UR56][R4.64+0x8], R7 ;  /* 0x0000080704008986 */ /* 0x0207ec000c101138 */
[----:B------:R-:W-:Y:S05]  /*f5b0*/  @P1 BRA `(.L_x_105) ;  /* 0x00000000000c1947 */ /* 0x000fea0003800000 */
[----:B------:R-:W4:Y:S02]  /*f5c0*/  LDG.E.U8 R16, desc[UR56][R232.64+0x9] ;  /* 0x00000938e8107981 */ /* 0x000f24000c1e1100 */
[----:B----4-:R-:W-:-:S05]  /*f5d0*/  PRMT R2, R16, 0x8880, RZ ;  /* 0x0000888010027816 */ /* 0x010fca00000000ff */
[----:B------:R-:W-:-:S07]  /*f5e0*/  IMAD R2, R2, R18, RZ ;  /* 0x0000001202027224 */ /* 0x000fce00078e02ff */
.L_x_105:
[----:B------:R-:W-:Y:S05]  /*f5f0*/  BSYNC B1 ;  /* 0x0000000000017941 */ /* 0x000fea0003800000 */
.L_x_104:
[----:B------:R4:W-:Y:S04]  /*f600*/  STL.64 [R1+0x3e0], R8 ;  /* 0x0003e00801007387 */ /* 0x0009e80000100a00 */
[----:B---3--:R-:W3:Y:S01]  /*f610*/  LDL.LU R7, [R1+0x314] ;  /* 0x0003140001077983 */ /* 0x008ee20000300800 */
[----:B------:R-:W-:-:S13]  /*f620*/  ISETP.LT.OR P0, PT, R0, 0x9, !P2 ;  /* 0x000000090000780c */ /* 0x000fda0005701670 */
[----:B----4-:R-:W-:-:S04]  /*f630*/  @!P0 IADD3 R8, P4, R4, UR41, RZ ;  /* 0x0000002904088c10 */ /* 0x010fc8000ff9e0ff */
[----:B------:R-:W-:-:S05]  /*f640*/  @!P0 IADD3.X R9, R5, UR40, RZ, P4, !PT ;  /* 0x0000002805098c10 */ /* 0x000fca000a7fe4ff */
[----:B------:R4:W-:Y:S04]  /*f650*/  @!P0 STL.64 [R1+0x308], R8 ;  /* 0x0003080801008387 */ /* 0x0009e80000100a00 */
[----:B----4-:R4:W5:Y:S01]  /*f660*/  LDL.LU.64 R8, [R1+0x3e0] ;  /* 0x0003e00001087983 */ /* 0x0109620000300a00 */
[----:B------:R-:W-:Y:S01]  /*f670*/  BSSY B1, `(.L_x_106) ;  /* 0x0000007000017945 */ /* 0x000fe20003800000 */
[----:B---3--:R-:W-:-:S05]  /*f680*/  @!P1 IMAD R7, R7, R17, R2 ;  /* 0x0000001107079224 */ /* 0x008fca00078e0202 */
[----:B------:R4:W-:Y:S01]  /*f690*/  @!P1 STG.E.U8 desc[UR56][R4.64+0x9], R7 ;  /* 0x0000090704009986 */ /* 0x0009e2000c101138 */
[----:B------:R-:W-:Y:S05]  /*f6a0*/  @P0 BRA `(.L_x_107) ;  /* 0x00000000000c0947 */ /* 0x000fea0003800000 */
[----:B------:R-:W3:Y:S02]  /*f6b0*/  LDG.E.U8 R16, desc[UR56][R22.64+0x8] ;  /* 0x0000083816107981 */ /* 0x000ee4000c1e1100 */
[----:B---3--:R-:W-:-:S05]  /*f6c0*/  PRMT R2, R16, 0x8880, RZ ;  /* 0x0000888010027816 */ /* 0x008fca00000000ff */
[----:B------:R-:W-:-:S07]  /*f6d0*/  IMAD R2, R2, R18, RZ ;  /* 0x0000001202027224 */ /* 0x000fce00078e02ff */
.L_x_107:
[----:B------:R-:W-:Y:S05]  /*f6e0*/  BSYNC B1 ;  /* 0x0000000000017941 */ /* 0x000fea0003800000 */
.L_x_106:
[----:B------:R-:W-:Y:S04]  /*f6f0*/  STL.64 [R1+0x3e8], R10 ;  /* 0x0003e80a01007387 */ /* 0x000fe80000100a00 */
[----:B----4-:R-:W3:Y:S04]  /*f700*/  LDL.LU R7, [R1+0x318] ;  /* 0x0003180001077983 */ /* 0x010ee80000300800 */
[----:B-----5:R4:W-:Y:S04]  /*f710*/  STL.64 [R1+0x3e0], R8 ;  /* 0x0003e00801007387 */ /* 0x0209e80000100a00 */
[----:B----4-:R-:W4:Y:S01]  /*f720*/  LDL.LU.64 R8, [R1+0x308] ;  /* 0x0003080001087983 */ /* 0x010f220000300a00 */
[----:B------:R-:W-:-:S13]  /*f730*/  ISETP.LT.OR P1, PT, R0, 0xa, !P2 ;  /* 0x0000000a0000780c */ /* 0x000fda0005721670 */
[----:B------:R-:W-:-:S04]  /*f740*/  @!P1 IADD3 R10, P4, R4, UR41, RZ ;  /* 0x00000029040a9c10 */ /* 0x000fc8000ff9e0ff */
[----:B------:R-:W-:-:S05]  /*f750*/  @!P1 IADD3.X R11, R5, UR40, RZ, P4, !PT ;  /* 0x00000028050b9c10 */ /* 0x000fca000a7fe4ff */
[----:B------:R0:W-:Y:S04]  /*f760*/  @!P1 STL.64 [R1+0x300], R10 ;  /* 0x0003000a01009387 */ /* 0x0001e80000100a00 */
[----:B0-----:R0:W5:Y:S01]  /*f770*/  LDL.LU.64 R10, [R1+0x3e8] ;  /* 0x0003e800010a7983 */ /* 0x0011620000300a00 */
[----:B---3--:R-:W-:-:S05]  /*f780*/  @!P0 IMAD R7, R7, R17, R2 ;  /* 0x0000001107078224 */ /* 0x008fca00078e0202 */
[----:B----4-:R3:W-:Y:S04]  /*f790*/  @!P0 STG.E.U8 desc[UR56][R8.64+0x8], R7 ;  /* 0x0000080708008986 */ /* 0x0107e8000c101138 */
[----:B---3--:R0:W5:Y:S01]  /*f7a0*/  LDL.LU.64 R8, [R1+0x3e0] ;  /* 0x0003e00001087983 */ /* 0x0081620000300a00 */
[----:B------:R-:W-:Y:S04]  /*f7b0*/  BSSY B1, `(.L_x_108) ;  /* 0x0000005000017945 */ /* 0x000fe80003800000 */
[----:B------:R-:W-:Y:S05]  /*f7c0*/  @P1 BRA `(.L_x_109) ;  /* 0x00000000000c1947 */ /* 0x000fea0003800000 */
[----:B------:R-:W3:Y:S02]  /*f7d0*/  LDG.E.U8 R16, desc[UR56][R22.64+0x9] ;  /* 0x0000093816107981 */ /* 0x000ee4000c1e1100 */
[----:B---3--:R-:W-:-:S05]  /*f7e0*/  PRMT R2, R16, 0x8880, RZ ;  /* 0x0000888010027816 */ /* 0x008fca00000000ff */
[----:B------:R-:W-:-:S07]  /*f7f0*/  IMAD R2, R2, R18, RZ ;  /* 0x0000001202027224 */ /* 0x000fce00078e02ff */
.L_x_109:
[----:B------:R-:W-:Y:S05]  /*f800*/  BSYNC B1 ;  /* 0x0000000000017941 */ /* 0x000fea0003800000 */
.L_x_108:
        /* <DEDUP_REMOVED lines=9> */
[----:B------:R-:W3:Y:S02]  /*f8a0*/  LDG.E.U8 R16, desc[UR56][R232.64+0x10] ;  /* 0x00001038e8107981 */ /* 0x000ee4000c1e1100 */
[----:B---3--:R-:W-:-:S05]  /*f8b0*/  PRMT R2, R16, 0x8880, RZ ;  /* 0x0000888010027816 */ /* 0x008fca00000000ff */
[----:B------:R-:W-:-:S07]  /*f8c0*/  IMAD R2, R2, R18, RZ ;  /* 0x0000001202027224 */ /* 0x000fce00078e02ff */
.L_x_111:
[----:B------:R-:W-:Y:S05]  /*f8d0*/  BSYNC B1 ;  /* 0x0000000000017941 */ /* 0x000fea0003800000 */
.L_x_110:
        /* <DEDUP_REMOVED lines=9> */
.L_x_113:
[----:B------:R-:W-:Y:S05]  /*f970*/  BSYNC B1 ;  /* 0x0000000000017941 */ /* 0x000fea0003800000 */
.L_x_112:
        /* <DEDUP_REMOVED lines=14> */
.L_x_115:
[----:B------:R-:W-:Y:S05]  /*fa60*/  BSYNC B1 ;  /* 0x0000000000017941 */ /* 0x000fea0003800000 */
.L_x_114:
        /* <DEDUP_REMOVED lines=17> */
.L_x_117:
[----:B------:R-:W-:Y:S05]  /*fb80*/  BSYNC B1 ;  /* 0x0000000000017941 */ /* 0x000fea0003800000 */
.L_x_116:
        /* <DEDUP_REMOVED lines=12> */
.L_x_119:
[----:B------:R-:W-:Y:S05]  /*fc50*/  BSYNC B1 ;  /* 0x0000000000017941 */ /* 0x000fea0003800000 */
.L_x_118:
        /* <DEDUP_REMOVED lines=9> */
.L_x_121:
[----:B------:R-:W-:Y:S05]  /*fcf0*/  BSYNC B1 ;  /* 0x0000000000017941 */ /* 0x000fea0003800000 */
.L_x_120:
        /* <DEDUP_REMOVED lines=14> */
.L_x_123:
[----:B------:R-:W-:Y:S05]  /*fde0*/  BSYNC B1 ;  /* 0x0000000000017941 */ /* 0x000fea0003800000 */
.L_x_122:
        /* <DEDUP_REMOVED lines=17> */
.L_x_125:
[----:B------:R-:W-:Y:S05]  /*ff00*/  BSYNC B1 ;  /* 0x0000000000017941 */ /* 0x000fea0003800000 */
.L_x_124:
[----:B------:R-:W3:Y:S04]  /*ff10*/  LDL.LU R7, [R1+0x33c] ;  /* 0x00033c0001077983 */ /* 0x000ee80000300800 */
[----:B-----5:R-:W-:Y:S04]  /*ff20*/  STL [R1+0x3e8], R10 ;  /* 0x0003e80a01007387 */ /* 0x020fe80000100800 */
[----:B------:R4:W-:Y:S04]  /*ff30*/  STL.64 [R1+0x3e0], R4 ;  /* 0x0003e00401007387 */ /* 0x0009e80000100a00 */
[----:B----4-:R-:W4:Y:S01]  /*ff40*/  LDL.LU.64 R4, [R1+0x300] ;  /* 0x0003000001047983 */ /* 0x010f220000300a00 */
[----:B---3--:R-:W-:-:S02]  /*ff50*/  @!P1 IMAD R10, R7, R17, R2 ;  /* 0x00000011070a9224 */ /* 0x008fc400078e0202 */
[----:B------:R-:W-:-:S04]  /*ff60*/  IMAD.WIDE.U32 R6, R3, R6, R8 ;  /* 0x0000000603067225 */ /* 0x000fc800078e0008 */
[----:B------:R-:W-:Y:S02]  /*ff70*/  IMAD.MOV.U32 R3, RZ, RZ, R10 ;  /* 0x000000ffff037224 */ /* 0x000fe400078e000a */
[----:B------:R3:W5:Y:S04]  /*ff80*/  LDL.LU R10, [R1+0x3e8] ;  /* 0x0003e800010a7983 */ /* 0x0007680000300800 */
[----:B------:R-:W2:Y:S04]  /*ff90*/  LDL.LU R8, [R1+0x344] ;  /* 0x0003440001087983 */ /* 0x000ea80000300800 */
[----:B------:R-:W3:Y:S01]  /*ffa0*/  LDL R9, [R1+0x3c8] ;  /* 0x0003c80001097983 */ /* 0x000ee20000100800 */
[----:B------:R-:W-:-:S03]  /*ffb0*/  IADD3 R14, P0, R6, R14, RZ ;  /* 0x0000000e060e7210 */ /* 0x000fc60007f1e0ff */
[----:B----4-:R4:W-:Y:S04]  /*ffc0*/  @!P1 STG.E.U8 desc[UR56][R4.64+0x19], R3 ;  /* 0x0000190304009986 */ /* 0x0109e8000c101138 */
[----:B----4-:R4:W5:Y:S01]  /*ffd0*/  LDL.LU.64 R4, [R1+0x3e0] ;  /* 0x0003e00001047983 */ /* 0x0109620000300a00 */
[----:B--2---:R-:W-:Y:S02]  /*ffe0*/  IADD3.X R15, R15, R7, R8, P0, !PT ;  /* 0x000000070f0f7210 */ /* 0x004fe400007fe408 */
[----:B---3--:R-:W-:-:S04]  /*fff0*/  ISETP.GE.AND P1, PT, R9, 0x181, PT ;  /* 0x000001810900780c */ /* 0x008fc80003f26270 */
[----:B------:R-:W-:-:S13]  /*10000*/  ISETP.LT.OR P0, PT, R0, 0x1, !P1 ;  /* 0x000000010000780c */ /* 0x000fda0004f01670 */
[----:B------:R-:W2:Y:S01]  /*10010*/  @!P0 LDG.E.U8 R16, desc[UR56][R14.64] ;  /* 0x000000380e108981 */ /* 0x000ea2000c1e1100 */
[----:B------:R-:W-:Y:S02]  /*10020*/  IMAD.U32 R6, RZ, RZ, UR13 ;  /* 0x0000000dff067e24 */ /* 0x000fe4000f8e00ff */
[----:B------:R-:W-:Y:S02]  /*10030*/  IMAD.U32 R8, RZ, RZ, UR12 ;  /* 0x0000000cff087e24 */ /* 0x000fe4000f8e00ff */
[----:B------:R-:W-:Y:S02]  /*10040*/  IMAD R7, R6, 0x180, RZ ;  /* 0x0000018006077824 */ /* 0x000fe400078e02ff */
[----:B------:R-:W-:Y:S01]  /*10050*/  IMAD.WIDE.U32 R8, R8, 0x180, R12 ;  /* 0x0000018008087825 */ /* 0x000fe200078e000c */
[----:B--2---:R-:W-:-:S05]  /*10060*/  @!P0 PRMT R3, R16, 0x8880, RZ ;  /* 0x0000888010038816 */ /* 0x004fca00000000ff */
[----:B------:R-:W-:Y:S02]  /*10070*/  @!P0 IMAD R2, R3, R18, RZ ;  /* 0x0000001203028224 */ /* 0x000fe400078e02ff */
[----:B------:R-:W2:Y:S01]  /*10080*/  LDL.LU R3, [R1+0x2c0] ;  /* 0x0002c00001037983 */ /* 0x000ea20000300800 */
[----:B------:R-:W-:Y:S01]  /*10090*/  IMAD.IADD R7, R9, 0x1, R7 ;  /* 0x0000000109077824 */ /* 0x000fe200078e0207 */
[----:B------:R-:W-:Y:S01]  /*100a0*/  ISETP.LT.OR P5, PT, R0, 0x2, !P1 ;  /* 0x000000020000780c */ /* 0x000fe20004fa1670 */
[----:B------:R-:W-:Y:S01]  /*100b0*/  @!P0 IMAD.MOV.U32 R6, RZ, RZ, R8 ;  /* 0x000000ffff068224 */ /* 0x000fe200078e0008 */
[----:B------:R-:W-:Y:S01]  /*100c0*/  BSSY B1, `(.L_x_126) ;  /* 0x0000007000017945 */ /* 0x000fe20003800000 */
[----:B--2---:R-:W-:-:S05]  /*100d0*/  @!P0 IMAD R3, R3, R17, R2 ;  /* 0x0000001103038224 */ /* 0x004fca00078e0202 */
[----:B------:R4:W-:Y:S05]  /*100e0*/  @!P0 STG.E.U8 desc[UR56][R6.64], R3 ;  /* 0x0000000306008986 */ /* 0x0009ea000c101138 */
[----:B------:R-:W-:Y:S05]  /*100f0*/  @P5 BRA `(.L_x_127) ;  /* 0x00000000000c5947 */ /* 0x000fea0003800000 */
[----:B------:R-:W2:Y:S02]  /*10100*/  LDG.E.U8 R16, desc[UR56][R14.64+0x1] ;  /* 0x000001380e107981 */ /* 0x000ea4000c1e1100 */
[----:B--2---:R-:W-:-:S05]  /*10110*/  PRMT R2, R16, 0x8880, RZ ;  /* 0x0000888010027816 */ /* 0x004fca00000000ff */
[----:B------:R-:W-:-:S07]  /*10120*/  IMAD R2, R2, R18, RZ ;  /* 0x0000001202027224 */ /* 0x000fce00078e02ff */
.L_x_127:
[----:B------:R-:W-:Y:S05]  /*10130*/  BSYNC B1 ;  /* 0x0000000000017941 */ /* 0x000fea0003800000 */
.L_x_126:
[----:B----4-:R-:W2:Y:S04]  /*10140*/  LDL.LU R3, [R1+0x2c4] ;  /* 0x0002c40001037983 */ /* 0x010ea80000300800 */
[----:B-----5:R3:W-:Y:S04]  /*10150*/  STL.64 [R1+0x3e0], R4 ;  /* 0x0003e00401007387 */ /* 0x0207e80000100a00 */
[----:B---3--:R-:W3:Y:S01]  /*10160*/  LDL.LU R5, [R1+0x3c8] ;  /* 0x0003c80001057983 */ /* 0x008ee20000300800 */
[----:B------:R-:W-:-:S04]  /*10170*/  LOP3.LUT R19, R19, 0xffffffbf, RZ, 0xc0, !PT ;  /* 0xffffffbf13137812 */ /* 0x000fc800078ec0ff */
[----:B------:R-:W-:Y:S01]  /*10180*/  @P1 LOP3.LUT R19, R19, 0x40, RZ, 0xfc, !PT ;  /* 0x0000004013131812 */ /* 0x000fe200078efcff */
[----:B--2---:R-:W-:Y:S01]  /*10190*/  @!P5 IMAD R3, R3, R17, R2 ;  /* 0x000000110303d224 */ /* 0x004fe200078e0202 */
[----:B---3--:R-:W-:-:S04]  /*101a0*/  ISETP.GE.AND P0, PT, R5, 0x189, PT ;  /* 0x000001890500780c */ /* 0x008fc80003f06270 */
[----:B------:R-:W-:-:S13]  /*101b0*/  ISETP.LT.OR P4, PT, R0, 0x1, !P0 ;  /* 0x000000010000780c */ /* 0x000fda0004781670 */
[----:B------:R-:W-:-:S04]  /*101c0*/  @!P4 IADD3 R4, P1, R8, UR41, RZ ;  /* 0x000000290804cc10 */ /* 0x000fc8000ff3e0ff */
[----:B------:R-:W-:Y:S01]  /*101d0*/  @!P4 IADD3.X R5, R7, UR40, RZ, P1, !PT ;  /* 0x000000280705cc10 */ /* 0x000fe20008ffe4ff */
[----:B------:R-:W-:Y:S01]  /*101e0*/  BSSY B1, `(.L_x_128) ;  /* 0x000000b000017945 */ /* 0x000fe20003800000 */
[----:B------:R-:W-:-:S03]  /*101f0*/  LOP3.LUT P1, RZ, R19, 0x40, RZ, 0xc0, !PT ;  /* 0x0000004013ff7812 */ /* 0x000fc6000782c0ff */
[----:B------:R2:W-:Y:S02]  /*10200*/  @!P4 STL.64 [R1+0x300], R4 ;  /* 0x000300040100c387 */ /* 0x0005e40000100a00 */
[----:B--2---:R-:W-:Y:S02]  /*10210*/  @!P5 IMAD.MOV.U32 R4, RZ, RZ, R8 ;  /* 0x000000ffff04d224 */ /* 0x004fe400078e0008 */
[----:B------:R-:W-:-:S05]  /*10220*/  @!P5 IMAD.MOV.U32 R5, RZ, RZ, R7 ;  /* 0x000000ffff05d224 */ /* 0x000fca00078e0007 */
[----:B------:R2:W-:Y:S04]  /*10230*/  @!P5 STG.E.U8 desc[UR56][R4.64+0x1], R3 ;  /* 0x000001030400d986 */ /* 0x0005e8000c101138 */
[----:B--2---:R2:W5:Y:S01]  /*10240*/  LDL.LU.64 R4, [R1+0x3e0] ;  /* 0x0003e00001047983 */ /* 0x0045620000300a00 */
[----:B------:R-:W-:Y:S05]  /*10250*/  @P4 BRA `(.L_x_129) ;  /* 0x00000000000c4947 */ /* 0x000fea0003800000 */
[----:B------:R-:W3:Y:S02]  /*10260*/  LDG.E.U8 R16, desc[UR56][R20.64] ;  /* 0x0000003814107981 */ /* 0x000ee4000c1e1100 */
[----:B---3--:R-:W-:-:S05]  /*10270*/  PRMT R2, R16, 0x8880, RZ ;  /* 0x0000888010027816 */ /* 0x008fca00000000ff */
[----:B------:R-:W-:-:S07]  /*10280*/  IMAD R2, R2, R18, RZ ;  /* 0x0000001202027224 */ /* 0x000fce00078e02ff */
.L_x_129:
[----:B------:R-:W-:Y:S05]  /*10290*/  BSYNC B1 ;  /* 0x0000000000017941 */ /* 0x000fea0003800000 */
.L_x_128:
[----:B------:R-:W-:Y:S04]  /*102a0*/  STL.64 [R1+0x3e8], R10 ;  /* 0x0003e80a01007387 */ /* 0x000fe80000100a00 */
[----:B------:R-:W3:Y:S04]  /*102b0*/  LDL.LU R3, [R1+0x2c8] ;  /* 0x0002c80001037983 */ /* 0x000ee80000300800 */
[----:B-----5:R4:W-:Y:S04]  /*102c0*/  STL.64 [R1+0x3e0], R4 ;  /* 0x0003e00401007387 */ /* 0x0209e80000100a00 */
[----:B----4-:R-:W4:Y:S01]  /*102d0*/  LDL.LU.64 R4, [R1+0x300] ;  /* 0x0003000001047983 */ /* 0x010f220000300a00 */
[----:B------:R-:W-:-:S02]  /*102e0*/  ISETP.LT.OR P5, PT, R0, 0x2, !P0 ;  /* 0x000000020000780c */ /* 0x000fc400047a1670 */
[----:B------:R-:W-:-:S04]  /*102f0*/  LOP3.LUT R19, R19, 0xffffffbf, RZ, 0xc0, !PT ;  /* 0xffffffbf13137812 */ /* 0x000fc800078ec0ff */
[----:B------:R-:W-:-:S07]  /*10300*/  @P1 LOP3.LUT R19, R19, 0x40, RZ, 0xfc, !PT ;  /* 0x0000004013131812 */ /* 0x000fce00078efcff */
[----:B------:R-:W-:-:S04]  /*10310*/  @!P5 IADD3 R10, P1, R8, UR41, RZ ;  /* 0x00000029080adc10 */ /* 0x000fc8000ff3e0ff */
[----:B------:R-:W-:-:S05]  /*10320*/  @!P5 IADD3.X R11, R7, UR40, RZ, P1, !PT ;  /* 0x00000028070bdc10 */ /* 0x000fca0008ffe4ff */
[----:B------:R0:W-:Y:S04]  /*10330*/  @!P5 STL.64 [R1+0x2c0], R10 ;  /* 0x0002c00a0100d387 */ /* 0x0001e80000100a00 */
[----:B0-----:R0:W5:Y:S01]  /*10340*/  LDL.LU.64 R10, [R1+0x3e8] ;  /* 0x0003e800010a7983 */ /* 0x0011620000300a00 */
[----:B------:R-:W-:Y:S01]  /*10350*/  BSSY B1, `(.L_x_130) ;  /* 0x0000009000017945 */ /* 0x000fe20003800000 */
[----:B------:R-:W-:Y:S01]  /*10360*/  LOP3.LUT P1, RZ, R19, 0x40, RZ, 0xc0, !PT ;  /* 0x0000004013ff7812 */ /* 0x000fe2000782c0ff */
[----:B---3--:R-:W-:-:S05]  /*10370*/  @!P4 IMAD R3, R3, R17, R2 ;  /* 0x000000110303c224 */ /* 0x008fca00078e0202 */
[----:B----4-:R3:W-:Y:S04]  /*10380*/  @!P4 STG.E.U8 desc[UR56][R4.64], R3 ;  /* 0x000000030400c986 */ /* 0x0107e8000c101138 */
[----:B---3--:R0:W5:Y:S01]  /*10390*/  LDL.LU.64 R4, [R1+0x3e0] ;  /* 0x0003e00001047983 */ /* 0x0081620000300a00 */
[----:B------:R-:W-:Y:S05]  /*103a0*/  @P5 BRA `(.L_x_131) ;  /* 0x00000000000c5947 */ /* 0x000fea0003800000 */
[----:B------:R-:W3:Y:S02]  /*103b0*/  LDG.E.U8 R16, desc[UR56][R20.64+0x1] ;  /* 0x0000013814107981 */ /* 0x000ee4000c1e1100 */
[----:B---3--:R-:W-:-:S05]  /*103c0*/  PRMT R2, R16, 0x8880, RZ ;  /* 0x0000888010027816 */ /* 0x008fca00000000ff */
[----:B------:R-:W-:-:S07]  /*103d0*/  IMAD R2, R2, R18, RZ ;  /* 0x0000001202027224 */ /* 0x000fce00078e02ff */
.L_x_131:
[----:B------:R-:W-:Y:S05]  /*103e0*/  BSYNC B1 ;  /* 0x0000000000017941 */ /* 0x000fea0003800000 */
.L_x_130:
[----:B------:R-:W3:Y:S04]  /*103f0*/  LDL.LU R3, [R1+0x2cc] ;  /* 0x0002cc0001037983 */ /* 0x000ee80000300800 */
[----:B-----5:R4:W-:Y:S04]  /*10400*/  STL.64 [R1+0x3e0], R4 ;  /* 0x0003e00401007387 */ /* 0x0209e80000100a00 */
        /* <DEDUP_REMOVED lines=10> */
.L_x_133:
[----:B------:R-:W-:Y:S05]  /*104b0*/  BSYNC B1 ;  /* 0x0000000000017941 */ /* 0x000fea0003800000 */
.L_x_132:
[----:B------:R-:W3:Y:S04]  /*104c0*/  LDL.LU R3, [R1+0x2d0] ;  /* 0x0002d00001037983 */ /* 0x000ee80000300800 */
[----:B-----5:R4:W-:Y:S02]  /*104d0*/  STL.64 [R1+0x3e0], R4 ;  /* 0x0003e00401007387 */ /* 0x0209e40000100a00 */
[----:B----4-:R-:W-:Y:S02]  /*104e0*/  @!P4 IMAD.MOV.U32 R4, RZ, RZ, R8 ;  /* 0x000000ffff04c224 */ /* 0x010fe400078e0008 */
[----:B------:R-:W-:Y:S02]  /*104f0*/  @!P4 IMAD.MOV.U32 R5, RZ, RZ, R7 ;  /* 0x000000ffff05c224 */ /* 0x000fe400078e0007 */
[----:B---3--:R-:W-:-:S05]  /*10500*/  @!P4 IMAD R3, R3, R17, R2 ;  /* 0x000000110303c224 */ /* 0x008fca00078e0202 */
[----:B------:R3:W-:Y:S04]  /*10510*/  @!P4 STG.E.U8 desc[UR56][R4.64+0x8], R3 ;  /* 0x000008030400c986 */ /* 0x0007e8000c101138 */
[----:B---3--:R3:W5:Y:S01]  /*10520*/  LDL.LU.64 R4, [R1+0x3e0] ;  /* 0x0003e00001047983 */ /* 0x0087620000300a00 */
[----:B------:R-:W-:Y:S01]  /*10530*/  ISETP.LT.OR P5, PT, R0, 0xa, !P1 ;  /* 0x0000000a0000780c */ /* 0x000fe20004fa1670 */
[----:B------:R-:W-:-:S12]  /*10540*/  BSSY B1, `(.L_x_134) ;  /* 0x0000005000017945 */ /* 0x000fd80003800000 */
[----:B---3--:R-:W-:Y:S05]  /*10550*/  @P5 BRA `(.L_x_135) ;  /* 0x00000000000c5947 */ /* 0x008fea0003800000 */
[----:B------:R-:W3:Y:S02]  /*10560*/  LDG.E.U8 R16, desc[UR56][R14.64+0x9] ;  /* 0x000009380e107981 */ /* 0x000ee4000c1e1100 */
[----:B---3--:R-:W-:-:S05]  /*10570*/  PRMT R2, R16, 0x8880, RZ ;  /* 0x0000888010027816 */ /* 0x008fca00000000ff */
[----:B------:R-:W-:-:S07]  /*10580*/  IMAD R2, R2, R18, RZ ;  /* 0x0000001202027224 */ /* 0x000fce00078e02ff */
.L_x_135:
[----:B------:R-:W-:Y:S05]  /*10590*/  BSYNC B1 ;  /* 0x0000000000017941 */ /* 0x000fea0003800000 */
.L_x_134:
[----:B------:R-:W3:Y:S01]  /*105a0*/  LDL.LU R3, [R1+0x2d4] ;  /* 0x0002d40001037983 */ /* 0x000ee20000300800 */
[----:B------:R-:W-:Y:S02]  /*105b0*/  ISETP.LT.OR P4, PT, R0, 0x9, !P0 ;  /* 0x000000090000780c */ /* 0x000fe40004781670 */
[----:B------:R-:W-:Y:S01]  /*105c0*/  LOP3.LUT R19, R19, 0xffffffbf, RZ, 0xc0, !PT ;  /* 0xffffffbf13137812 */ /* 0x000fe200078ec0ff */
[----:B-----5:R4:W-:Y:S03]  /*105d0*/  STL.64 [R1+0x3e0], R4 ;  /* 0x0003e00401007387 */ /* 0x0209e60000100a00 */
[----:B------:R-:W-:-:S07]  /*105e0*/  @P1 LOP3.LUT R19, R19, 0x40, RZ, 0xfc, !PT ;  /* 0x0000004013131812 */ /* 0x000fce00078efcff */
[----:B----4-:R-:W-:-:S04]  /*105f0*/  @!P4 IADD3 R4, P1, R8, UR41, RZ ;  /* 0x000000290804cc10 */ /* 0x010fc8000ff3e0ff */
[----:B------:R-:W-:Y:S01]  /*10600*/  @!P4 IADD3.X R5, R7, UR40, RZ, P1, !PT ;  /* 0x000000280705cc10 */ /* 0x000fe20008ffe4ff */
[----:B------:R-:W-:Y:S01]  /*10610*/  BSSY B1, `(.L_x_136) ;  /* 0x000000c000017945 */ /* 0x000fe20003800000 */
[----:B------:R-:W-:-:S03]  /*10620*/  LOP3.LUT P1, RZ, R19, 0x40, RZ, 0xc0, !PT ;  /* 0x0000004013ff7812 */ /* 0x000fc6000782c0ff */
[----:B------:R4:W-:Y:S02]  /*10630*/  @!P4 STL.64 [R1+0x2c8], R4 ;  /* 0x0002c8040100c387 */ /* 0x0009e40000100a00 */
[----:B----4-:R-:W-:Y:S02]  /*10640*/  @!P5 IMAD.MOV.U32 R4, RZ, RZ, R8 ;  /* 0x000000ffff04d224 */ /* 0x010fe400078e0008 */
[----:B------:R-:W-:Y:S02]  /*10650*/  @!P5 IMAD.MOV.U32 R5, RZ, RZ, R7 ;  /* 0x000000ffff05d224 */ /* 0x000fe400078e0007 */
[----:B---3--:R-:W-:-:S05]  /*10660*/  @!P5 IMAD R3, R3, R17, R2 ;  /* 0x000000110303d224 */ /* 0x008fca00078e0202 */
[----:B------:R3:W-:Y:S04]  /*10670*/  @!P5 STG.E.U8 desc[UR56][R4.64+0x9], R3 ;  /* 0x000009030400d986 */ /* 0x0007e8000c101138 */
[----:B---3--:R3:W5:Y:S01]  /*10680*/  LDL.LU.64 R4, [R1+0x3e0] ;  /* 0x0003e00001047983 */ /* 0x0087620000300a00 */
[----:B------:R-:W-:Y:S05]  /*10690*/  @P4 BRA `(.L_x_137) ;  /* 0x00000000000c4947 */ /* 0x000fea0003800000 */
[----:B------:R-:W4:Y:S02]  /*106a0*/  LDG.E.U8 R16, desc[UR56][R20.64+0x8] ;  /* 0x0000083814107981 */ /* 0x000f24000c1e1100 */
[----:B----4-:R-:W-:-:S05]  /*106b0*/  PRMT R2, R16, 0x8880, RZ ;  /* 0x0000888010027816 */ /* 0x010fca00000000ff */
[----:B------:R-:W-:-:S07]  /*106c0*/  IMAD R2, R2, R18, RZ ;  /* 0x0000001202027224 */ /* 0x000fce00078e02ff */
.L_x_137:
[----:B------:R-:W-:Y:S05]  /*106d0*/  BSYNC B1 ;  /* 0x0000000000017941 */ /* 0x000fea0003800000 */
.L_x_136:
[----:B------:R-:W-:Y:S04]  /*106e0*/  STL.64 [R1+0x3e8], R10 ;  /* 0x0003e80a01007387 */ /* 0x000fe80000100a00 */
[----:B------:R-:W4:Y:S04]  /*106f0*/  LDL.LU R3, [R1+0x2d8] ;  /* 0x0002d80001037983 */ /* 0x000f280000300800 */
[----:B-----5:R0:W-:Y:S04]  /*10700*/  STL.64 [R1+0x3e0], R4 ;  /* 0x0003e00401007387 */ /* 0x0201e80000100a00 */
[----:B0-----:R-:W2:Y:S01]  /*10710*/  LDL.LU.64 R4, [R1+0x2c8] ;  /* 0x0002c80001047983 */ /* 0x001ea20000300a00 */
        /* <DEDUP_REMOVED lines=9> */
[----:B----4-:R-:W-:-:S05]  /*107b0*/  @!P4 IMAD R3, R3, R17, R2 ;  /* 0x000000110303c224 */ /* 0x010fca00078e0202 */
[----:B--2---:R2:W-:Y:S04]  /*107c0*/  @!P4 STG.E.U8 desc[UR56][R4.64+0x8], R3 ;  /* 0x000008030400c986 */ /* 0x0045e8000c101138 */
[----:B--2---:R0:W5:Y:S01]  /*107d0*/  LDL.LU.64 R4, [R1+0x3e0] ;  /* 0x0003e00001047983 */ /* 0x0041620000300a00 */
[----:B------:R-:W-:Y:S05]  /*107e0*/  @P5 BRA `(.L_x_139) ;  /* 0x00000000000c5947 */ /* 0x000fea0003800000 */
[----:B------:R-:W2:Y:S02]  /*107f0*/  LDG.E.U8 R16, desc[UR56][R20.64+0x9] ;  /* 0x0000093814107981 */ /* 0x000ea4000c1e1100 */
[----:B--2---:R-:W-:-:S05]  /*10800*/  PRMT R2, R16, 0x8880, RZ ;  /* 0x0000888010027816 */ /* 0x004fca00000000ff */
[----:B------:R-:W-:-:S07]  /*10810*/  IMAD R2, R2, R18, RZ ;  /* 0x0000001202027224 */ /* 0x000fce00078e02ff */
.L_x_139:
[----:B------:R-:W-:Y:S05]  /*10820*/  BSYNC B1 ;  /* 0x0000000000017941 */ /* 0x000fea0003800000 */
.L_x_138:
[----:B------:R-:W2:Y:S04]  /*10830*/  LDL.LU R3, [R1+0x2dc] ;  /* 0x0002dc0001037983 */ /* 0x000ea80000300800 */
[----:B-----5:R4:W-:Y:S04]  /*10840*/  STL.64 [R1+0x3e0], R4 ;  /* 0x0003e00401007387 */ /* 0x0209e80000100a00 */
[----:B----4-:R-:W4:Y:S01]  /*10850*/  LDL.LU.64 R4, [R1+0x2c0] ;  /* 0x0002c00001047983 */ /* 0x010f220000300a00 */
[----:B--2---:R-:W-:-:S05]  /*10860*/  @!P5 IMAD R3, R3, R17, R2 ;  /* 0x000000110303d224 */ /* 0x004fca00078e0202 */
[----:B----4-:R2:W-:Y:S04]  /*10870*/  @!P5 STG.E.U8 desc[UR56][R4.64+0x9], R3 ;  /* 0x000009030400d986 */ /* 0x0105e8000c101138 */
[----:B--2---:R2:W5:Y:S01]  /*10880*/  LDL.LU.64 R4, [R1+0x3e0] ;  /* 0x0003e00001047983 */ /* 0x0045620000300a00 */
[----:B------:R-:W-:Y:S01]  /*10890*/  ISETP.LT.OR P4, PT, R0, 0x11, !P1 ;  /* 0x000000110000780c */ /* 0x000fe20004f81670 */
[----:B------:R-:W-:-:S12]  /*108a0*/  BSSY B1, `(.L_x_140) ;  /* 0x0000005000017945 */ /* 0x000fd80003800000 */
[----:B--2---:R-:W-:Y:S05]  /*108b0*/  @P4 BRA `(.L_x_141) ;  /* 0x00000000000c4947 */ /* 0x004fea0003800000 */
[----:B------:R-:W2:Y:S02]  /*108c0*/  LDG.E.U8 R16, desc[UR56][R14.64+0x10] ;  /* 0x000010380e107981 */ /* 0x000ea4000c1e1100 */
[----:B--2---:R-:W-:-:S05]  /*108d0*/  PRMT R2, R16, 0x8880, RZ ;  /* 0x0000888010027816 */ /* 0x004fca00000000ff */
[----:B------:R-:W-:-:S07]  /*108e0*/  IMAD R2, R2, R18, RZ ;  /* 0x0000001202027224 */ /* 0x000fce00078e02ff */
.L_x_141:
[----:B------:R-:W-:Y:S05]  /*108f0*/  BSYNC B1 ;  /* 0x0000000000017941 */ /* 0x000fea0003800000 */
.L_x_140:
[----:B------:R-:W2:Y:S04]  /*10900*/  LDL.LU R3, [R1+0x2e0] ;  /* 0x0002e00001037983 */ /* 0x000ea80000300800 */
[----:B-----5:R4:W-:Y:S02]  /*10910*/  STL.64 [R1+0x3e0], R4 ;  /* 0x0003e00401007387 */ /* 0x0209e40000100a00 */
[----:B----4-:R-:W-:Y:S02]  /*10920*/  @!P4 IMAD.MOV.U32 R4, RZ, RZ, R8 ;  /* 0x000000ffff04c224 */ /* 0x010fe400078e0008 */
[----:B------:R-:W-:Y:S02]  /*10930*/  @!P4 IMAD.MOV.U32 R5, RZ, RZ, R7 ;  /* 0x000000ffff05c224 */ /* 0x000fe400078e0007 */
[----:B--2---:R-:W-:-:S05]  /*10940*/  @!P4 IMAD R3, R3, R17, R2 ;  /* 0x000000110303c224 */ /* 0x004fca00078e0202 */
[----:B------:R2:W-:Y:S04]  /*10950*/  @!P4 STG.E.U8 desc[UR56][R4.64+0x10], R3 ;  /* 0x000010030400c986 */ /* 0x0005e8000c101138 */
[----:B--2---:R2:W5:Y:S01]  /*10960*/  LDL.LU.64 R4, [R1+0x3e0] ;  /* 0x0003e00001047983 */ /* 0x0045620000300a00 */
[----:B------:R-:W-:Y:S01]  /*10970*/  ISETP.LT.OR P5, PT, R0, 0x12, !P1 ;  /* 0x000000120000780c */ /* 0x000fe20004fa1670 */
[----:B------:R-:W-:-:S12]  /*10980*/  BSSY B1, `(.L_x_142) ;  /* 0x0000005000017945 */ /* 0x000fd80003800000 */
[----:B--2---:R-:W-:Y:S05]  /*10990*/  @P5 BRA `(.L_x_143) ;  /* 0x00000000000c5947 */ /* 0x004fea0003800000 */
[----:B------:R-:W2:Y:S02]  /*109a0*/  LDG.E.U8 R16, desc[UR56][R14.64+0x11] ;  /* 0x000011380e107981 */ /* 0x000ea4000c1e1100 */
[----:B--2---:R-:W-:-:S05]  /*109b0*/  PRMT R2, R16, 0x8880, RZ ;  /* 0x0000888010027816 */ /* 0x004fca00000000ff */
[----:B------:R-:W-:-:S07]  /*109c0*/  IMAD R2, R2, R18, RZ ;  /* 0x0000001202027224 */ /* 0x000fce00078e02ff */
.L_x_143:
[----:B------:R-:W-:Y:S05]  /*109d0*/  BSYNC B1 ;  /* 0x0000000000017941 */ /* 0x000fea0003800000 */
.L_x_142:
[----:B------:R-:W2:Y:S01]  /*109e0*/  LDL.LU R3, [R1+0x2e4] ;  /* 0x0002e40001037983 */ /* 0x000ea20000300800 */
        /* <DEDUP_REMOVED lines=11> */
[----:B--2---:R-:W-:-:S05]  /*10aa0*/  @!P5 IMAD R3, R3, R17, R2 ;  /* 0x000000110303d224 */ /* 0x004fca00078e0202 */
[----:B------:R2:W-:Y:S04]  /*10ab0*/  @!P5 STG.E.U8 desc[UR56][R4.64+0x11], R3 ;  /* 0x000011030400d986 */ /* 0x0005e8000c101138 */
[----:B--2---:R2:W5:Y:S01]  /*10ac0*/  LDL.LU.64 R4, [R1+0x3e0] ;  /* 0x0003e00001047983 */ /* 0x0045620000300a00 */
[----:B------:R-:W-:Y:S05]  /*10ad0*/  @P4 BRA `(.L_x_145) ;  /* 0x00000000000c4947 */ /* 0x000fea0003800000 */
[----:B------:R-:W4:Y:S02]  /*10ae0*/  LDG.E.U8 R16, desc[UR56][R20.64+0x10] ;  /* 0x0000103814107981 */ /* 0x000f24000c1e1100 */
[----:B----4-:R-:W-:-:S05]  /*10af0*/  PRMT R2, R16, 0x8880, RZ ;  /* 0x0000888010027816 */ /* 0x010fca00000000ff */
[----:B------:R-:W-:-:S07]  /*10b00*/  IMAD R2, R2, R18, RZ ;  /* 0x0000001202027224 */ /* 0x000fce00078e02ff */
.L_x_145:
[----:B------:R-:W-:Y:S05]  /*10b10*/  BSYNC B1 ;  /* 0x0000000000017941 */ /* 0x000fea0003800000 */
.L_x_144:
        /* <DEDUP_REMOVED lines=20> */
.L_x_147:
[----:B------:R-:W-:Y:S05]  /*10c60*/  BSYNC B1 ;  /* 0x0000000000017941 */ /* 0x000fea0003800000 */
.L_x_146:
        /* <DEDUP_REMOVED lines=12> */
.L_x_149:
[----:B------:R-:W-:Y:S05]  /*10d30*/  BSYNC B1 ;  /* 0x0000000000017941 */ /* 0x000fea0003800000 */
.L_x_148:
        /* <DEDUP_REMOVED lines=13> */
.L_x_151:
[----:B------:R-:W-:Y:S05]  /*10e10*/  BSYNC B1 ;  /* 0x0000000000017941 */ /* 0x000fea0003800000 */
.L_x_150:
        /* <DEDUP_REMOVED lines=19> */
.L_x_153:
[----:B------:R-:W-:Y:S05]  /*10f50*/  BSYNC B1 ;  /* 0x0000000000017941 */ /* 0x000fea0003800000 */
.L_x_152:
[----:B------:R-:W4:Y:S04]  /*10f60*/  LDL.LU R3, [R1+0x2f8] ;  /* 0x0002f80001037983 */ /* 0x000f280000300800 */
[----:B-----5:R0:W-:Y:S04]  /*10f70*/  STL.64 [R1+0x3e0], R4 ;  /* 0x0003e00401007387 */ /* 0x0201e80000100a00 */
[----:B0-----:R-:W2:Y:S01]  /*10f80*/  LDL.LU.64 R4, [R1+0x2c0] ;  /* 0x0002c00001047983 */ /* 0x001ea20000300a00 */
[----:B------:R-:W-:Y:S02]  /*10f90*/  ISETP.LT.OR P5, PT, R0, 0x1a, !P0 ;  /* 0x0000001a0000780c */ /* 0x000fe400047a1670 */
[----:B------:R-:W-:Y:S01]  /*10fa0*/  LOP3.LUT R19, R19, 0xffffffbf, RZ, 0xc0, !PT ;  /* 0xffffffbf13137812 */ /* 0x000fe200078ec0ff */
[----:B------:R-:W-:Y:S03]  /*10fb0*/  BSSY B1, `(.L_x_154) ;  /* 0x000000c000017945 */ /* 0x000fe60003800000 */
[----:B------:R-:W-:-:S07]  /*10fc0*/  @P1 LOP3.LUT R19, R19, 0x40, RZ, 0xfc, !PT ;  /* 0x0000004013131812 */ /* 0x000fce00078efcff */
[----:B------:R-:W-:-:S04]  /*10fd0*/  @!P5 IADD3 R6, P1, R8, UR41, RZ ;  /* 0x000000290806dc10 */ /* 0x000fc8000ff3e0ff */
[----:B------:R-:W-:Y:S02]  /*10fe0*/  @!P5 IADD3.X R7, R7, UR40, RZ, P1, !PT ;  /* 0x000000280707dc10 */ /* 0x000fe40008ffe4ff */
[----:B------:R-:W-:Y:S01]  /*10ff0*/  LOP3.LUT P1, RZ, R19, 0x40, RZ, 0xc0, !PT ;  /* 0x0000004013ff7812 */ /* 0x000fe2000782c0ff */
[----:B----4-:R-:W-:-:S05]  /*11000*/  @!P4 IMAD R3, R3, R17, R2 ;  /* 0x000000110303c224 */ /* 0x010fca00078e0202 */
[----:B--2---:R0:W-:Y:S04]  /*11010*/  @!P4 STG.E.U8 desc[UR56][R4.64+0x18], R3 ;  /* 0x000018030400c986 */ /* 0x0041e8000c101138 */
[----:B0-----:R0:W5:Y:S01]  /*11020*/  LDL.LU.64 R4, [R1+0x3e0] ;  /* 0x0003e00001047983 */ /* 0x0011620000300a00 */
[----:B------:R-:W-:Y:S05]  /*11030*/  @P5 BRA `(.L_x_155) ;  /* 0x00000000000c5947 */ /* 0x000fea0003800000 */
[----:B------:R-:W2:Y:S02]  /*11040*/  LDG.E.U8 R16, desc[UR56][R20.64+0x19] ;  /* 0x0000193814107981 */ /* 0x000ea4000c1e1100 */
[----:B--2---:R-:W-:-:S05]  /*11050*/  PRMT R2, R16, 0x8880, RZ ;  /* 0x0000888010027816 */ /* 0x004fca00000000ff */
[----:B------:R-:W-:-:S07]  /*11060*/  IMAD R2, R2, R18, RZ ;  /* 0x0000001202027224 */ /* 0x000fce00078e02ff */
.L_x_155:
[----:B------:R-:W-:Y:S05]  /*11070*/  BSYNC B1 ;  /* 0x0000000000017941 */ /* 0x000fea0003800000 */
.L_x_154:
[----:B------:R-:W2:Y:S01]  /*11080*/  LDL.LU R3, [R1+0x2fc] ;  /* 0x0002fc0001037983 */ /* 0x000ea20000300800 */
[----:B------:R-:W-:Y:S01]  /*11090*/  BSSY B1, `(.L_x_156) ;  /* 0x000000a000017945 */ /* 0x000fe20003800000 */
[----:B--2---:R-:W-:-:S05]  /*110a0*/  @!P5 IMAD R3, R3, R17, R2 ;  /* 0x000000110303d224 */ /* 0x004fca00078e0202 */
[----:B------:R2:W-:Y:S04]  /*110b0*/  @!P5 STG.E.U8 desc[UR56][R6.64+0x19], R3 ;  /* 0x000019030600d986 */ /* 0x0005e8000c101138 */
[----:B--2---:R2:W5:Y:S01]  /*110c0*/  LDL.64 R6, [R1+0x3c0] ;  /* 0x0003c00001067983 */ /* 0x0045620000100a00 */
[----:B------:R-:W-:-:S04]  /*110d0*/  LOP3.LUT P5, RZ, R19, 0x10, RZ, 0xc0, !PT ;  /* 0x0000001013ff7812 */ /* 0x000fc800078ac0ff */
[----:B------:R-:W-:-:S13]  /*110e0*/  ISETP.LT.OR P4, PT, R0, 0x21, !P5 ;  /* 0x000000210000780c */ /* 0x000fda0006f81670 */
[----:B--2---:R-:W-:Y:S05]  /*110f0*/  @P4 BRA `(.L_x_157) ;  /* 0x00000000000c4947 */ /* 0x004fea0003800000 */
[----:B-----5:R-:W2:Y:S02]  /*11100*/  LDG.E.U8 R16, desc[UR56][R6.64+0x20] ;  /* 0x0000203806107981 */ /* 0x020ea4000c1e1100 */
[----:B--2---:R-:W-:-:S05]  /*11110*/  PRMT R2, R16, 0x8880, RZ ;  /* 0x0000888010027816 */ /* 0x004fca00000000ff */
[----:B------:R-:W-:-:S07]  /*11120*/  IMAD R2, R2, R18, RZ ;  /* 0x0000001202027224 */ /* 0x000fce00078e02ff */
.L_x_157:
[----:B------:R-:W-:Y:S05]  /*11130*/  BSYNC B1 ;  /* 0x0000000000017941 */ /* 0x000fea0003800000 */
.L_x_156:
[----:B------:R-:W2:Y:S01]  /*11140*/  LDL.LU R3, [R1+0x280] ;  /* 0x0002800001037983 */ /* 0x000ea20000300800 */
[----:B------:R-:W-:Y:S01]  /*11150*/  ISETP.LT.OR P5, PT, R0, 0x22, !P5 ;  /* 0x000000220000780c */ /* 0x000fe20006fa1670 */
[----:B------:R-:W-:Y:S01]  /*11160*/  BSSY B1, `(.L_x_158) ;  /* 0x0000007000017945 */ /* 0x000fe20003800000 */
[----:B--2---:R-:W-:-:S05]  /*11170*/  @!P4 IMAD R3, R3, R17, R2 ;  /* 0x000000110303c224 */ /* 0x004fca00078e0202 */
[----:B------:R2:W-:Y:S06]  /*11180*/  @!P4 STG.E.U8 desc[UR56][R12.64+0x20], R3 ;  /* 0x000020030c00c986 */ /* 0x0005ec000c101138 */
[----:B------:R-:W-:Y:S05]  /*11190*/  @P5 BRA `(.L_x_159) ;  /* 0x00000000000c5947 */ /* 0x000fea0003800000 */
[----:B-----5:R-:W4:Y:S02]  /*111a0*/  LDG.E.U8 R16, desc[UR56][R6.64+0x21] ;  /* 0x0000213806107981 */ /* 0x020f24000c1e1100 */
[----:B----4-:R-:W-:-:S05]  /*111b0*/  PRMT R2, R16, 0x8880, RZ ;  /* 0x0000888010027816 */ /* 0x010fca00000000ff */
[----:B------:R-:W-:-:S07]  /*111c0*/  IMAD R2, R2, R18, RZ ;  /* 0x0000001202027224 */ /* 0x000fce00078e02ff */
.L_x_159:
[----:B------:R-:W-:Y:S05]  /*111d0*/  BSYNC B1 ;  /* 0x0000000000017941 */ /* 0x000fea0003800000 */
.L_x_158:
[----:B--2---:R-:W2:Y:S01]  /*111e0*/  LDL.LU R3, [R1+0x284] ;  /* 0x0002840001037983 */ /* 0x004ea20000300800 */
[----:B------:R-:W-:Y:S01]  /*111f0*/  ISETP.LT.OR P4, PT, R0, 0x21, !P6 ;  /* 0x000000210000780c */ /* 0x000fe20007781670 */
[----:B------:R-:W-:Y:S01]  /*11200*/  BSSY B1, `(.L_x_160) ;  /* 0x000000e000017945 */ /* 0x000fe20003800000 */
[----:B------:R-:W-:-:S04]  /*11210*/  LOP3.LUT R19, R19, 0xffffffbf, RZ, 0xc0, !PT ;  /* 0xffffffbf13137812 */ /* 0x000fc800078ec0ff */
[----:B------:R-:W-:-:S07]  /*11220*/  @P0 LOP3.LUT R19, R19, 0x40, RZ, 0xfc, !PT ;  /* 0x0000004013130812 */ /* 0x000fce00078efcff */
[----:B-----5:R-:W-:-:S04]  /*11230*/  @!P4 IADD3 R6, P0, R12, UR41, RZ ;  /* 0x000000290c06cc10 */ /* 0x020fc8000ff1e0ff */
[----:B------:R-:W-:Y:S02]  /*11240*/  @!P4 IADD3.X R7, R13, UR40, RZ, P0, !PT ;  /* 0x000000280d07cc10 */ /* 0x000fe400087fe4ff */
[----:B------:R-:W-:-:S03]  /*11250*/  LOP3.LUT P0, RZ, R19, 0x40, RZ, 0xc0, !PT ;  /* 0x0000004013ff7812 */ /* 0x000fc6000780c0ff */
[----:B------:R4:W-:Y:S01]  /*11260*/  @!P4 STL.64 [R1+0x2c0], R6 ;  /* 0x0002c0060100c387 */ /* 0x0009e20000100a00 */
[----:B--2---:R-:W-:-:S05]  /*11270*/  @!P5 IMAD R3, R3, R17, R2 ;  /* 0x000000110303d224 */ /* 0x004fca00078e0202 */
[----:B------:R4:W-:Y:S01]  /*11280*/  @!P5 STG.E.U8 desc[UR56][R12.64+0x21], R3 ;  /* 0x000021030c00d986 */ /* 0x0009e2000c101138 */
[----:B------:R-:W-:Y:S05]  /*11290*/  @P4 BRA `(.L_x_161) ;  /* 0x0000000000104947 */ /* 0x000fea0003800000 */
[----:B----4-:R-:W2:Y:S04]  /*112a0*/  LDL.64 R6, [R1+0x380] ;  /* 0x0003800001067983 */ /* 0x010ea80000100a00 */
[----:B--2---:R-:W2:Y:S02]  /*112b0*/  LDG.E.U8 R16, desc[UR56][R6.64+0x20] ;  /* 0x0000203806107981 */ /* 0x004ea4000c1e1100 */
[----:B--2---:R-:W-:-:S05]  /*112c0*/  PRMT R2, R16, 0x8880, RZ ;  /* 0x0000888010027816 */ /* 0x004fca00000000ff */
[----:B------:R-:W-:-:S07]  /*112d0*/  IMAD R2, R2, R18, RZ ;  /* 0x0000001202027224 */ /* 0x000fce00078e02ff */
.L_x_161:
[----:B------:R-:W-:Y:S05]  /*112e0*/  BSYNC B1 ;  /* 0x0000000000017941 */ /* 0x000fea0003800000 */
.L_x_160:
[----:B----4-:R-:W2:Y:S04]  /*112f0*/  LDL.LU R3, [R1+0x288] ;  /* 0x0002880001037983 */ /* 0x010ea80000300800 */
[----:B------:R4:W-:Y:S04]  /*11300*/  STL.64 [R1+0x3e0], R4 ;  /* 0x0003e00401007387 */ /* 0x0009e80000100a00 */
[----:B----4-:R-:W4:Y:S01]  /*11310*/  LDL.LU.64 R4, [R1+0x2c0] ;  /* 0x0002c00001047983 */ /* 0x010f220000300a00 */
[----:B------:R-:W-:Y:S02]  /*11320*/  ISETP.LT.OR P5, PT, R0, 0x22, !P6 ;  /* 0x000000220000780c */ /* 0x000fe400077a1670 */
[----:B------:R-:W-:Y:S01]  /*11330*/  LOP3.LUT R19, R19, 0xffffffbf, RZ, 0xc0, !PT ;  /* 0xffffffbf13137812 */ /* 0x000fe200078ec0ff */
[----:B------:R-:W-:Y:S03]  /*11340*/  BSSY B1, `(.L_x_162) ;  /* 0x000000d000017945 */ /* 0x000fe60003800000 */
[----:B------:R-:W-:-:S07]  /*11350*/  @P0 LOP3.LUT R19, R19, 0x40, RZ, 0xfc, !PT ;  /* 0x0000004013130812 */ /* 0x000fce00078efcff */
[----:B------:R-:W-:-:S04]  /*11360*/  @!P5 IADD3 R6, P0, R12, UR41, RZ ;  /* 0x000000290c06dc10 */ /* 0x000fc8000ff1e0ff */
[----:B------:R-:W-:Y:S02]  /*11370*/  @!P5 IADD3.X R7, R13, UR40, RZ, P0, !PT ;  /* 0x000000280d07dc10 */ /* 0x000fe400087fe4ff */
[----:B------:R-:W-:Y:S01]  /*11380*/  LOP3.LUT P0, RZ, R19, 0x40, RZ, 0xc0, !PT ;  /* 0x0000004013ff7812 */ /* 0x000fe2000780c0ff */
[----:B--2---:R-:W-:-:S05]  /*11390*/  @!P4 IMAD R3, R3, R17, R2 ;  /* 0x000000110303c224 */ /* 0x004fca00078e0202 */
[----:B----4-:R2:W-:Y:S04]  /*113a0*/  @!P4 STG.E.U8 desc[UR56][R4.64+0x20], R3 ;  /* 0x000020030400c986 */ /* 0x0105e8000c101138 */
[----:B--2---:R2:W5:Y:S01]  /*113b0*/  LDL.LU.64 R4, [R1+0x3e0] ;  /* 0x0003e00001047983 */ /* 0x0045620000300a00 */
[----:B------:R-:W-:Y:S05]  /*113c0*/  @P5 BRA `(.L_x_163) ;  /* 0x0000000000105947 */ /* 0x000fea0003800000 */
[----:B------:R-:W4:Y:S04]  /*113d0*/  LDL.64 R2, [R1+0x380] ;  /* 0x0003800001027983 */ /* 0x000f280000100a00 */
[----:B----4-:R-:W4:Y:S02]  /*113e0*/  LDG.E.U8 R16, desc[UR56][R2.64+0x21] ;  /* 0x0000213802107981 */ /* 0x010f24000c1e1100 */
[----:B----4-:R-:W-:-:S05]  /*113f0*/  PRMT R2, R16, 0x8880, RZ ;  /* 0x0000888010027816 */ /* 0x010fca00000000ff */
[----:B------:R-:W-:-:S07]  /*11400*/  IMAD R2, R2, R18, RZ ;  /* 0x0000001202027224 */ /* 0x000fce00078e02ff */
.L_x_163:
[----:B------:R-:W-:Y:S05]  /*11410*/  BSYNC B1 ;  /* 0x0000000000017941 */ /* 0x000fea0003800000 */
.L_x_162:
[----:B------:R-:W4:Y:S01]  /*11420*/  LDL.LU R3, [R1+0x28c] ;  /* 0x00028c0001037983 */ /* 0x000f220000300800 */
[----:B------:R-:W-:Y:S01]  /*11430*/  BSSY B1, `(.L_x_164) ;  /* 0x000000a000017945 */ /* 0x000fe20003800000 */
[----:B----4-:R-:W-:-:S05]  /*11440*/  @!P5 IMAD R3, R3, R17, R2 ;  /* 0x000000110303d224 */ /* 0x010fca00078e0202 */
[----:B------:R4:W-:Y:S04]  /*11450*/  @!P5 STG.E.U8 desc[UR56][R6.64+0x21], R3 ;  /* 0x000021030600d986 */ /* 0x0009e8000c101138 */
[----:B----4-:R4:W5:Y:S01]  /*11460*/  LDL.64 R6, [R1+0x3c0] ;  /* 0x0003c00001067983 */ /* 0x0109620000100a00 */
[----:B------:R-:W-:-:S04]  /*11470*/  LOP3.LUT P5, RZ, R19, 0x10, RZ, 0xc0, !PT ;  /* 0x0000001013ff7812 */ /* 0x000fc800078ac0ff */
[----:B------:R-:W-:-:S13]  /*11480*/  ISETP.LT.OR P4, PT, R0, 0x29, !P5 ;  /* 0x000000290000780c */ /* 0x000fda0006f81670 */
[----:B----4-:R-:W-:Y:S05]  /*11490*/  @P4 BRA `(.L_x_165) ;  /* 0x00000000000c4947 */ /* 0x010fea0003800000 */
[----:B-----5:R-:W4:Y:S02]  /*114a0*/  LDG.E.U8 R16, desc[UR56][R6.64+0x28] ;  /* 0x0000283806107981 */ /* 0x020f24000c1e1100 */
[----:B----4-:R-:W-:-:S05]  /*114b0*/  PRMT R2, R16, 0x8880, RZ ;  /* 0x0000888010027816 */ /* 0x010fca00000000ff */
[----:B------:R-:W-:-:S07]  /*114c0*/  IMAD R2, R2, R18, RZ ;  /* 0x0000001202027224 */ /* 0x000fce00078e02ff */
.L_x_165:
[----:B------:R-:W-:Y:S05]  /*114d0*/  BSYNC B1 ;  /* 0x0000000000017941 */ /* 0x000fea0003800000 */
.L_x_164:
[----:B------:R-:W4:Y:S01]  /*114e0*/  LDL.LU R3, [R1+0x290] ;  /* 0x0002900001037983 */ /* 0x000f220000300800 */
[----:B------:R-:W-:Y:S01]  /*114f0*/  ISETP.LT.OR P5, PT, R0, 0x2a, !P5 ;  /* 0x0000002a0000780c */ /* 0x000fe20006fa1670 */
[----:B------:R-:W-:Y:S01]  /*11500*/  BSSY B1, `(.L_x_166) ;  /* 0x0000007000017945 */ /* 0x000fe20003800000 */
[----:B----4-:R-:W-:-:S05]  /*11510*/  @!P4 IMAD R3, R3, R17, R2 ;  /* 0x000000110303c224 */ /* 0x010fca00078e0202 */
[----:B------:R4:W-:Y:S06]  /*11520*/  @!P4 STG.E.U8 desc[UR56][R12.64+0x28], R3 ;  /* 0x000028030c00c986 */ /* 0x0009ec000c101138 */
[----:B------:R-:W-:Y:S05]  /*11530*/  @P5 BRA `(.L_x_167) ;  /* 0x00000000000c5947 */ /* 0x000fea0003800000 */
[----:B-----5:R-:W2:Y:S02]  /*11540*/  LDG.E.U8 R16, desc[UR56][R6.64+0x29] ;  /* 0x0000293806107981 */ /* 0x020ea4000c1e1100 */
[----:B--2---:R-:W-:-:S05]  /*11550*/  PRMT R2, R16, 0x8880, RZ ;  /* 0x0000888010027816 */ /* 0x004fca00000000ff */
[----:B------:R-:W-:-:S07]  /*11560*/  IMAD R2, R2, R18, RZ ;  /* 0x0000001202027224 */ /* 0x000fce00078e02ff */
.L_x_167:
[----:B------:R-:W-:Y:S05]  /*11570*/  BSYNC B1 ;  /* 0x0000000000017941 */ /* 0x000fea0003800000 */
.L_x_166:
[----:B----4-:R-:W4:Y:S01]  /*11580*/  LDL.LU R3, [R1+0x294] ;  /* 0x0002940001037983 */ /* 0x010f220000300800 */
        /* <DEDUP_REMOVED lines=8> */
[----:B----4-:R-:W-:-:S05]  /*11610*/  @!P5 IMAD R3, R3, R17, R2 ;  /* 0x000000110303d224 */ /* 0x010fca00078e0202 */
[----:B------:R0:W-:Y:S01]  /*11620*/  @!P5 STG.E.U8 desc[UR56][R12.64+0x29], R3 ;  /* 0x000029030c00d986 */ /* 0x0001e2000c101138 */
[----:B------:R-:W-:Y:S05]  /*11630*/  @P4 BRA `(.L_x_169) ;  /* 0x0000000000104947 */ /* 0x000fea0003800000 */
[----:B0-----:R-:W4:Y:S04]  /*11640*/  LDL.64 R6, [R1+0x380] ;  /* 0x0003800001067983 */ /* 0x001f280000100a00 */
[----:B----4-:R-:W4:Y:S02]  /*11650*/  LDG.E.U8 R16, desc[UR56][R6.64+0x28] ;  /* 0x0000283806107981 */ /* 0x010f24000c1e1100 */
[----:B----4-:R-:W-:-:S05]  /*11660*/  PRMT R2, R16, 0x8880, RZ ;  /* 0x0000888010027816 */ /* 0x010fca00000000ff */
[----:B------:R-:W-:-:S07]  /*11670*/  IMAD R2, R2, R18, RZ ;  /* 0x0000001202027224 */ /* 0x000fce00078e02ff */
.L_x_169:
[----:B------:R-:W-:Y:S05]  /*11680*/  BSYNC B1 ;  /* 0x0000000000017941 */ /* 0x000fea0003800000 */
.L_x_168:
[----:B0-----:R-:W4:Y:S04]  /*11690*/  LDL.LU R3, [R1+0x298] ;  /* 0x0002980001037983 */ /* 0x001f280000300800 */
[----:B------:R0:W-:Y:S04]  /*116a0*/  STL.64 [R1+0x3e0], R4 ;  /* 0x0003e00401007387 */ /* 0x0001e80000100a00 */
        /* <DEDUP_REMOVED lines=12> */
[----:B------:R-:W2:Y:S04]  /*11770*/  LDL.64 R2, [R1+0x380] ;  /* 0x0003800001027983 */ /* 0x000ea80000100a00 */
[----:B--2---:R-:W2:Y:S02]  /*11780*/  LDG.E.U8 R16, desc[UR56][R2.64+0x29] ;  /* 0x0000293802107981 */ /* 0x004ea4000c1e1100 */
[----:B--2---:R-:W-:-:S05]  /*11790*/  PRMT R2, R16, 0x8880, RZ ;  /* 0x0000888010027816 */ /* 0x004fca00000000ff */
[----:B------:R-:W-:-:S07]  /*117a0*/  IMAD R2, R2, R18, RZ ;  /* 0x0000001202027224 */ /* 0x000fce00078e02ff */
.L_x_171:
[----:B------:R-:W-:Y:S05]  /*117b0*/  BSYNC B1 ;  /* 0x0000000000017941 */ /* 0x000fea0003800000 */
.L_x_170:
        /* <DEDUP_REMOVED lines=11> */
.L_x_173:
[----:B------:R-:W-:Y:S05]  /*11870*/  BSYNC B1 ;  /* 0x0000000000017941 */ /* 0x000fea0003800000 */
.L_x_172:
        /* <DEDUP_REMOVED lines=9> */
.L_x_175:
[----:B------:R-:W-:Y:S05]  /*11910*/  BSYNC B1 ;  /* 0x0000000000017941 */ /* 0x000fea0003800000 */
.L_x_174:
        /* <DEDUP_REMOVED lines=16> */
.L_x_177:
[----:B------:R-:W-:Y:S05]  /*11a20*/  BSYNC B1 ;  /* 0x0000000000017941 */ /* 0x000fea0003800000 */
.L_x_176:
        /* <DEDUP_REMOVED lines=18> */
.L_x_179:
[----:B------:R-:W-:Y:S05]  /*11b50*/  BSYNC B1 ;  /* 0x0000000000017941 */ /* 0x000fea0003800000 */
.L_x_178:
        /* <DEDUP_REMOVED lines=11> */
.L_x_181:
[----:B------:R-:W-:Y:S05]  /*11c10*/  BSYNC B1 ;  /* 0x0000000000017941 */ /* 0x000fea0003800000 */
.L_x_180:
        /* <DEDUP_REMOVED lines=9> */
.L_x_183:
[----:B------:R-:W-:Y:S05]  /*11cb0*/  BSYNC B1 ;  /* 0x0000000000017941 */ /* 0x000fea0003800000 */
.L_x_182:
        /* <DEDUP_REMOVED lines=16> */
.L_x_185:
[----:B------:R-:W-:Y:S05]  /*11dc0*/  BSYNC B1 ;  /* 0x0000000000017941 */ /* 0x000fea0003800000 */
.L_x_184:
        /* <DEDUP_REMOVED lines=18> */
.L_x_187:
[----:B------:R-:W-:Y:S05]  /*11ef0*/  BSYNC B1 ;  /* 0x0000000000017941 */ /* 0x000fea0003800000 */
.L_x_186:
[----:B------:R-:W2:Y:S01]  /*11f00*/  LDL.LU R3, [R1+0x2bc] ;  /* 0x0002bc0001037983 */ /* 0x000ea20000300800 */
[----:B------:R-:W-:Y:S01]  /*11f10*/  BSSY B1, `(.L_x_188) ;  /* 0x0000009000017945 */ /* 0x000fe20003800000 */
[----:B--2---:R-:W-:-:S05]  /*11f20*/  @!P5 IMAD R3, R3, R17, R2 ;  /* 0x000000110303d224 */ /* 0x004fca00078e0202 */
[----:B------:R2:W-:Y:S01]  /*11f30*/  @!P5 STG.E.U8 desc[UR56][R6.64+0x39], R3 ;  /* 0x000039030600d986 */ /* 0x0005e2000c101138 */
[----:B------:R-:W-:-:S04]  /*11f40*/  LOP3.LUT P5, RZ, R19, 0x8, RZ, 0xc0, !PT ;  /* 0x0000000813ff7812 */ /* 0x000fc800078ac0ff */
[----:B------:R-:W-:-:S13]  /*11f50*/  ISETP.LT.OR P4, PT, R0, 0x21, !P5 ;  /* 0x000000210000780c */ /* 0x000fda0006f81670 */
[----:B--2---:R-:W-:Y:S05]  /*11f60*/  @P4 BRA `(.L_x_189) ;  /* 0x00000000000c4947 */ /* 0x004fea0003800000 */
[----:B------:R-:W2:Y:S02]  /*11f70*/  LDG.E.U8 R16, desc[UR56][R236.64+0x20] ;  /* 0x00002038ec107981 */ /* 0x000ea4000c1e1100 */
[----:B--2---:R-:W-:-:S05]  /*11f80*/  PRMT R2, R16, 0x8880, RZ ;  /* 0x0000888010027816 */ /* 0x004fca00000000ff */
[----:B------:R-:W-:-:S07]  /*11f90*/  IMAD R2, R2, R18, RZ ;  /* 0x0000001202027224 */ /* 0x000fce00078e02ff */
.L_x_189:
[----:B------:R-:W-:Y:S05]  /*11fa0*/  BSYNC B1 ;  /* 0x0000000000017941 */ /* 0x000fea0003800000 */
.L_x_188:
[----:B------:R-:W2:Y:S01]  /*11fb0*/  LDL.LU R3, [R1+0x240] ;  /* 0x0002400001037983 */ /* 0x000ea20000300800 */
[----:B------:R-:W-:Y:S01]  /*11fc0*/  BSSY B1, `(.L_x_190) ;  /* 0x0000008000017945 */ /* 0x000fe20003800000 */
[----:B--2---:R-:W-:-:S05]  /*11fd0*/  @!P4 IMAD R3, R3, R17, R2 ;  /* 0x000000110303c224 */ /* 0x004fca00078e0202 */
[----:B------:R2:W-:Y:S01]  /*11fe0*/  @!P4 STG.E.U8 desc[UR56][R10.64+0x20], R3 ;  /* 0x000020030a00c986 */ /* 0x0005e2000c101138 */
[----:B------:R-:W-:-:S13]  /*11ff0*/  ISETP.LT.OR P4, PT, R0, 0x22, !P5 ;  /* 0x000000220000780c */ /* 0x000fda0006f81670 */
[----:B--2---:R-:W-:Y:S05]  /*12000*/  @P4 BRA `(.L_x_191) ;  /* 0x00000000000c4947 */ /* 0x004fea0003800000 */
[----:B------:R-:W2:Y:S02]  /*12010*/  LDG.E.U8 R16, desc[UR56][R236.64+0x21] ;  /* 0x00002138ec107981 */ /* 0x000ea4000c1e1100 */
[----:B--2---:R-:W-:-:S05]  /*12020*/  PRMT R2, R16, 0x8880, RZ ;  /* 0x0000888010027816 */ /* 0x004fca00000000ff */
[----:B------:R-:W-:-:S07]  /*12030*/  IMAD R2, R2, R18, RZ ;  /* 0x0000001202027224 */ /* 0x000fce00078e02ff */
.L_x_191:
[----:B------:R-:W-:Y:S05]  /*12040*/  BSYNC B1 ;  /* 0x0000000000017941 */ /* 0x000fea0003800000 */
.L_x_190:
[----:B------:R-:W2:Y:S04]  /*12050*/  LDL.LU R3, [R1+0x244] ;  /* 0x0002440001037983 */ /* 0x000ea80000300800 */
[----:B------:R4:W-:Y:S04]  /*12060*/  STL.64 [R1+0x408], R28 ;  /* 0x0004081c01007387 */ /* 0x0009e80000100a00 */
[----:B----4-:R-:W4:Y:S04]  /*12070*/  LDL.LU R28, [R1+0x278] ;  /* 0x00027800011c7983 */ /* 0x010f280000300800 */
[----:B------:R-:W3:Y:S04]  /*12080*/  LDL.LU R29, [R1+0x27c] ;  /* 0x00027c00011d7983 */ /* 0x000ee80000300800 */
[----:B------:R0:W-:Y:S04]  /*12090*/  STL.64 [R1+0x400], R30 ;  /* 0x0004001e01007387 */ /* 0x0001e80000100a00 */
[----:B0-----:R-:W4:Y:S04]  /*120a0*/  LDL.LU R30, [R1+0x270] ;  /* 0x00027000011e7983 */ /* 0x001f280000300800 */
[----:B------:R-:W3:Y:S04]  /*120b0*/  LDL.LU R31, [R1+0x274] ;  /* 0x00027400011f7983 */ /* 0x000ee80000300800 */
[----:B------:R-:W-:Y:S04]  /*120c0*/  STL.64 [R1+0x3f8], R32 ;  /* 0x0003f82001007387 */ /* 0x000fe80000100a00 */
[----:B------:R-:W-:Y:S04]  /*120d0*/  STL.64 [R1+0x3f0], R34 ;  /* 0x0003f02201007387 */ /* 0x000fe80000100a00 */
[----:B------:R0:W-:Y:S04]  /*120e0*/  STL.64 [R1+0x3e8], R36 ;  /* 0x0003e82401007387 */ /* 0x0001e80000100a00 */
[----:B0-----:R-:W4:Y:S04]  /*120f0*/  LDL.LU R36, [R1+0x268] ;  /* 0x0002680001247983 */ /* 0x001f280000300800 */
[----:B------:R-:W3:Y:S04]  /*12100*/  LDL.LU R37, [R1+0x26c] ;  /* 0x00026c0001257983 */ /* 0x000ee80000300800 */
[----:B------:R0:W-:Y:S04]  /*12110*/  STL.64 [R1+0x3e0], R38 ;  /* 0x0003e02601007387 */ /* 0x0001e80000100a00 */
[----:B0-----:R-:W4:Y:S04]  /*12120*/  LDL.LU R38, [R1+0x260] ;  /* 0x0002600001267983 */ /* 0x001f280000300800 */
[----:B------:R-:W3:Y:S01]  /*12130*/  LDL.LU R39, [R1+0x264] ;  /* 0x0002640001277983 */ /* 0x000ee20000300800 */
[----:B------:R-:W-:-:S04]  /*12140*/  LOP3.LUT R19, R19, 0xfffeffff, RZ, 0xc0, !PT ;  /* 0xfffeffff13137812 */ /* 0x000fc800078ec0ff */
[----:B------:R-:W-:Y:S02]  /*12150*/  @P1 LOP3.LUT R19, R19, 0x10000, RZ, 0xfc, !PT ;  /* 0x0001000013131812 */ /* 0x000fe400078efcff */
[----:B------:R-:W-:Y:S02]  /*12160*/  ISETP.LT.OR P1, PT, R0, 0x41, !P6 ;  /* 0x000000410000780c */ /* 0x000fe40007721670 */
[----:B------:R-:W-:-:S04]  /*12170*/  LOP3.LUT R19, R19, 0xffff7fff, RZ, 0xc0, !PT ;  /* 0xffff7fff13137812 */ /* 0x000fc800078ec0ff */
[----:B------:R-:W-:-:S04]  /*12180*/  @P0 LOP3.LUT R19, R19, 0x8000, RZ, 0xfc, !PT ;  /* 0x0000800013130812 */ /* 0x000fc800078efcff */
[----:B------:R-:W-:-:S03]  /*12190*/  LOP3.LUT P0, RZ, R19, 0x8, RZ, 0xc0, !PT ;  /* 0x0000000813ff7812 */ /* 0x000fc6000780c0ff */
[----:B------:R-:W-:-:S04]  /*121a0*/  @!P1 IADD3 R32, P5, R12, UR41, RZ ;  /* 0x000000290c209c10 */ /* 0x000fc8000ffbe0ff */
[----:B------:R-:W-:Y:S02]  /*121b0*/  @!P1 IADD3.X R33, R13, UR40, RZ, P5, !PT ;  /* 0x000000280d219c10 */ /* 0x000fe4000affe4ff */
[----:B------:R-:W-:-:S13]  /*121c0*/  ISETP.LT.OR P1, PT, R0, 0x42, !P6 ;  /* 0x000000420000780c */ /* 0x000fda0007721670 */
[----:B------:R-:W-:-:S04]  /*121d0*/  @!P1 IADD3 R34, P5, R12, UR41, RZ ;  /* 0x000000290c229c10 */ /* 0x000fc8000ffbe0ff */
[----:B------:R-:W-:Y:S02]  /*121e0*/  @!P1 IADD3.X R35, R13, UR40, RZ, P5, !PT ;  /* 0x000000280d239c10 */ /* 0x000fe4000affe4ff */
[----:B------:R-:W-:Y:S01]  /*121f0*/  LOP3.LUT P1, RZ, R19, 0x10000, RZ, 0xc0, !PT ;  /* 0x0001000013ff7812 */ /* 0x000fe2000782c0ff */
[----:B--2---:R-:W-:-:S05]  /*12200*/  @!P4 IMAD R3, R3, R17, R2 ;  /* 0x000000110303c224 */ /* 0x004fca00078e0202 */
[----:B------:R0:W-:Y:S01]  /*12210*/  @!P4 STG.E.U8 desc[UR56][R10.64+0x21], R3 ;  /* 0x000021030a00c986 */ /* 0x0001e2000c101138 */
[----:B------:R-:W-:-:S13]  /*12220*/  ISETP.LT.OR P4, PT, R0, 0x21, !P3 ;  /* 0x000000210000780c */ /* 0x000fda0005f81670 */
[----:B------:R-:W0:Y:S01]  /*12230*/  @!P4 LDG.E.U8 R16, desc[UR56][R234.64+0x20] ;  /* 0x00002038ea10c981 */ /* 0x000e22000c1e1100 */
[----:B------:R-:W-:-:S04]  /*12240*/  @!P4 IADD3 R6, P5, R10, UR41, RZ ;  /* 0x000000290a06cc10 */ /* 0x000fc8000ffbe0ff */
[----:B------:R-:W-:Y:S02]  /*12250*/  @!P4 IADD3.X R7, R11, UR40, RZ, P5, !PT ;  /* 0x000000280b07cc10 */ /* 0x000fe4000affe4ff */
[----:B0-----:R-:W-:-:S05]  /*12260*/  @!P4 PRMT R3, R16, 0x8880, RZ ;  /* 0x000088801003c816 */ /* 0x001fca00000000ff */
[----:B------:R-:W-:Y:S02]  /*12270*/  @!P4 IMAD R2, R3, R18, RZ ;  /* 0x000000120302c224 */ /* 0x000fe400078e02ff */
[----:B------:R-:W2:Y:S02]  /*12280*/  LDL.LU R3, [R1+0x248] ;  /* 0x0002480001037983 */ /* 0x000ea40000300800 */
[----:B--2---:R-:W-:-:S05]  /*12290*/  @!P4 IMAD R3, R3, R17, R2 ;  /* 0x000000110303c224 */ /* 0x004fca00078e0202 */
[----:B------:R0:W-:Y:S01]  /*122a0*/  @!P4 STG.E.U8 desc[UR56][R6.64+0x20], R3 ;  /* 0x000020030600c986 */ /* 0x0001e2000c101138 */
[----:B------:R-:W-:-:S13]  /*122b0*/  ISETP.LT.OR P4, PT, R0, 0x22, !P3 ;  /* 0x000000220000780c */ /* 0x000fda0005f81670 */
[----:B------:R-:W0:Y:S02]  /*122c0*/  @!P4 LDG.E.U8 R16, desc[UR56][R234.64+0x21] ;  /* 0x00002138ea10c981 */ /* 0x000e24000c1e1100 */
[----:B0-----:R-:W-:-:S05]  /*122d0*/  @!P4 PRMT R3, R16, 0x8880, RZ ;  /* 0x000088801003c816 */ /* 0x001fca00000000ff */
[----:B------:R-:W-:Y:S02]  /*122e0*/  @!P4 IMAD R2, R3, R18, RZ ;  /* 0x000000120302c224 */ /* 0x000fe400078e02ff */
[----:B------:R-:W2:Y:S01]  /*122f0*/  LDL.LU R3, [R1+0x24c] ;  /* 0x00024c0001037983 */ /* 0x000ea20000300800 */
[----:B------:R-:W-:-:S04]  /*12300*/  @!P4 IADD3 R6, P5, R10, UR41, RZ ;  /* 0x000000290a06cc10 */ /* 0x000fc8000ffbe0ff */
[----:B------:R-:W-:Y:S01]  /*12310*/  @!P4 IADD3.X R7, R11, UR40, RZ, P5, !PT ;  /* 0x000000280b07cc10 */ /* 0x000fe2000affe4ff */
[----:B--2---:R-:W-:-:S05]  /*12320*/  @!P4 IMAD R3, R3, R17, R2 ;  /* 0x000000110303c224 */ /* 0x004fca00078e0202 */
[----:B------:R0:W-:Y:S01]  /*12330*/  @!P4 STG.E.U8 desc[UR56][R6.64+0x21], R3 ;  /* 0x000021030600c986 */ /* 0x0001e2000c101138 */
[----:B------:R-:W-:-:S03]  /*12340*/  ISETP.LT.OR P4, PT, R0, 0x29, !P0 ;  /* 0x000000290000780c */ /* 0x000fc60004781670 */
[----:B0-----:R-:W2:Y:S10]  /*12350*/  LDL.LU R6, [R1+0x250] ;  /* 0x0002500001067983 */ /* 0x001eb40000300800 */
[----:B------:R-:W4:Y:S04]  /*12360*/  @!P4 LDG.E.U8 R16, desc[UR56][R236.64+0x28] ;  /* 0x00002838ec10c981 */ /* 0x000f28000c1e1100 */
[----:B------:R-:W3:Y:S01]  /*12370*/  LDL.LU R7, [R1+0x254] ;  /* 0x0002540001077983 */ /* 0x000ee20000300800 */
[----:B----4-:R-:W-:-:S05]  /*12380*/  @!P4 PRMT R3, R16, 0x8880, RZ ;  /* 0x000088801003c816 */ /* 0x010fca00000000ff */
[----:B------:R-:W-:-:S04]  /*12390*/  @!P4 IMAD R2, R3, R18, RZ ;  /* 0x000000120302c224 */ /* 0x000fc800078e02ff */
[----:B--2---:R-:W-:-:S05]  /*123a0*/  @!P4 IMAD R3, R6, R17, R2 ;  /* 0x000000110603c224 */ /* 0x004fca00078e0202 */
[----:B------:R0:W-:Y:S01]  /*123b0*/  @!P4 STG.E.U8 desc[UR56][R10.64+0x28], R3 ;  /* 0x000028030a00c986 */ /* 0x0001e2000c101138 */
[----:B------:R-:W-:-:S13]  /*123c0*/  ISETP.LT.OR P4, PT, R0, 0x2a, !P0 ;  /* 0x0000002a0000780c */ /* 0x000fda0004781670 */
[----:B------:R-:W0:Y:S02]  /*123d0*/  @!P4 LDG.E.U8 R16, desc[UR56][R236.64+0x29] ;  /* 0x00002938ec10c981 */ /* 0x000e24000c1e1100 */
[----:B0-----:R-:W-:-:S05]  /*123e0*/  @!P4 PRMT R3, R16, 0x8880, RZ ;  /* 0x000088801003c816 */ /* 0x001fca00000000ff */
[----:B------:R-:W-:-:S04]  /*123f0*/  @!P4 IMAD R2, R3, R18, RZ ;  /* 0x000000120302c224 */ /* 0x000fc800078e02ff */
[----:B---3--:R-:W-:-:S05]  /*12400*/  @!P4 IMAD R3, R7, R17, R2 ;  /* 0x000000110703c224 */ /* 0x008fca00078e0202 */
        /* <DEDUP_REMOVED lines=22> */
[----:B------:R-:W-:-:S04]  /*12570*/  @!P4 IMAD R2, R3, R18, RZ ;  /* 0x000000120302c224 */ /* 0x000fc800078e02ff */
[----:B------:R-:W-:Y:S02]  /*12580*/  @!P4 IMAD R3, R38, R17, R2 ;  /* 0x000000112603c224 */ /* 0x000fe400078e0202 */
[----:B------:R-:W2:Y:S04]  /*12590*/  LDL.LU R38, [R1+0x22c] ;  /* 0x00022c0001267983 */ /* 0x000ea80000300800 */
[----:B------:R0:W-:Y:S01]  /*125a0*/  @!P4 STG.E.U8 desc[UR56][R10.64+0x30], R3 ;  /* 0x000030030a00c986 */ /* 0x0001e2000c101138 */
[----:B------:R-:W-:-:S13]  /*125b0*/  ISETP.LT.OR P4, PT, R0, 0x32, !P0 ;  /* 0x000000320000780c */ /* 0x000fda0004781670 */
[----:B------:R-:W0:Y:S02]  /*125c0*/  @!P4 LDG.E.U8 R16, desc[UR56][R236.64+0x31] ;  /* 0x00003138ec10c981 */ /* 0x000e24000c1e1100 */
[----:B0-----:R-:W-:-:S05]  /*125d0*/  @!P4 PRMT R3, R16, 0x8880, RZ ;  /* 0x000088801003c816 */ /* 0x001fca00000000ff */
[----:B------:R-:W-:-:S04]  /*125e0*/  @!P4 IMAD R2, R3, R18, RZ ;  /* 0x000000120302c224 */ /* 0x000fc800078e02ff */
[----:B------:R-:W-:Y:S02]  /*125f0*/  @!P4 IMAD R3, R39, R17, R2 ;  /* 0x000000112703c224 */ /* 0x000fe400078e0202 */
[----:B------:R-:W3:Y:S04]  /*12600*/  LDL.LU R39, [R1+0x230] ;  /* 0x0002300001277983 */ /* 0x000ee80000300800 */
[----:B------:R0:W-:Y:S01]  /*12610*/  @!P4 STG.E.U8 desc[UR56][R10.64+0x31], R3 ;  /* 0x000031030a00c986 */ /* 0x0001e2000c101138 */
[----:B------:R-:W-:-:S13]  /*12620*/  ISETP.LT.OR P4, PT, R0, 0x31, !P3 ;  /* 0x000000310000780c */ /* 0x000fda0005f81670 */
[----:B------:R-:W0:Y:S01]  /*12630*/  @!P4 LDG.E.U8 R16, desc[UR56][R234.64+0x30] ;  /* 0x00003038ea10c981 */ /* 0x000e22000c1e1100 */
[----:B------:R-:W-:-:S04]  /*12640*/  @!P4 IADD3 R6, P5, R10, UR41, RZ ;  /* 0x000000290a06cc10 */ /* 0x000fc8000ffbe0ff */
[----:B------:R-:W-:Y:S02]  /*12650*/  @!P4 IADD3.X R7, R11, UR40, RZ, P5, !PT ;  /* 0x000000280b07cc10 */ /* 0x000fe4000affe4ff */
[----:B0-----:R-:W-:-:S05]  /*12660*/  @!P4 PRMT R3, R16, 0x8880, RZ ;  /* 0x000088801003c816 */ /* 0x001fca00000000ff */
[----:B------:R-:W-:-:S04]  /*12670*/  @!P4 IMAD R2, R3, R18, RZ ;  /* 0x000000120302c224 */ /* 0x000fc800078e02ff */
[----:B------:R-:W-:-:S05]  /*12680*/  @!P4 IMAD R3, R36, R17, R2 ;  /* 0x000000112403c224 */ /* 0x000fca00078e0202 */
[----:B------:R0:W-:Y:S01]  /*12690*/  @!P4 STG.E.U8 desc[UR56][R6.64+0x30], R3 ;  /* 0x000030030600c986 */ /* 0x0001e2000c101138 */
[----:B------:R-:W-:-:S13]  /*126a0*/  ISETP.LT.OR P4, PT, R0, 0x32, !P3 ;  /* 0x000000320000780c */ /* 0x000fda0005f81670 */
[----:B------:R-:W4:Y:S01]  /*126b0*/  @!P4 LDG.E.U8 R16, desc[UR56][R234.64+0x31] ;  /* 0x00003138ea10c981 */ /* 0x000f22000c1e1100 */
[----:B0-----:R-:W-:-:S04]  /*126c0*/  @!P4 IADD3 R6, P5, R10, UR41, RZ ;  /* 0x000000290a06cc10 */ /* 0x001fc8000ffbe0ff */
[----:B------:R-:W-:Y:S02]  /*126d0*/  @!P4 IADD3.X R7, R11, UR40, RZ, P5, !PT ;  /* 0x000000280b07cc10 */ /* 0x000fe4000affe4ff */
[----:B----4-:R-:W-:-:S05]  /*126e0*/  @!P4 PRMT R3, R16, 0x8880, RZ ;  /* 0x000088801003c816 */ /* 0x010fca00000000ff */
[----:B------:R-:W-:-:S04]  /*126f0*/  @!P4 IMAD R2, R3, R18, RZ ;  /* 0x000000120302c224 */ /* 0x000fc800078e02ff */
[----:B------:R-:W-:Y:S02]  /*12700*/  @!P4 IMAD R3, R37, R17, R2 ;  /* 0x000000112503c224 */ /* 0x000fe400078e0202 */
[----:B------:R-:W4:Y:S04]  /*12710*/  LDL.LU R37, [R1+0x234] ;  /* 0x0002340001257983 */ /* 0x000f280000300800 */
[----:B------:R0:W-:Y:S01]  /*12720*/  @!P4 STG.E.U8 desc[UR56][R6.64+0x31], R3 ;  /* 0x000031030600c986 */ /* 0x0001e2000c101138 */
[----:B------:R-:W-:-:S13]  /*12730*/  ISETP.LT.OR P4, PT, R0, 0x39, !P0 ;  /* 0x000000390000780c */ /* 0x000fda0004781670 */
[----:B------:R-:W0:Y:S02]  /*12740*/  @!P4 LDG.E.U8 R16, desc[UR56][R236.64+0x38] ;  /* 0x00003838ec10c981 */ /* 0x000e24000c1e1100 */
[----:B0-----:R-:W-:-:S05]  /*12750*/  @!P4 PRMT R3, R16, 0x8880, RZ ;  /* 0x000088801003c816 */ /* 0x001fca00000000ff */
        /* <DEDUP_REMOVED lines=8> */
[----:B------:R-:W-:-:S05]  /*127e0*/  @!P4 IMAD R3, R31, R17, R2 ;  /* 0x000000111f03c224 */ /* 0x000fca00078e0202 */
[----:B------:R0:W-:Y:S01]  /*127f0*/  @!P4 STG.E.U8 desc[UR56][R10.64+0x39], R3 ;  /* 0x000039030a00c986 */ /* 0x0001e2000c101138 */
[----:B------:R-:W-:-:S13]  /*12800*/  ISETP.LT.OR P4, PT, R0, 0x39, !P3 ;  /* 0x000000390000780c */ /* 0x000fda0005f81670 */
[----:B------:R-:W0:Y:S01]  /*12810*/  @!P4 LDG.E.U8 R16, desc[UR56][R234.64+0x38] ;  /* 0x00003838ea10c981 */ /* 0x000e22000c1e1100 */
[----:B------:R-:W-:-:S04]  /*12820*/  @!P4 IADD3 R6, P5, R10, UR41, RZ ;  /* 0x000000290a06cc10 */ /* 0x000fc8000ffbe0ff */
[----:B------:R-:W-:Y:S02]  /*12830*/  @!P4 IADD3.X R7, R11, UR40, RZ, P5, !PT ;  /* 0x000000280b07cc10 */ /* 0x000fe4000affe4ff */
[----:B0-----:R-:W-:-:S05]  /*12840*/  @!P4 PRMT R3, R16, 0x8880, RZ ;  /* 0x000088801003c816 */ /* 0x001fca00000000ff */
[----:B------:R-:W-:-:S04]  /*12850*/  @!P4 IMAD R2, R3, R18, RZ ;  /* 0x000000120302c224 */ /* 0x000fc800078e02ff */
[----:B------:R-:W-:Y:S01]  /*12860*/  @!P4 IMAD R3, R28, R17, R2 ;  /* 0x000000111c03c224 */ /* 0x000fe200078e0202 */
[C---:B------:R-:W-:Y:S01]  /*12870*/  LOP3.LUT P0, RZ, R19.reuse, 0x8000, RZ, 0xc0, !PT ;  /* 0x0000800013ff7812 */ /* 0x040fe2000780c0ff */
[----:B------:R-:W4:Y:S04]  /*12880*/  LDL.LU R28, [R1+0x23c] ;  /* 0x00023c00011c7983 */ /* 0x000f280000300800 */
[----:B------:R0:W-:Y:S01]  /*12890*/  @!P4 STG.E.U8 desc[UR56][R6.64+0x38], R3 ;  /* 0x000038030600c986 */ /* 0x0001e2000c101138 */
[----:B------:R-:W-:Y:S02]  /*128a0*/  ISETP.LT.OR P4, PT, R0, 0x3a, !P3 ;  /* 0x0000003a0000780c */ /* 0x000fe40005f81670 */
[----:B------:R-:W-:Y:S01]  /*128b0*/  LOP3.LUT R19, R19, 0xffffdfff, RZ, 0xc0, !PT ;  /* 0xffffdfff13137812 */ /* 0x000fe200078ec0ff */
[----:B------:R-:W4:Y:S10]  /*128c0*/  LDL.LU R31, [R1+0x1c0] ;  /* 0x0001c000011f7983 */ /* 0x000f340000300800 */
[----:B------:R-:W2:Y:S01]  /*128d0*/  @!P4 LDG.E.U8 R16, desc[UR56][R234.64+0x39] ;  /* 0x00003938ea10c981 */ /* 0x000ea2000c1e1100 */
[----:B0-----:R-:W-:-:S02]  /*128e0*/  @!P4 IADD3 R6, P5, R10, UR41, RZ ;  /* 0x000000290a06cc10 */ /* 0x001fc4000ffbe0ff */
[----:B------:R-:W-:Y:S02]  /*128f0*/  @P3 LOP3.LUT R19, R19, 0x2000, RZ, 0xfc, !PT ;  /* 0x0000200013133812 */ /* 0x000fe400078efcff */
[----:B------:R-:W-:Y:S02]  /*12900*/  @!P4 IADD3.X R7, R11, UR40, RZ, P5, !PT ;  /* 0x000000280b07cc10 */ /* 0x000fe4000affe4ff */
[----:B------:R-:W-:Y:S02]  /*12910*/  LOP3.LUT P3, RZ, R19, 0x4, RZ, 0xc0, !PT ;  /* 0x0000000413ff7812 */ /* 0x000fe4000786c0ff */
[----:B--2---:R-:W-:-:S05]  /*12920*/  @!P4 PRMT R3, R16, 0x8880, RZ ;  /* 0x000088801003c816 */ /* 0x004fca00000000ff */
[----:B------:R-:W-:-:S04]  /*12930*/  @!P4 IMAD R2, R3, R18, RZ ;  /* 0x000000120302c224 */ /* 0x000fc800078e02ff */
[----:B------:R-:W-:Y:S02]  /*12940*/  @!P4 IMAD R3, R29, R17, R2 ;  /* 0x000000111d03c224 */ /* 0x000fe400078e0202 */
[----:B------:R-:W2:Y:S04]  /*12950*/  LDL.LU R29, [R1+0x1c4] ;  /* 0x0001c400011d7983 */ /* 0x000ea80000300800 */
[----:B------:R0:W-:Y:S01]  /*12960*/  @!P4 STG.E.U8 desc[UR56][R6.64+0x39], R3 ;  /* 0x000039030600c986 */ /* 0x0001e2000c101138 */
[----:B------:R-:W-:-:S03]  /*12970*/  ISETP.LT.OR P4, PT, R0, 0x21, !P3 ;  /* 0x000000210000780c */ /* 0x000fc60005f81670 */
[----:B------:R-:W2:Y:S04]  /*12980*/  LDL.LU R36, [R1+0x1c8] ;  /* 0x0001c80001247983 */ /* 0x000ea80000300800 */
[----:B0-----:R-:W3:Y:S06]  /*12990*/  LDL.LU R6, [R1+0x200] ;  /* 0x0002000001067983 */ /* 0x001eec0000300800 */
[----:B------:R-:W4:Y:S04]  /*129a0*/  @!P4 LDG.E.U8 R16, desc[UR56][R232.64+0x20] ;  /* 0x00002038e810c981 */ /* 0x000f28000c1e1100 */
[----:B------:R-:W2:Y:S01]  /*129b0*/  LDL.LU R7, [R1+0x204] ;  /* 0x0002040001077983 */ /* 0x000ea20000300800 */
[----:B----4-:R-:W-:-:S05]  /*129c0*/  @!P4 PRMT R3, R16, 0x8880, RZ ;  /* 0x000088801003c816 */ /* 0x010fca00000000ff */
[----:B------:R-:W-:-:S04]  /*129d0*/  @!P4 IMAD R2, R3, R18, RZ ;  /* 0x000000120302c224 */ /* 0x000fc800078e02ff */
[----:B---3--:R-:W-:-:S05]  /*129e0*/  @!P4 IMAD R3, R6, R17, R2 ;  /* 0x000000110603c224 */ /* 0x008fca00078e0202 */
[----:B-----5:R0:W-:Y:S01]  /*129f0*/  @!P4 STG.E.U8 desc[UR56][R4.64+0x20], R3 ;  /* 0x000020030400c986 */ /* 0x0201e2000c101138 */
[----:B------:R-:W-:-:S13]  /*12a00*/  ISETP.LT.OR P4, PT, R0, 0x22, !P3 ;  /* 0x000000220000780c */ /* 0x000fda0005f81670 */
[----:B------:R-:W0:Y:S02]  /*12a10*/  @!P4 LDG.E.U8 R16, desc[UR56][R232.64+0x21] ;  /* 0x00002138e810c981 */ /* 0x000e24000c1e1100 */
[----:B0-----:R-:W-:-:S05]  /*12a20*/  @!P4 PRMT R3, R16, 0x8880, RZ ;  /* 0x000088801003c816 */ /* 0x001fca00000000ff */
[----:B------:R-:W-:-:S04]  /*12a30*/  @!P4 IMAD R2, R3, R18, RZ ;  /* 0x000000120302c224 */ /* 0x000fc800078e02ff */
        /* <DEDUP_REMOVED lines=22> */
[----:B------:R-:W3:Y:S04]  /*12ba0*/  @!P4 LDG.E.U8 R16, desc[UR56][R232.64+0x28] ;  /* 0x00002838e810c981 */ /* 0x000ee8000c1e1100 */
[----:B------:R-:W4:Y:S01]  /*12bb0*/  LDL.LU R7, [R1+0x214] ;  /* 0x0002140001077983 */ /* 0x000f220000300800 */
[----:B---3--:R-:W-:-:S05]  /*12bc0*/  @!P4 PRMT R3, R16, 0x8880, RZ ;  /* 0x000088801003c816 */ /* 0x008fca00000000ff */
[----:B------:R-:W-:-:S04]  /*12bd0*/  @!P4 IMAD R2, R3, R18, RZ ;  /* 0x000000120302c224 */ /* 0x000fc800078e02ff */
[----:B--2---:R-:W-:-:S05]  /*12be0*/  @!P4 IMAD R3, R6, R17, R2 ;  /* 0x000000110603c224 */ /* 0x004fca00078e0202 */
[----:B------:R0:W-:Y:S01]  /*12bf0*/  @!P4 STG.E.U8 desc[UR56][R4.64+0x28], R3 ;  /* 0x000028030400c986 */ /* 0x0001e2000c101138 */
[----:B------:R-:W-:-:S13]  /*12c00*/  ISETP.LT.OR P4, PT, R0, 0x2a, !P3 ;  /* 0x0000002a0000780c */ /* 0x000fda0005f81670 */
[----:B------:R-:W0:Y:S02]  /*12c10*/  @!P4 LDG.E.U8 R16, desc[UR56][R232.64+0x29] ;  /* 0x00002938e810c981 */ /* 0x000e24000c1e1100 */
[----:B0-----:R-:W-:-:S05]  /*12c20*/  @!P4 PRMT R3, R16, 0x8880, RZ ;  /* 0x000088801003c816 */ /* 0x001fca00000000ff */
[----:B------:R-:W-:-:S04]  /*12c30*/  @!P4 IMAD R2, R3, R18, RZ ;  /* 0x000000120302c224 */ /* 0x000fc800078e02ff */
[----:B----4-:R-:W-:-:S05]  /*12c40*/  @!P4 IMAD R3, R7, R17, R2 ;  /* 0x000000110703c224 */ /* 0x010fca00078e0202 */
        /* <DEDUP_REMOVED lines=43> */
[----:B------:R-:W2:Y:S01]  /*12f00*/  @!P4 LDG.E.U8 R16, desc[UR56][R22.64+0x31] ;  /* 0x000031381610c981 */ /* 0x000ea2000c1e1100 */
[----:B0-----:R-:W-:-:S04]  /*12f10*/  @!P4 IADD3 R6, P5, R4, UR41, RZ ;  /* 0x000000290406cc10 */ /* 0x001fc8000ffbe0ff */
[----:B------:R-:W-:Y:S02]  /*12f20*/  @!P4 IADD3.X R7, R5, UR40, RZ, P5, !PT ;  /* 0x000000280507cc10 */ /* 0x000fe4000affe4ff */
[----:B--2---:R-:W-:-:S05]  /*12f30*/  @!P4 PRMT R3, R16, 0x8880, RZ ;  /* 0x000088801003c816 */ /* 0x004fca00000000ff */
[----:B------:R-:W-:-:S04]  /*12f40*/  @!P4 IMAD R2, R3, R18, RZ ;  /* 0x000000120302c224 */ /* 0x000fc800078e02ff */
[----:B------:R-:W-:-:S05]  /*12f50*/  @!P4 IMAD R3, R38, R17, R2 ;  /* 0x000000112603c224 */ /* 0x000fca00078e0202 */
        /* <DEDUP_REMOVED lines=23> */
[----:B------:R-:W3:Y:S01]  /*130d0*/  @!P4 LDG.E.U8 R16, desc[UR56][R22.64+0x39] ;  /* 0x000039381610c981 */ /* 0x000ee2000c1e1100 */
[----:B0-----:R-:W-:-:S04]  /*130e0*/  @!P4 IADD3 R6, P5, R4, UR41, RZ ;  /* 0x000000290406cc10 */ /* 0x001fc8000ffbe0ff */
[----:B------:R-:W-:Y:S02]  /*130f0*/  @!P4 IADD3.X R7, R5, UR40, RZ, P5, !PT ;  /* 0x000000280507cc10 */ /* 0x000fe4000affe4ff */
[----:B---3--:R-:W-:-:S05]  /*13100*/  @!P4 PRMT R3, R16, 0x8880, RZ ;  /* 0x000088801003c816 */ /* 0x008fca00000000ff */
[----:B------:R-:W-:-:S04]  /*13110*/  @!P4 IMAD R2, R3, R18, RZ ;  /* 0x000000120302c224 */ /* 0x000fc800078e02ff */
[----:B------:R-:W-:-:S05]  /*13120*/  @!P4 IMAD R3, R28, R17, R2 ;  /* 0x000000111c03c224 */ /* 0x000fca00078e0202 */
[----:B------:R0:W-:Y:S01]  /*13130*/  @!P4 STG.E.U8 desc[UR56][R6.64+0x39], R3 ;  /* 0x000039030600c986 */ /* 0x0001e2000c101138 */
[----:B------:R-:W-:-:S13]  /*13140*/  ISETP.LT.OR P4, PT, R0, 0x21, !P1 ;  /* 0x000000210000780c */ /* 0x000fda0004f81670 */
[----:B------:R-:W3:Y:S01]  /*13150*/  @!P4 LDG.E.U8 R16, desc[UR56][R14.64+0x20] ;  /* 0x000020380e10c981 */ /* 0x000ee2000c1e1100 */
[----:B------:R-:W-:-:S04]  /*13160*/  IMAD.U32 R28, RZ, RZ, UR13 ;  /* 0x0000000dff1c7e24 */ /* 0x000fc8000f8e00ff */
[----:B------:R-:W-:Y:S02]  /*13170*/  IMAD R28, R28, 0x180, RZ ;  /* 0x000001801c1c7824 */ /* 0x000fe400078e02ff */
[----:B0-----:R-:W-:Y:S02]  /*13180*/  @!P4 IMAD.MOV.U32 R6, RZ, RZ, R8 ;  /* 0x000000ffff06c224 */ /* 0x001fe400078e0008 */
[----:B------:R-:W-:Y:S02]  /*13190*/  IMAD.IADD R7, R28, 0x1, R9 ;  /* 0x000000011c077824 */ /* 0x000fe400078e0209 */
[----:B------:R-:W4:Y:S01]  /*131a0*/  LDL.LU R28, [R1+0x1d0] ;  /* 0x0001d000011c7983 */ /* 0x000f220000300800 */
[----:B---3--:R-:W-:-:S05]  /*131b0*/  @!P4 PRMT R3, R16, 0x8880, RZ ;  /* 0x000088801003c816 */ /* 0x008fca00000000ff */
[----:B------:R-:W-:-:S04]  /*131c0*/  @!P4 IMAD R2, R3, R18, RZ ;  /* 0x000000120302c224 */ /* 0x000fc800078e02ff */
[----:B------:R-:W-:-:S05]  /*131d0*/  @!P4 IMAD R3, R31, R17, R2 ;  /* 0x000000111f03c224 */ /* 0x000fca00078e0202 */
[----:B------:R0:W-:Y:S01]  /*131e0*/  @!P4 STG.E.U8 desc[UR56][R6.64+0x20], R3 ;  /* 0x000020030600c986 */ /* 0x0001e2000c101138 */
[----:B------:R-:W-:-:S13]  /*131f0*/  ISETP.LT.OR P4, PT, R0, 0x22, !P1 ;  /* 0x000000220000780c */ /* 0x000fda0004f81670 */
[----:B------:R-:W0:Y:S01]  /*13200*/  @!P4 LDG.E.U8 R16, desc[UR56][R14.64+0x21] ;  /* 0x000021380e10c981 */ /* 0x000e22000c1e1100 */
[----:B------:R-:W-:Y:S02]  /*13210*/  @!P4 IMAD.MOV.U32 R30, RZ, RZ, R8 ;  /* 0x000000ffff1ec224 */ /* 0x000fe400078e0008 */
[----:B------:R-:W-:Y:S01]  /*13220*/  @!P4 IMAD.MOV.U32 R31, RZ, RZ, R7 ;  /* 0x000000ffff1fc224 */ /* 0x000fe200078e0007 */
[----:B0-----:R-:W-:-:S05]  /*13230*/  @!P4 PRMT R3, R16, 0x8880, RZ ;  /* 0x000088801003c816 */ /* 0x001fca00000000ff */
[----:B------:R-:W-:-:S04]  /*13240*/  @!P4 IMAD R2, R3, R18, RZ ;  /* 0x000000120302c224 */ /* 0x000fc800078e02ff */
[----:B------:R-:W-:Y:S02]  /*13250*/  @!P4 IMAD R3, R29, R17, R2 ;  /* 0x000000111d03c224 */ /* 0x000fe400078e0202 */
[----:B------:R-:W3:Y:S04]  /*13260*/  LDL.LU R29, [R1+0x1d4] ;  /* 0x0001d400011d7983 */ /* 0x000ee80000300800 */
[----:B------:R0:W-:Y:S01]  /*13270*/  @!P4 STG.E.U8 desc[UR56][R30.64+0x21], R3 ;  /* 0x000021031e00c986 */ /* 0x0001e2000c101138 */
[----:B------:R-:W-:-:S13]  /*13280*/  ISETP.LT.OR P4, PT, R0, 0x21, !P0 ;  /* 0x000000210000780c */ /* 0x000fda0004781670 */
[----:B------:R-:W2:Y:S01]  /*13290*/  @!P4 LDG.E.U8 R16, desc[UR56][R20.64+0x20] ;  /* 0x000020381410c981 */ /* 0x000ea2000c1e1100 */
[----:B0-----:R-:W-:-:S04]  /*132a0*/  @!P4 IADD3 R30, P5, R8, UR41, RZ ;  /* 0x00000029081ecc10 */ /* 0x001fc8000ffbe0ff */
[----:B------:R-:W-:Y:S02]  /*132b0*/  @!P4 IADD3.X R31, R7, UR40, RZ, P5, !PT ;  /* 0x00000028071fcc10 */ /* 0x000fe4000affe4ff */
[----:B--2---:R-:W-:-:S05]  /*132c0*/  @!P4 PRMT R3, R16, 0x8880, RZ ;  /* 0x000088801003c816 */ /* 0x004fca00000000ff */
[----:B------:R-:W-:-:S04]  /*132d0*/  @!P4 IMAD R2, R3, R18, RZ ;  /* 0x000000120302c224 */ /* 0x000fc800078e02ff */
[----:B------:R-:W-:Y:S02]  /*132e0*/  @!P4 IMAD R3, R36, R17, R2 ;  /* 0x000000112403c224 */ /* 0x000fe400078e0202 */
[----:B------:R-:W2:Y:S04]  /*132f0*/  LDL.LU R36, [R1+0x1d8] ;  /* 0x0001d80001247983 */ /* 0x000ea80000300800 */
        /* <DEDUP_REMOVED lines=11> */
[----:B------:R-:W3:Y:S01]  /*133b0*/  @!P4 LDG.E.U8 R16, desc[UR56][R14.64+0x28] ;  /* 0x000028380e10c981 */ /* 0x000ee2000c1e1100 */
[----:B0-----:R-:W-:Y:S02]  /*133c0*/  @!P4 IMAD.MOV.U32 R30, RZ, RZ, R8 ;  /* 0x000000ffff1ec224 */ /* 0x001fe400078e0008 */
[----:B------:R-:W-:Y:S01]  /*133d0*/  @!P4 IMAD.MOV.U32 R31, RZ, RZ, R7 ;  /* 0x000000ffff1fc224 */ /* 0x000fe200078e0007 */
[----:B---3--:R-:W-:-:S05]  /*133e0*/  @!P4 PRMT R3, R16, 0x8880, RZ ;  /* 0x000088801003c816 */ /* 0x008fca00000000ff */
[----:B------:R-:W-:-:S04]  /*133f0*/  @!P4 IMAD R2, R3, R18, RZ ;  /* 0x000000120302c224 */ /* 0x000fc800078e02ff */
[----:B------:R-:W-:Y:S02]  /*13400*/  @!P4 IMAD R3, R28, R17, R2 ;  /* 0x000000111c03c224 */ /* 0x000fe400078e0202 */
[----:B------:R-:W3:Y:S04]  /*13410*/  LDL.LU R28, [R1+0x1e0] ;  /* 0x0001e000011c7983 */ /* 0x000ee80000300800 */
[----:B------:R0:W-:Y:S01]  /*13420*/  @!P4 STG.E.U8 desc[UR56][R30.64+0x28], R3 ;  /* 0x000028031e00c986 */ /* 0x0001e2000c101138 */
[----:B------:R-:W-:-:S13]  /*13430*/  ISETP.LT.OR P4, PT, R0, 0x2a, !P1 ;  /* 0x0000002a0000780c */ /* 0x000fda0004f81670 */
[----:B------:R-:W2:Y:S01]  /*13440*/  @!P4 LDG.E.U8 R16, desc[UR56][R14.64+0x29] ;  /* 0x000029380e10c981 */ /* 0x000ea2000c1e1100 */
[----:B0-----:R-:W-:Y:S02]  /*13450*/  @!P4 IMAD.MOV.U32 R30, RZ, RZ, R8 ;  /* 0x000000ffff1ec224 */ /* 0x001fe400078e0008 */
[----:B------:R-:W-:Y:S01]  /*13460*/  @!P4 IMAD.MOV.U32 R31, RZ, RZ, R7 ;  /* 0x000000ffff1fc224 */ /* 0x000fe200078e0007 */
        /* <DEDUP_REMOVED lines=16> */
[----:B0-----:R-:W-:-:S04]  /*13570*/  @!P4 IADD3 R30, P5, R8, UR41, RZ ;  /* 0x00000029081ecc10 */ /* 0x001fc8000ffbe0ff */
[----:B------:R-:W-:Y:S02]  /*13580*/  @!P4 IADD3.X R31, R7, UR40, RZ, P5, !PT ;  /* 0x00000028071fcc10 */ /* 0x000fe4000affe4ff */
        /* <DEDUP_REMOVED lines=16> */
[----:B0-----:R-:W-:Y:S02]  /*13690*/  @!P4 IMAD.MOV.U32 R30, RZ, RZ, R8 ;  /* 0x000000ffff1ec224 */ /* 0x001fe400078e0008 */
[----:B------:R-:W-:Y:S01]  /*136a0*/  @!P4 IMAD.MOV.U32 R31, RZ, RZ, R7 ;  /* 0x000000ffff1fc224 */ /* 0x000fe200078e0007 */
        /* <DEDUP_REMOVED lines=23> */
[----:B0-----:R-:W-:Y:S02]  /*13820*/  @!P4 IMAD.MOV.U32 R30, RZ, RZ, R8 ;  /* 0x000000ffff1ec224 */ /* 0x001fe400078e0008 */
[----:B------:R-:W-:Y:S01]  /*13830*/  @!P4 IMAD.MOV.U32 R31, RZ, RZ, R7 ;  /* 0x000000ffff1fc224 */ /* 0x000fe200078e0007 */
[----:B---3--:R-:W-:-:S05]  /*13840*/  @!P4 PRMT R3, R16, 0x8880, RZ ;  /* 0x000088801003c816 */ /* 0x008fca00000000ff */
[----:B------:R-:W-:-:S04]  /*13850*/  @!P4 IMAD R2, R3, R18, RZ ;  /* 0x000000120302c224 */ /* 0x000fc800078e02ff */
[----:B--2---:R-:W-:Y:S02]  /*13860*/  @!P4 IMAD R3, R28, R17, R2 ;  /* 0x000000111c03c224 */ /* 0x004fe400078e0202 */
[----:B------:R-:W2:Y:S04]  /*13870*/  LDL.LU R28, [R1+0x180] ;  /* 0x00018000011c7983 */ /* 0x000ea80000300800 */
[----:B------:R0:W-:Y:S01]  /*13880*/  @!P4 STG.E.U8 desc[UR56][R30.64+0x38], R3 ;  /* 0x000038031e00c986 */ /* 0x0001e2000c101138 */
[----:B------:R-:W-:-:S03]  /*13890*/  ISETP.LT.OR P4, PT, R0, 0x3a, !P1 ;  /* 0x0000003a0000780c */ /* 0x000fc60004f81670 */
[----:B------:R-:W3:Y:S10]  /*138a0*/  LDL.LU.64 R36, [R1+0x3c0] ;  /* 0x0003c00001247983 */ /* 0x000ef40000300a00 */
[----:B------:R-:W4:Y:S01]  /*138b0*/  @!P4 LDG.E.U8 R16, desc[UR56][R14.64+0x39] ;  /* 0x000039380e10c981 */ /* 0x000f22000c1e1100 */
[----:B0-----:R-:W-:-:S02]  /*138c0*/  @!P4 IMAD.MOV.U32 R30, RZ, RZ, R8 ;  /* 0x000000ffff1ec224 */ /* 0x001fc400078e0008 */
[----:B------:R-:W-:Y:S01]  /*138d0*/  @!P4 IMAD.MOV.U32 R31, RZ, RZ, R7 ;  /* 0x000000ffff1fc224 */ /* 0x000fe200078e0007 */
[----:B----4-:R-:W-:-:S05]  /*138e0*/  @!P4 PRMT R3, R16, 0x8880, RZ ;  /* 0x000088801003c816 */ /* 0x010fca00000000ff */
[----:B------:R-:W-:-:S04]  /*138f0*/  @!P4 IMAD R2, R3, R18, RZ ;  /* 0x000000120302c224 */ /* 0x000fc800078e02ff */
[----:B------:R-:W-:Y:S02]  /*13900*/  @!P4 IMAD R3, R29, R17, R2 ;  /* 0x000000111d03c224 */ /* 0x000fe400078e0202 */
[----:B------:R-:W4:Y:S04]  /*13910*/  LDL.LU R29, [R1+0x184] ;  /* 0x00018400011d7983 */ /* 0x000f280000300800 */
[----:B------:R0:W-:Y:S01]  /*13920*/  @!P4 STG.E.U8 desc[UR56][R30.64+0x39], R3 ;  /* 0x000039031e00c986 */ /* 0x0001e2000c101138 */
[----:B------:R-:W-:-:S03]  /*13930*/  ISETP.LT.OR P4, PT, R0, 0x39, !P0 ;  /* 0x000000390000780c */ /* 0x000fc60004781670 */
[----:B------:R-:W4:Y:S10]  /*13940*/  LDL.LU.64 R38, [R1+0x380] ;  /* 0x0003800001267983 */ /* 0x000f340000300a00 */
        /* <DEDUP_REMOVED lines=9> */
[----:B------:R-:W0:Y:S01]  /*139e0*/  @!P4 LDG.E.U8 R16, desc[UR56][R20.64+0x39] ;  /* 0x000039381410c981 */ /* 0x000e22000c1e1100 */
[----:B------:R-:W-:Y:S02]  /*139f0*/  LOP3.LUT R19, R19, 0xffffefff, RZ, 0xc0, !PT ;  /* 0xffffefff13137812 */ /* 0x000fe400078ec0ff */
[----:B0-----:R-:W-:-:S05]  /*13a00*/  @!P4 PRMT R3, R16, 0x8880, RZ ;  /* 0x000088801003c816 */ /* 0x001fca00000000ff */
[----:B------:R-:W-:Y:S02]  /*13a10*/  @!P4 IMAD R2, R3, R18, RZ ;  /* 0x000000120302c224 */ /* 0x000fe400078e02ff */
[----:B------:R-:W2:Y:S01]  /*13a20*/  LDL.LU R3, [R1+0x1fc] ;  /* 0x0001fc0001037983 */ /* 0x000ea20000300800 */
[----:B------:R-:W-:Y:S02]  /*13a30*/  @P2 LOP3.LUT R19, R19, 0x1000, RZ, 0xfc, !PT ;  /* 0x0000100013132812 */ /* 0x000fe400078efcff */
[----:B------:R-:W-:Y:S02]  /*13a40*/  @!P4 IADD3 R30, P5, R8, UR41, RZ ;  /* 0x00000029081ecc10 */ /* 0x000fe4000ffbe0ff */
[----:B------:R-:W-:Y:S02]  /*13a50*/  LOP3.LUT R19, R19, 0xffffbfff, RZ, 0xc0, !PT ;  /* 0xffffbfff13137812 */ /* 0x000fe400078ec0ff */
[----:B------:R-:W-:Y:S02]  /*13a60*/  @!P4 IADD3.X R31, R7, UR40, RZ, P5, !PT ;  /* 0x00000028071fcc10 */ /* 0x000fe4000affe4ff */
[----:B------:R-:W-:-:S04]  /*13a70*/  @P1 LOP3.LUT R19, R19, 0x4000, RZ, 0xfc, !PT ;  /* 0x0000400013131812 */ /* 0x000fc800078efcff */
[----:B------:R-:W-:Y:S01]  /*13a80*/  LOP3.LUT P1, RZ, R19, 0x10, RZ, 0xc0, !PT ;  /* 0x0000001013ff7812 */ /* 0x000fe2000782c0ff */
[----:B--2---:R-:W-:-:S05]  /*13a90*/  @!P4 IMAD R3, R3, R17, R2 ;  /* 0x000000110303c224 */ /* 0x004fca00078e0202 */
[----:B------:R0:W-:Y:S01]  /*13aa0*/  @!P4 STG.E.U8 desc[UR56][R30.64+0x39], R3 ;  /* 0x000039031e00c986 */ /* 0x0001e2000c101138 */
[C---:B------:R-:W-:Y:S02]  /*13ab0*/  ISETP.LT.OR P4, PT, R0.reuse, 0x41, !P1 ;  /* 0x000000410000780c */ /* 0x040fe40004f81670 */
[----:B------:R-:W-:Y:S01]  /*13ac0*/  ISETP.LT.OR P3, PT, R0, 0x41, !P6 ;  /* 0x000000410000780c */ /* 0x000fe20007761670 */
[----:B0-----:R-:W2:Y:S10]  /*13ad0*/  LDL.LU R30, [R1+0x190] ;  /* 0x00019000011e7983 */ /* 0x001eb40000300800 */
[----:B---3--:R-:W3:Y:S04]  /*13ae0*/  @!P4 LDG.E.U8 R16, desc[UR56][R36.64+0x40] ;  /* 0x000040382410c981 */ /* 0x008ee8000c1e1100 */
[----:B------:R-:W2:Y:S01]  /*13af0*/  LDL.LU R31, [R1+0x194] ;  /* 0x00019400011f7983 */ /* 0x000ea20000300800 */
[----:B---3--:R-:W-:-:S05]  /*13b00*/  @!P4 PRMT R3, R16, 0x8880, RZ ;  /* 0x000088801003c816 */ /* 0x008fca00000000ff */
[----:B------:R-:W-:-:S04]  /*13b10*/  @!P4 IMAD R2, R3, R18, RZ ;  /* 0x000000120302c224 */ /* 0x000fc800078e02ff */
[----:B------:R-:W-:-:S05]  /*13b20*/  @!P4 IMAD R3, R28, R17, R2 ;  /* 0x000000111c03c224 */ /* 0x000fca00078e0202 */
[----:B------:R0:W-:Y:S01]  /*13b30*/  @!P4 STG.E.U8 desc[UR56][R12.64+0x40], R3 ;  /* 0x000040030c00c986 */ /* 0x0001e2000c101138 */
[----:B------:R-:W-:-:S13]  /*13b40*/  ISETP.LT.OR P4, PT, R0, 0x42, !P1 ;  /* 0x000000420000780c */ /* 0x000fda0004f81670 */
[----:B------:R-:W0:Y:S02]  /*13b50*/  @!P4 LDG.E.U8 R16, desc[UR56][R36.64+0x41] ;  /* 0x000041382410c981 */ /* 0x000e24000c1e1100 */
[----:B0-----:R-:W-:-:S05]  /*13b60*/  @!P4 PRMT R3, R16, 0x8880, RZ ;  /* 0x000088801003c816 */ /* 0x001fca00000000ff */
[----:B------:R-:W-:-:S04]  /*13b70*/  @!P4 IMAD R2, R3, R18, RZ ;  /* 0x000000120302c224 */ /* 0x000fc800078e02ff */
[----:B----4-:R-:W-:-:S05]  /*13b80*/  @!P4 IMAD R3, R29, R17, R2 ;  /* 0x000000111d03c224 */ /* 0x010fca00078e0202 */
[----:B------:R0:W-:Y:S04]  /*13b90*/  @!P4 STG.E.U8 desc[UR56][R12.64+0x41], R3 ;  /* 0x000041030c00c986 */ /* 0x0001e8000c101138 */
[----:B------:R-:W0:Y:S01]  /*13ba0*/  @!P3 LDG.E.U8 R16, desc[UR56][R38.64+0x40] ;  /* 0x000040382610b981 */ /* 0x000e22000c1e1100 */
[----:B------:R-:W-:Y:S02]  /*13bb0*/  ISETP.LT.OR P2, PT, R0, 0x42, !P6 ;  /* 0x000000420000780c */ /* 0x000fe40007741670 */
[----:B0-----:R-:W-:-:S05]  /*13bc0*/  @!P3 PRMT R3, R16, 0x8880, RZ ;  /* 0x000088801003b816 */ /* 0x001fca00000000ff */
[----:B------:R-:W-:Y:S02]  /*13bd0*/  @!P3 IMAD R2, R3, R18, RZ ;  /* 0x000000120302b224 */ /* 0x000fe400078e02ff */
[----:B------:R-:W3:Y:S02]  /*13be0*/  LDL.LU R3, [R1+0x188] ;  /* 0x0001880001037983 */ /* 0x000ee40000300800 */
[----:B---3--:R-:W-:-:S05]  /*13bf0*/  @!P3 IMAD R3, R3, R17, R2 ;  /* 0x000000110303b224 */ /* 0x008fca00078e0202 */
[----:B------:R0:W-:Y:S04]  /*13c00*/  @!P3 STG.E.U8 desc[UR56][R32.64+0x40], R3 ;  /* 0x000040032000b986 */ /* 0x0001e8000c101138 */
[----:B------:R-:W0:Y:S01]  /*13c10*/  @!P2 LDG.E.U8 R16, desc[UR56][R38.64+0x41] ;  /* 0x000041382610a981 */ /* 0x000e22000c1e1100 */
[C---:B------:R-:W-:Y:S02]  /*13c20*/  ISETP.LT.OR P4, PT, R0.reuse, 0x49, !P6 ;  /* 0x000000490000780c */ /* 0x040fe40007781670 */
[----:B------:R-:W-:Y:S02]  /*13c30*/  ISETP.LT.OR P3, PT, R0, 0x4a, !P6 ;  /* 0x0000004a0000780c */ /* 0x000fe40007761670 */
[----:B0-----:R-:W-:-:S05]  /*13c40*/  @!P2 PRMT R3, R16, 0x8880, RZ ;  /* 0x000088801003a816 */ /* 0x001fca00000000ff */
[----:B------:R-:W-:Y:S02]  /*13c50*/  @!P2 IMAD R2, R3, R18, RZ ;  /* 0x000000120302a224 */ /* 0x000fe400078e02ff */
[----:B------:R-:W3:Y:S02]  /*13c60*/  LDL.LU R3, [R1+0x18c] ;  /* 0x00018c0001037983 */ /* 0x000ee40000300800 */
[----:B------:R-:W-:-:S04]  /*13c70*/  @!P4 IADD3 R28, P5, R12, UR41, RZ ;  /* 0x000000290c1ccc10 */ /* 0x000fc8000ffbe0ff */
[----:B------:R-:W-:Y:S02]  /*13c80*/  @!P4 IADD3.X R29, R13, UR40, RZ, P5, !PT ;  /* 0x000000280d1dcc10 */ /* 0x000fe4000affe4ff */
[----:B------:R-:W-:-:S04]  /*13c90*/  @!P3 IADD3 R32, P5, R12, UR41, RZ ;  /* 0x000000290c20bc10 */ /* 0x000fc8000ffbe0ff */
[----:B------:R-:W-:Y:S02]  /*13ca0*/  @!P3 IADD3.X R33, R13, UR40, RZ, P5, !PT ;  /* 0x000000280d21bc10 */ /* 0x000fe4000affe4ff */
[----:B------:R-:W-:Y:S01]  /*13cb0*/  ISETP.LT.OR P5, PT, R0, 0x49, !P1 ;  /* 0x000000490000780c */ /* 0x000fe20004fa1670 */
[----:B---3--:R-:W-:-:S05]  /*13cc0*/  @!P2 IMAD R3, R3, R17, R2 ;  /* 0x000000110303a224 */ /* 0x008fca00078e0202 */
[----:B------:R0:W-:Y:S07]  /*13cd0*/  @!P2 STG.E.U8 desc[UR56][R34.64+0x41], R3 ;  /* 0x000041032200a986 */ /* 0x0001ee000c101138 */
[----:B------:R-:W3:Y:S04]  /*13ce0*/  @!P5 LDG.E.U8 R16, desc[UR56][R36.64+0x48] ;  /* 0x000048382410d981 */ /* 0x000ee8000c1e1100 */
[----:B0-----:R-:W4:Y:S04]  /*13cf0*/  LDL.LU R34, [R1+0x1a0] ;  /* 0x0001a00001227983 */ /* 0x001f280000300800 */
        /* <DEDUP_REMOVED lines=9> */
[----:B------:R-:W-:-:S05]  /*13d90*/  @!P5 IMAD R3, R31, R17, R2 ;  /* 0x000000111f03d224 */ /* 0x000fca00078e0202 */
[----:B------:R0:W-:Y:S04]  /*13da0*/  @!P5 STG.E.U8 desc[UR56][R12.64+0x49], R3 ;  /* 0x000049030c00d986 */ /* 0x0001e8000c101138 */
[----:B------:R-:W0:Y:S02]  /*13db0*/  @!P4 LDG.E.U8 R16, desc[UR56][R38.64+0x48] ;  /* 0x000048382610c981 */ /* 0x000e24000c1e1100 */
[----:B0-----:R-:W-:-:S05]  /*13dc0*/  @!P4 PRMT R3, R16, 0x8880, RZ ;  /* 0x000088801003c816 */ /* 0x001fca00000000ff */
[----:B------:R-:W-:Y:S02]  /*13dd0*/  @!P4 IMAD R2, R3, R18, RZ ;  /* 0x000000120302c224 */ /* 0x000fe400078e02ff */
[----:B------:R-:W2:Y:S02]  /*13de0*/  LDL.LU R3, [R1+0x198] ;  /* 0x0001980001037983 */ /* 0x000ea40000300800 */
[----:B--2---:R-:W-:-:S05]  /*13df0*/  @!P4 IMAD R3, R3, R17, R2 ;  /* 0x000000110303c224 */ /* 0x004fca00078e0202 */
[----:B------:R0:W-:Y:S04]  /*13e00*/  @!P4 STG.E.U8 desc[UR56][R28.64+0x48], R3 ;  /* 0x000048031c00c986 */ /* 0x0001e8000c101138 */
[----:B------:R-:W0:Y:S01]  /*13e10*/  @!P3 LDG.E.U8 R16, desc[UR56][R38.64+0x49] ;  /* 0x000049382610b981 */ /* 0x000e22000c1e1100 */
[----:B------:R-:W-:-:S13]  /*13e20*/  ISETP.LT.OR P2, PT, R0, 0x51, !P6 ;  /* 0x000000510000780c */ /* 0x000fda0007741670 */
[----:B------:R-:W-:-:S04]  /*13e30*/  @!P2 IADD3 R30, P5, R12, UR41, RZ ;  /* 0x000000290c1eac10 */ /* 0x000fc8000ffbe0ff */
[----:B------:R-:W-:Y:S02]  /*13e40*/  @!P2 IADD3.X R31, R13, UR40, RZ, P5, !PT ;  /* 0x000000280d1fac10 */ /* 0x000fe4000affe4ff */
[----:B0-----:R-:W-:-:S05]  /*13e50*/  @!P3 PRMT R3, R16, 0x8880, RZ ;  /* 0x000088801003b816 */ /* 0x001fca00000000ff */
[----:B------:R-:W-:Y:S02]  /*13e60*/  @!P3 IMAD R2, R3, R18, RZ ;  /* 0x000000120302b224 */ /* 0x000fe400078e02ff */
[----:B------:R-:W2:Y:S01]  /*13e70*/  LDL.LU R3, [R1+0x19c] ;  /* 0x00019c0001037983 */ /* 0x000ea20000300800 */
[----:B------:R-:W-:-:S13]  /*13e80*/  ISETP.LT.OR P5, PT, R0, 0x52, !P6 ;  /* 0x000000520000780c */ /* 0x000fda00077a1670 */
[----:B------:R-:W-:-:S04]  /*13e90*/  @!P5 IADD3 R28, P4, R12, UR41, RZ ;  /* 0x000000290c1cdc10 */ /* 0x000fc8000ff9e0ff */
[----:B------:R-:W-:Y:S02]  /*13ea0*/  @!P5 IADD3.X R29, R13, UR40, RZ, P4, !PT ;  /* 0x000000280d1ddc10 */ /* 0x000fe4000a7fe4ff */
[----:B------:R-:W-:Y:S01]  /*13eb0*/  ISETP.LT.OR P4, PT, R0, 0x51, !P1 ;  /* 0x000000510000780c */ /* 0x000fe20004f81670 */
[----:B--2---:R-:W-:-:S05]  /*13ec0*/  @!P3 IMAD R3, R3, R17, R2 ;  /* 0x000000110303b224 */ /* 0x004fca00078e0202 */
[----:B------:R0:W-:Y:S07]  /*13ed0*/  @!P3 STG.E.U8 desc[UR56][R32.64+0x49], R3 ;  /* 0x000049032000b986 */ /* 0x0001ee000c101138 */
[----:B------:R-:W2:Y:S04]  /*13ee0*/  @!P4 LDG.E.U8 R16, desc[UR56][R36.64+0x50] ;  /* 0x000050382410c981 */ /* 0x000ea8000c1e1100 */
[----:B0-----:R-:W3:Y:S04]  /*13ef0*/  LDL.LU R32, [R1+0x1b0] ;  /* 0x0001b00001207983 */ /* 0x001ee80000300800 */
[----:B------:R-:W3:Y:S01]  /*13f00*/  LDL.LU R33, [R1+0x1b4] ;  /* 0x0001b40001217983 */ /* 0x000ee20000300800 */
[----:B--2---:R-:W-:-:S05]  /*13f10*/  @!P4 PRMT R3, R16, 0x8880, RZ ;  /* 0x000088801003c816 */ /* 0x004fca00000000ff */
[----:B------:R-:W-:-:S04]  /*13f20*/  @!P4 IMAD R2, R3, R18, RZ ;  /* 0x000000120302c224 */ /* 0x000fc800078e02ff */
[----:B----4-:R-:W-:-:S05]  /*13f30*/  @!P4 IMAD R3, R34, R17, R2 ;  /* 0x000000112203c224 */ /* 0x010fca00078e0202 */
        /* <DEDUP_REMOVED lines=13> */
[----:B------:R-:W0:Y:S02]  /*14010*/  @!P5 LDG.E.U8 R16, desc[UR56][R38.64+0x51] ;  /* 0x000051382610d981 */ /* 0x000e24000c1e1100 */
[----:B0-----:R-:W-:-:S05]  /*14020*/  @!P5 PRMT R3, R16, 0x8880, RZ ;  /* 0x000088801003d816 */ /* 0x001fca00000000ff */
[----:B------:R-:W-:Y:S02]  /*14030*/  @!P5 IMAD R2, R3, R18, RZ ;  /* 0x000000120302d224 */ /* 0x000fe400078e02ff */
[----:B------:R-:W2:Y:S02]  /*14040*/  LDL.LU R3, [R1+0x1ac] ;  /* 0x0001ac0001037983 */ /* 0x000ea40000300800 */
[----:B--2---:R-:W-:-:S05]  /*14050*/  @!P5 IMAD R3, R3, R17, R2 ;  /* 0x000000110303d224 */ /* 0x004fca00078e0202 */
[----:B------:R0:W-:Y:S01]  /*14060*/  @!P5 STG.E.U8 desc[UR56][R28.64+0x51], R3 ;  /* 0x000051031c00d986 */ /* 0x0001e2000c101138 */
[C---:B------:R-:W-:Y:S02]  /*14070*/  ISETP.LT.OR P5, PT, R0.reuse, 0x59, !P1 ;  /* 0x000000590000780c */ /* 0x040fe40004fa1670 */
[----:B------:R-:W-:Y:S01]  /*14080*/  ISETP.LT.OR P3, PT, R0, 0x59, !P6 ;  /* 0x000000590000780c */ /* 0x000fe20007761670 */
[----:B0-----:R-:W2:Y:S10]  /*14090*/  LDL.LU R28, [R1+0x140] ;  /* 0x00014000011c7983 */ /* 0x001eb40000300800 */
[----:B------:R-:W4:Y:S04]  /*140a0*/  @!P5 LDG.E.U8 R16, desc[UR56][R36.64+0x58] ;  /* 0x000058382410d981 */ /* 0x000f28000c1e1100 */
[----:B------:R-:W2:Y:S01]  /*140b0*/  LDL.LU R29, [R1+0x144] ;  /* 0x00014400011d7983 */ /* 0x000ea20000300800 */
[----:B----4-:R-:W-:-:S05]  /*140c0*/  @!P5 PRMT R3, R16, 0x8880, RZ ;  /* 0x000088801003d816 */ /* 0x010fca00000000ff */
[----:B------:R-:W-:-:S04]  /*140d0*/  @!P5 IMAD R2, R3, R18, RZ ;  /* 0x000000120302d224 */ /* 0x000fc800078e02ff */
[----:B---3--:R-:W-:-:S05]  /*140e0*/  @!P5 IMAD R3, R32, R17, R2 ;  /* 0x000000112003d224 */ /* 0x008fca00078e0202 */
[----:B------:R0:W-:Y:S01]  /*140f0*/  @!P5 STG.E.U8 desc[UR56][R12.64+0x58], R3 ;  /* 0x000058030c00d986 */ /* 0x0001e2000c101138 */
[----:B------:R-:W-:-:S13]  /*14100*/  ISETP.LT.OR P5, PT, R0, 0x5a, !P1 ;  /* 0x0000005a0000780c */ /* 0x000fda0004fa1670 */
[----:B------:R-:W0:Y:S02]  /*14110*/  @!P5 LDG.E.U8 R16, desc[UR56][R36.64+0x59] ;  /* 0x000059382410d981 */ /* 0x000e24000c1e1100 */
[----:B0-----:R-:W-:-:S05]  /*14120*/  @!P5 PRMT R3, R16, 0x8880, RZ ;  /* 0x000088801003d816 */ /* 0x001fca00000000ff */
[----:B------:R-:W-:-:S04]  /*14130*/  @!P5 IMAD R2, R3, R18, RZ ;  /* 0x000000120302d224 */ /* 0x000fc800078e02ff */
[----:B------:R-:W-:-:S05]  /*14140*/  @!P5 IMAD R3, R33, R17, R2 ;  /* 0x000000112103d224 */ /* 0x000fca00078e0202 */
[----:B------:R0:W-:Y:S04]  /*14150*/  @!P5 STG.E.U8 desc[UR56][R12.64+0x59], R3 ;  /* 0x000059030c00d986 */ /* 0x0001e8000c101138 */
[----:B------:R-:W0:Y:S01]  /*14160*/  @!P3 LDG.E.U8 R16, desc[UR56][R38.64+0x58] ;  /* 0x000058382610b981 */ /* 0x000e22000c1e1100 */
[----:B------:R-:W-:Y:S02]  /*14170*/  @!P3 IADD3 R34, P4, R12, UR41, RZ ;  /* 0x000000290c22bc10 */ /* 0x000fe4000ff9e0ff */
[----:B0-----:R-:W-:-:S05]  /*14180*/  @!P3 PRMT R3, R16, 0x8880, RZ ;  /* 0x000088801003b816 */ /* 0x001fca00000000ff */
[----:B------:R-:W-:Y:S02]  /*14190*/  @!P3 IMAD R2, R3, R18, RZ ;  /* 0x000000120302b224 */ /* 0x000fe400078e02ff */
[----:B------:R-:W3:Y:S01]  /*141a0*/  LDL.LU R3, [R1+0x1b8] ;  /* 0x0001b80001037983 */ /* 0x000ee20000300800 */
[----:B------:R-:W-:Y:S02]  /*141b0*/  @!P3 IADD3.X R35, R13, UR40, RZ, P4, !PT ;  /* 0x000000280d23bc10 */ /* 0x000fe4000a7fe4ff */
[----:B------:R-:W-:Y:S01]  /*141c0*/  ISETP.LT.OR P4, PT, R0, 0x5a, !P6 ;  /* 0x0000005a0000780c */ /* 0x000fe20007781670 */
[----:B---3--:R-:W-:-:S05]  /*141d0*/  @!P3 IMAD R3, R3, R17, R2 ;  /* 0x000000110303b224 */ /* 0x008fca00078e0202 */
[----:B------:R0:W-:Y:S07]  /*141e0*/  @!P3 STG.E.U8 desc[UR56][R34.64+0x58], R3 ;  /* 0x000058032200b986 */ /* 0x0001ee000c101138 */
[----:B------:R-:W0:Y:S02]  /*141f0*/  @!P4 LDG.E.U8 R16, desc[UR56][R38.64+0x59] ;  /* 0x000059382610c981 */ /* 0x000e24000c1e1100 */
[----:B0-----:R-:W-:-:S05]  /*14200*/  @!P4 PRMT R3, R16, 0x8880, RZ ;  /* 0x000088801003c816 */ /* 0x001fca00000000ff */
[----:B------:R-:W-:Y:S02]  /*14210*/  @!P4 IMAD R2, R3, R18, RZ ;  /* 0x000000120302c224 */ /* 0x000fe400078e02ff */
[----:B------:R-:W3:Y:S01]  /*14220*/  LDL.LU R3, [R1+0x1bc] ;  /* 0x0001bc0001037983 */ /* 0x000ee20000300800 */
[----:B------:R-:W-:-:S04]  /*14230*/  @!P4 IADD3 R30, P2, R12, UR41, RZ ;  /* 0x000000290c1ecc10 */ /* 0x000fc8000ff5e0ff */
[----:B------:R-:W-:Y:S02]  /*14240*/  @!P4 IADD3.X R31, R13, UR40, RZ, P2, !PT ;  /* 0x000000280d1fcc10 */ /* 0x000fe400097fe4ff */
[----:B------:R-:W-:Y:S01]  /*14250*/  LOP3.LUT P2, RZ, R19, 0x8, RZ, 0xc0, !PT ;  /* 0x0000000813ff7812 */ /* 0x000fe2000784c0ff */
[----:B---3--:R-:W-:-:S05]  /*14260*/  @!P4 IMAD R3, R3, R17, R2 ;  /* 0x000000110303c224 */ /* 0x008fca00078e0202 */
[----:B------:R0:W-:Y:S01]  /*14270*/  @!P4 STG.E.U8 desc[UR56][R30.64+0x59], R3 ;  /* 0x000059031e00c986 */ /* 0x0001e2000c101138 */
[C---:B------:R-:W-:Y:S02]  /*14280*/  ISETP.LT.OR P4, PT, R0.reuse, 0x41, !P2 ;  /* 0x000000410000780c */ /* 0x040fe40005781670 */
[C---:B------:R-:W-:Y:S02]  /*14290*/  ISETP.LT.OR P1, PT, R0.reuse, 0x61, !P6 ;  /* 0x000000610000780c */ /* 0x040fe40007721670 */
[----:B------:R-:W-:Y:S01]  /*142a0*/  ISETP.LT.OR P3, PT, R0, 0x62, !P6 ;  /* 0x000000620000780c */ /* 0x000fe20007761670 */
[----:B0-----:R-:W3:Y:S08]  /*142b0*/  LDL.LU R30, [R1+0x150] ;  /* 0x00015000011e7983 */ /* 0x001ef00000300800 */
[----:B------:R-:W4:Y:S02]  /*142c0*/  @!P4 LDG.E.U8 R16, desc[UR56][R236.64+0x40] ;  /* 0x00004038ec10c981 */ /* 0x000f24000c1e1100 */
[----:B------:R-:W-:-:S02]  /*142d0*/  @!P1 IADD3 R32, P5, R12, UR41, RZ ;  /* 0x000000290c209c10 */ /* 0x000fc4000ffbe0ff */
[----:B------:R-:W3:Y:S01]  /*142e0*/  LDL.LU R31, [R1+0x154] ;  /* 0x00015400011f7983 */ /* 0x000ee20000300800 */
[----:B----4-:R-:W-:-:S05]  /*142f0*/  @!P4 PRMT R3, R16, 0x8880, RZ ;  /* 0x000088801003c816 */ /* 0x010fca00000000ff */
[----:B------:R-:W-:-:S04]  /*14300*/  @!P4 IMAD R2, R3, R18, RZ ;  /* 0x000000120302c224 */ /* 0x000fc800078e02ff */
[----:B--2---:R-:W-:-:S05]  /*14310*/  @!P4 IMAD R3, R28, R17, R2 ;  /* 0x000000111c03c224 */ /* 0x004fca00078e0202 */
[----:B------:R0:W-:Y:S01]  /*14320*/  @!P4 STG.E.U8 desc[UR56][R10.64+0x40], R3 ;  /* 0x000040030a00c986 */ /* 0x0001e2000c101138 */
[----:B------:R-:W-:-:S13]  /*14330*/  ISETP.LT.OR P4, PT, R0, 0x42, !P2 ;  /* 0x000000420000780c */ /* 0x000fda0005781670 */
[----:B------:R-:W0:Y:S01]  /*14340*/  @!P4 LDG.E.U8 R16, desc[UR56][R236.64+0x41] ;  /* 0x00004138ec10c981 */ /* 0x000e22000c1e1100 */
[----:B------:R-:W-:Y:S02]  /*14350*/  @!P1 IADD3.X R33, R13, UR40, RZ, P5, !PT ;  /* 0x000000280d219c10 */ /* 0x000fe4000affe4ff */
[----:B------:R-:W-:-:S04]  /*14360*/  @!P3 IADD3 R34, P5, R12, UR41, RZ ;  /* 0x000000290c22bc10 */ /* 0x000fc8000ffbe0ff */
[----:B------:R-:W-:Y:S02]  /*14370*/  @!P3 IADD3.X R35, R13, UR40, RZ, P5, !PT ;  /* 0x000000280d23bc10 */ /* 0x000fe4000affe4ff */
[----:B------:R-:W-:Y:S02]  /*14380*/  LOP3.LUT P3, RZ, R19, 0x2000, RZ, 0xc0, !PT ;  /* 0x0000200013ff7812 */ /* 0x000fe4000786c0ff */
[----:B0-----:R-:W-:-:S05]  /*14390*/  @!P4 PRMT R3, R16, 0x8880, RZ ;  /* 0x000088801003c816 */ /* 0x001fca00000000ff */
[----:B------:R-:W-:-:S04]  /*143a0*/  @!P4 IMAD R2, R3, R18, RZ ;  /* 0x000000120302c224 */ /* 0x000fc800078e02ff */
[----:B------:R-:W-:-:S05]  /*143b0*/  @!P4 IMAD R3, R29, R17, R2 ;  /* 0x000000111d03c224 */ /* 0x000fca00078e0202 */
        /* <DEDUP_REMOVED lines=37> */
[----:B------:R-:W3:Y:S01]  /*14610*/  LDL.LU R3, [R1+0x158] ;  /* 0x0001580001037983 */ /* 0x000ee20000300800 */
[----:B------:R-:W-:-:S04]  /*14620*/  @!P4 IADD3 R30, P5, R10, UR41, RZ ;  /* 0x000000290a1ecc10 */ /* 0x000fc8000ffbe0ff */
[----:B------:R-:W-:Y:S01]  /*14630*/  @!P4 IADD3.X R31, R11, UR40, RZ, P5, !PT ;  /* 0x000000280b1fcc10 */ /* 0x000fe2000affe4ff */
[----:B---3--:R-:W-:-:S05]  /*14640*/  @!P4 IMAD R3, R3, R17, R2 ;  /* 0x000000110303c224 */ /* 0x008fca00078e0202 */
        /* <DEDUP_REMOVED lines=10> */
[----:B------:R-:W-:-:S03]  /*146f0*/  ISETP.LT.OR P4, PT, R0, 0x51, !P2 ;  /* 0x000000510000780c */ /* 0x000fc60005781670 */
[----:B0-----:R-:W3:Y:S10]  /*14700*/  LDL.LU R30, [R1+0x170] ;  /* 0x00017000011e7983 */ /* 0x001ef40000300800 */
        /* <DEDUP_REMOVED lines=54> */
[----:B------:R-:W0:Y:S01]  /*14a70*/  @!P4 LDG.E.U8 R16, desc[UR56][R234.64+0x59] ;  /* 0x00005938ea10c981 */ /* 0x000e22000c1e1100 */
[----:B------:R-:W-:Y:S02]  /*14a80*/  LOP3.LUT P1, RZ, R19, 0x4000, RZ, 0xc0, !PT ;  /* 0x0000400013ff7812 */ /* 0x000fe4000782c0ff */
[----:B0-----:R-:W-:-:S05]  /*14a90*/  @!P4 PRMT R3, R16, 0x8880, RZ ;  /* 0x000088801003c816 */ /* 0x001fca00000000ff */
[----:B------:R-:W-:Y:S02]  /*14aa0*/  @!P4 IMAD R2, R3, R18, RZ ;  /* 0x000000120302c224 */ /* 0x000fe400078e02ff */
[----:B------:R-:W3:Y:S01]  /*14ab0*/  LDL.LU R3, [R1+0x17c] ;  /* 0x00017c0001037983 */ /* 0x000ee20000300800 */
[C---:B------:R-:W-:Y:S02]  /*14ac0*/  LOP3.LUT P2, RZ, R19.reuse, 0x1000, RZ, 0xc0, !PT ;  /* 0x0000100013ff7812 */ /* 0x040fe4000784c0ff */
[----:B------:R-:W-:Y:S02]  /*14ad0*/  LOP3.LUT R19, R19, 0xfffffbff, RZ, 0xc0, !PT ;  /* 0xfffffbff13137812 */ /* 0x000fe400078ec0ff */
[----:B------:R-:W-:Y:S02]  /*14ae0*/  @!P4 IADD3 R30, P5, R10, UR41, RZ ;  /* 0x000000290a1ecc10 */ /* 0x000fe4000ffbe0ff */
[----:B------:R-:W-:Y:S02]  /*14af0*/  @P3 LOP3.LUT R19, R19, 0x400, RZ, 0xfc, !PT ;  /* 0x0000040013133812 */ /* 0x000fe400078efcff */
[----:B------:R-:W-:-:S02]  /*14b00*/  @!P4 IADD3.X R31, R11, UR40, RZ, P5, !PT ;  /* 0x000000280b1fcc10 */ /* 0x000fc4000affe4ff */
[----:B------:R-:W-:Y:S01]  /*14b10*/  LOP3.LUT P3, RZ, R19, 0x4, RZ, 0xc0, !PT ;  /* 0x0000000413ff7812 */ /* 0x000fe2000786c0ff */
        /* <DEDUP_REMOVED lines=149> */
[----:B------:R-:W0:Y:S02]  /*15470*/  @!P4 LDG.E.U8 R16, desc[UR56][R20.64+0x40] ;  /* 0x000040381410c981 */ /* 0x000e24000c1e1100 */
[----:B0-----:R-:W-:-:S05]  /*15480*/  @!P4 PRMT R3, R16, 0x8880, RZ ;  /* 0x000088801003c816 */ /* 0x001fca00000000ff */
[----:B------:R-:W-:Y:S02]  /*15490*/  @!P4 IMAD R2, R3, R18, RZ ;  /* 0x000000120302c224 */ /* 0x000fe400078e02ff */
[----:B------:R-:W4:Y:S01]  /*154a0*/  LDL.LU R3, [R1+0xc8] ;  /* 0x0000c80001037983 */ /* 0x000f220000300800 */
[----:B------:R-:W-:-:S04]  /*154b0*/  @!P4 IADD3 R30, P5, R8, UR41, RZ ;  /* 0x00000029081ecc10 */ /* 0x000fc8000ffbe0ff */
[----:B------:R-:W-:Y:S01]  /*154c0*/  @!P4 IADD3.X R31, R7, UR40, RZ, P5, !PT ;  /* 0x00000028071fcc10 */ /* 0x000fe2000affe4ff */
[----:B----4-:R-:W-:-:S05]  /*154d0*/  @!P4 IMAD R3, R3, R17, R2 ;  /* 0x000000110303c224 */ /* 0x010fca00078e0202 */
        /* <DEDUP_REMOVED lines=11> */
[----:B------:R-:W4:Y:S01]  /*15590*/  @!P4 LDG.E.U8 R16, desc[UR56][R14.64+0x48] ;  /* 0x000048380e10c981 */ /* 0x000f22000c1e1100 */
[----:B0-----:R-:W-:Y:S02]  /*155a0*/  @!P4 IMAD.MOV.U32 R30, RZ, RZ, R8 ;  /* 0x000000ffff1ec224 */ /* 0x001fe400078e0008 */
[----:B------:R-:W-:Y:S01]  /*155b0*/  @!P4 IMAD.MOV.U32 R31, RZ, RZ, R7 ;  /* 0x000000ffff1fc224 */ /* 0x000fe200078e0007 */
[----:B----4-:R-:W-:-:S05]  /*155c0*/  @!P4 PRMT R3, R16, 0x8880, RZ ;  /* 0x000088801003c816 */ /* 0x010fca00000000ff */
[----:B------:R-:W-:-:S04]  /*155d0*/  @!P4 IMAD R2, R3, R18, RZ ;  /* 0x000000120302c224 */ /* 0x000fc800078e02ff */
[----:B--2---:R-:W-:Y:S02]  /*155e0*/  @!P4 IMAD R3, R28, R17, R2 ;  /* 0x000000111c03c224 */ /* 0x004fe400078e0202 */
        /* <DEDUP_REMOVED lines=8> */
[----:B---3--:R-:W-:Y:S02]  /*15670*/  @!P4 IMAD R3, R29, R17, R2 ;  /* 0x000000111d03c224 */ /* 0x008fe400078e0202 */
        /* <DEDUP_REMOVED lines=84> */
[----:B------:R-:W0:Y:S01]  /*15bc0*/  @!P4 LDG.E.U8 R16, desc[UR56][R20.64+0x59] ;  /* 0x000059381410c981 */ /* 0x000e22000c1e1100 */
[----:B------:R-:W-:Y:S02]  /*15bd0*/  LOP3.LUT R19, R19, 0xfffffdff, RZ, 0xc0, !PT ;  /* 0xfffffdff13137812 */ /* 0x000fe400078ec0ff */
[----:B0-----:R-:W-:-:S05]  /*15be0*/  @!P4 PRMT R3, R16, 0x8880, RZ ;  /* 0x000088801003c816 */ /* 0x001fca00000000ff */
[----:B------:R-:W-:Y:S02]  /*15bf0*/  @!P4 IMAD R2, R3, R18, RZ ;  /* 0x000000120302c224 */ /* 0x000fe400078e02ff */
[----:B------:R-:W4:Y:S01]  /*15c00*/  LDL.LU R3, [R1+0xfc] ;  /* 0x0000fc0001037983 */ /* 0x000f220000300800 */
[----:B------:R-:W-:Y:S02]  /*15c10*/  @P2 LOP3.LUT R19, R19, 0x200, RZ, 0xfc, !PT ;  /* 0x0000020013132812 */ /* 0x000fe400078efcff */
[----:B------:R-:W-:Y:S02]  /*15c20*/  @!P4 IADD3 R30, P5, R8, UR41, RZ ;  /* 0x00000029081ecc10 */ /* 0x000fe4000ffbe0ff */
[----:B------:R-:W-:Y:S02]  /*15c30*/  LOP3.LUT R19, R19, 0xfffff7ff, RZ, 0xc0, !PT ;  /* 0xfffff7ff13137812 */ /* 0x000fe400078ec0ff */
[----:B------:R-:W-:Y:S02]  /*15c40*/  @!P4 IADD3.X R31, R7, UR40, RZ, P5, !PT ;  /* 0x00000028071fcc10 */ /* 0x000fe4000affe4ff */
[----:B------:R-:W-:-:S04]  /*15c50*/  @P1 LOP3.LUT R19, R19, 0x800, RZ, 0xfc, !PT ;  /* 0x0000080013131812 */ /* 0x000fc800078efcff */
[----:B------:R-:W-:Y:S01]  /*15c60*/  LOP3.LUT P1, RZ, R19, 0x10, RZ, 0xc0, !PT ;  /* 0x0000001013ff7812 */ /* 0x000fe2000782c0ff */
[----:B----4-:R-:W-:-:S05]  /*15c70*/  @!P4 IMAD R3, R3, R17, R2 ;  /* 0x000000110303c224 */ /* 0x010fca00078e0202 */
[----:B------:R0:W-:Y:S01]  /*15c80*/  @!P4 STG.E.U8 desc[UR56][R30.64+0x59], R3 ;  /* 0x000059031e00c986 */ /* 0x0001e2000c101138 */
[C---:B------:R-:W-:Y:S02]  /*15c90*/  ISETP.LT.OR P4, PT, R0.reuse, 0x61, !P1 ;  /* 0x000000610000780c */ /* 0x040fe40004f81670 */
[----:B------:R-:W-:Y:S01]  /*15ca0*/  ISETP.LT.OR P3, PT, R0, 0x61, !P6 ;  /* 0x000000610000780c */ /* 0x000fe20007761670 */
[----:B0-----:R-:W4:Y:S10]  /*15cb0*/  LDL.LU R30, [R1+0x90] ;  /* 0x00009000011e7983 */ /* 0x001f340000300800 */
[----:B------:R-:W2:Y:S04]  /*15cc0*/  @!P4 LDG.E.U8 R16, desc[UR56][R36.64+0x60] ;  /* 0x000060382410c981 */ /* 0x000ea8000c1e1100 */
[----:B------:R-:W4:Y:S01]  /*15cd0*/  LDL.LU R31, [R1+0x94] ;  /* 0x00009400011f7983 */ /* 0x000f220000300800 */
        /* <DEDUP_REMOVED lines=8> */
[----:B---3--:R-:W-:-:S05]  /*15d60*/  @!P4 IMAD R3, R29, R17, R2 ;  /* 0x000000111d03c224 */ /* 0x008fca00078e0202 */
[----:B------:R0:W-:Y:S04]  /*15d70*/  @!P4 STG.E.U8 desc[UR56][R12.64+0x61], R3 ;  /* 0x000061030c00c986 */ /* 0x0001e8000c101138 */
[----:B------:R-:W0:Y:S01]  /*15d80*/  @!P3 LDG.E.U8 R16, desc[UR56][R38.64+0x60] ;  /* 0x000060382610b981 */ /* 0x000e22000c1e1100 */
[----:B------:R-:W-:Y:S02]  /*15d90*/  ISETP.LT.OR P2, PT, R0, 0x62, !P6 ;  /* 0x000000620000780c */ /* 0x000fe40007741670 */
[----:B0-----:R-:W-:-:S05]  /*15da0*/  @!P3 PRMT R3, R16, 0x8880, RZ ;  /* 0x000088801003b816 */ /* 0x001fca00000000ff */
[----:B------:R-:W-:Y:S02]  /*15db0*/  @!P3 IMAD R2, R3, R18, RZ ;  /* 0x000000120302b224 */ /* 0x000fe400078e02ff */
[----:B------:R-:W2:Y:S02]  /*15dc0*/  LDL.LU R3, [R1+0x88] ;  /* 0x0000880001037983 */ /* 0x000ea40000300800 */
[----:B--2---:R-:W-:-:S05]  /*15dd0*/  @!P3 IMAD R3, R3, R17, R2 ;  /* 0x000000110303b224 */ /* 0x004fca00078e0202 */
[----:B------:R0:W-:Y:S04]  /*15de0*/  @!P3 STG.E.U8 desc[UR56][R32.64+0x60], R3 ;  /* 0x000060032000b986 */ /* 0x0001e8000c101138 */
[----:B------:R-:W0:Y:S01]  /*15df0*/  @!P2 LDG.E.U8 R16, desc[UR56][R38.64+0x61] ;  /* 0x000061382610a981 */ /* 0x000e22000c1e1100 */
[C---:B------:R-:W-:Y:S02]  /*15e00*/  ISETP.LT.OR P4, PT, R0.reuse, 0x69, !P6 ;  /* 0x000000690000780c */ /* 0x040fe40007781670 */
[----:B------:R-:W-:Y:S02]  /*15e10*/  ISETP.LT.OR P3, PT, R0, 0x6a, !P6 ;  /* 0x0000006a0000780c */ /* 0x000fe40007761670 */
[----:B0-----:R-:W-:-:S05]  /*15e20*/  @!P2 PRMT R3, R16, 0x8880, RZ ;  /* 0x000088801003a816 */ /* 0x001fca00000000ff */
[----:B------:R-:W-:Y:S02]  /*15e30*/  @!P2 IMAD R2, R3, R18, RZ ;  /* 0x000000120302a224 */ /* 0x000fe400078e02ff */
[----:B------:R-:W2:Y:S02]  /*15e40*/  LDL.LU R3, [R1+0x8c] ;  /* 0x00008c0001037983 */ /* 0x000ea40000300800 */
[----:B------:R-:W-:-:S04]  /*15e50*/  @!P4 IADD3 R28, P5, R12, UR41, RZ ;  /* 0x000000290c1ccc10 */ /* 0x000fc8000ffbe0ff */
[----:B------:R-:W-:Y:S02]  /*15e60*/  @!P4 IADD3.X R29, R13, UR40, RZ, P5, !PT ;  /* 0x000000280d1dcc10 */ /* 0x000fe4000affe4ff */
        /* <DEDUP_REMOVED lines=38> */
[----:B0-----:R-:W4:Y:S04]  /*160d0*/  LDL.LU R32, [R1+0xb0] ;  /* 0x0000b00001207983 */ /* 0x001f280000300800 */
[----:B------:R-:W4:Y:S01]  /*160e0*/  LDL.LU R33, [R1+0xb4] ;  /* 0x0000b40001217983 */ /* 0x000f220000300800 */
[----:B--2---:R-:W-:-:S05]  /*160f0*/  @!P4 PRMT R3, R16, 0x8880, RZ ;  /* 0x000088801003c816 */ /* 0x004fca00000000ff */
        /* <DEDUP_REMOVED lines=24> */
[----:B------:R-:W3:Y:S04]  /*16280*/  @!P5 LDG.E.U8 R16, desc[UR56][R36.64+0x78] ;  /* 0x000078382410d981 */ /* 0x000ee8000c1e1100 */
[----:B------:R-:W2:Y:S01]  /*16290*/  LDL.LU R29, [R1+0x44] ;  /* 0x00004400011d7983 */ /* 0x000ea20000300800 */
[----:B---3--:R-:W-:-:S05]  /*162a0*/  @!P5 PRMT R3, R16, 0x8880, RZ ;  /* 0x000088801003d816 */ /* 0x008fca00000000ff */
        /* <DEDUP_REMOVED lines=131> */
[----:B0-----:R-:W2:Y:S10]  /*16ae0*/  LDL.LU R28, [R1] ;  /* 0x00000000011c7983 */ /* 0x001eb40000300800 */
        /* <DEDUP_REMOVED lines=132> */
[----:B0-----:R-:W2:Y:S10]  /*17330*/  LDL.LU.64 R28, [R1+0x408] ;  /* 0x00040800011c7983 */ /* 0x001eb40000300a00 */
[----:B------:R-:W4:Y:S02]  /*17340*/  @!P4 LDG.E.U8 R16, desc[UR56][R232.64+0x78] ;  /* 0x00007838e810c981 */ /* 0x000f24000c1e1100 */
        /* <DEDUP_REMOVED lines=34> */
[----:B------:R-:W-:-:S05]  /*17570*/  @!P4 IMAD R216, R216, R17, R2 ;  /* 0x00000011d8d8c224 */ /* 0x000fca00078e0202 */
[----:B------:R0:W-:Y:S01]  /*17580*/  @!P4 STG.E.U8 desc[UR56][R30.64+0x60], R216 ;  /* 0x000060d81e00c986 */ /* 0x0001e2000c101138 */
[C---:B------:R-:W-:Y:S02]  /*17590*/  ISETP.LT.OR P4, PT, R0.reuse, 0x62, !P1 ;  /* 0x000000620000780c */ /* 0x040fe40004f81670 */
[----:B------:R-:W-:Y:S02]  /*175a0*/  LOP3.LUT R19, R19, 0xffffffbf, RZ, 0xc0, !PT ;  /* 0xffffffbf13137812 */ /* 0x000fe400078ec0ff */
[----:B------:R-:W-:Y:S01]  /*175b0*/  ISETP.LT.OR P3, PT, R0, 0x81, !P6 ;  /* 0x000000810000780c */ /* 0x000fe20007761670 */
[----:B0-----:R-:W3:Y:S08]  /*175c0*/  LDL.LU.64 R30, [R1+0x400] ;  /* 0x00040000011e7983 */ /* 0x001ef00000300a00 */
[----:B------:R-:W4:Y:S01]  /*175d0*/  @!P4 LDG.E.U8 R16, desc[UR56][R14.64+0x61] ;  /* 0x000061380e10c981 */ /* 0x000f22000c1e1100 */
[----:B------:R-:W-:Y:S01]  /*175e0*/  @!P4 IMAD.MOV.U32 R216, RZ, RZ, R8 ;  /* 0x000000ffffd8c224 */ /* 0x000fe200078e0008 */
[----:B----4-:R-:W-:-:S05]  /*175f0*/  @!P4 PRMT R3, R16, 0x8880, RZ ;  /* 0x000088801003c816 */ /* 0x010fca00000000ff */
[----:B------:R-:W-:-:S04]  /*17600*/  @!P4 IMAD R2, R3, R18, RZ ;  /* 0x000000120302c224 */ /* 0x000fc800078e02ff */
[----:B------:R-:W-:Y:S02]  /*17610*/  @!P4 IMAD R3, R217, R17, R2 ;  /* 0x00000011d903c224 */ /* 0x000fe400078e0202 */
[----:B------:R-:W-:-:S05]  /*17620*/  @!P4 IMAD.MOV.U32 R217, RZ, RZ, R7 ;  /* 0x000000ffffd9c224 */ /* 0x000fca00078e0007 */
[----:B------:R0:W-:Y:S01]  /*17630*/  @!P4 STG.E.U8 desc[UR56][R216.64+0x61], R3 ;  /* 0x00006103d800c986 */ /* 0x0001e2000c101138 */
[----:B------:R-:W-:-:S13]  /*17640*/  ISETP.LT.OR P4, PT, R0, 0x61, !P0 ;  /* 0x000000610000780c */ /* 0x000fda0004781670 */
[----:B------:R-:W4:Y:S01]  /*17650*/  @!P4 LDG.E.U8 R16, desc[UR56][R20.64+0x60] ;  /* 0x000060381410c981 */ /* 0x000f22000c1e1100 */
[----:B0-----:R-:W-:-:S04]  /*17660*/  @!P4 IADD3 R216, P5, R8, UR41, RZ ;  /* 0x0000002908d8cc10 */ /* 0x001fc8000ffbe0ff */
[----:B------:R-:W-:Y:S02]  /*17670*/  @!P4 IADD3.X R217, R7, UR40, RZ, P5, !PT ;  /* 0x0000002807d9cc10 */ /* 0x000fe4000affe4ff */
[----:B----4-:R-:W-:-:S05]  /*17680*/  @!P4 PRMT R3, R16, 0x8880, RZ ;  /* 0x000088801003c816 */ /* 0x010fca00000000ff */
        /* <DEDUP_REMOVED lines=13> */
[----:B0-----:R-:W-:Y:S02]  /*17760*/  @!P4 IMAD.MOV.U32 R216, RZ, RZ, R8 ;  /* 0x000000ffffd8c224 */ /* 0x001fe400078e0008 */
[----:B------:R-:W-:Y:S01]  /*17770*/  @!P4 IMAD.MOV.U32 R217, RZ, RZ, R7 ;  /* 0x000000ffffd9c224 */ /* 0x000fe200078e0007 */
        /* <DEDUP_REMOVED lines=86> */
[----:B------:R-:W-:Y:S02]  /*17ce0*/  @P2 LOP3.LUT R19, R19, 0x40, RZ, 0xfc, !PT ;  /* 0x0000004013132812 */ /* 0x000fe400078efcff */
[----:B0-----:R-:W-:Y:S02]  /*17cf0*/  @!P4 IADD3 R216, P5, R8, UR41, RZ ;  /* 0x0000002908d8cc10 */ /* 0x001fe4000ffbe0ff */
[----:B------:R-:W-:Y:S02]  /*17d00*/  LOP3.LUT R19, R19, 0xfffffeff, RZ, 0xc0, !PT ;  /* 0xfffffeff13137812 */ /* 0x000fe400078ec0ff */
[----:B------:R-:W-:Y:S02]  /*17d10*/  @!P4 IADD3.X R217, R7, UR40, RZ, P5, !PT ;  /* 0x0000002807d9cc10 */ /* 0x000fe4000affe4ff */
[----:B------:R-:W-:-:S04]  /*17d20*/  @P1 LOP3.LUT R19, R19, 0x100, RZ, 0xfc, !PT ;  /* 0x0000010013131812 */ /* 0x000fc800078efcff */
[----:B------:R-:W-:Y:S02]  /*17d30*/  LOP3.LUT P1, RZ, R19, 0x10, RZ, 0xc0, !PT ;  /* 0x0000001013ff7812 */ /* 0x000fe4000782c0ff */
[----:B----4-:R-:W-:-:S05]  /*17d40*/  @!P4 PRMT R3, R16, 0x8880, RZ ;  /* 0x000088801003c816 */ /* 0x010fca00000000ff */
[----:B------:R-:W-:-:S04]  /*17d50*/  @!P4 IMAD R2, R3, R18, RZ ;  /* 0x000000120302c224 */ /* 0x000fc800078e02ff */
[----:B------:R-:W-:-:S05]  /*17d60*/  @!P4 IMAD R231, R231, R17, R2 ;  /* 0x00000011e7e7c224 */ /* 0x000fca00078e0202 */
[----:B------:R0:W-:Y:S01]  /*17d70*/  @!P4 STG.E.U8 desc[UR56][R216.64+0x79], R231 ;  /* 0x000079e7d800c986 */ /* 0x0001e2000c101138 */
[----:B------:R-:W-:-:S13]  /*17d80*/  ISETP.LT.OR P4, PT, R0, 0x81, !P1 ;  /* 0x000000810000780c */ /* 0x000fda0004f81670 */
[----:B------:R-:W4:Y:S02]  /*17d90*/  @!P4 LDG.E.U8 R16, desc[UR56][R36.64+0x80] ;  /* 0x000080382410c981 */ /* 0x000f24000c1e1100 */
[----:B----4-:R-:W-:-:S05]  /*17da0*/  @!P4 PRMT R3, R16, 0x8880, RZ ;  /* 0x000088801003c816 */ /* 0x010fca00000000ff */
[----:B------:R-:W-:-:S04]  /*17db0*/  @!P4 IMAD R2, R3, R18, RZ ;  /* 0x000000120302c224 */ /* 0x000fc800078e02ff */
[----:B------:R-:W-:-:S05]  /*17dc0*/  @!P4 IMAD R3, R200, R17, R2 ;  /* 0x00000011c803c224 */ /* 0x000fca00078e0202 */
[----:B------:R4:W-:Y:S01]  /*17dd0*/  @!P4 STG.E.U8 desc[UR56][R12.64+0x80], R3 ;  /* 0x000080030c00c986 */ /* 0x0009e2000c101138 */
[----:B------:R-:W-:-:S13]  /*17de0*/  ISETP.LT.OR P4, PT, R0, 0x82, !P1 ;  /* 0x000000820000780c */ /* 0x000fda0004f81670 */
[----:B------:R-:W2:Y:S02]  /*17df0*/  @!P4 LDG.E.U8 R16, desc[UR56][R36.64+0x81] ;  /* 0x000081382410c981 */ /* 0x000ea4000c1e1100 */
[----:B--2---:R-:W-:-:S05]  /*17e00*/  @!P4 PRMT R200, R16, 0x8880, RZ ;  /* 0x0000888010c8c816 */ /* 0x004fca00000000ff */
[----:B0-----:R-:W-:-:S04]  /*17e10*/  @!P4 IMAD.MOV.U32 R217, RZ, RZ, R200 ;  /* 0x000000ffffd9c224 */ /* 0x001fc800078e00c8 */
[----:B------:R-:W-:-:S04]  /*17e20*/  @!P4 IMAD R2, R217, R18, RZ ;  /* 0x00000012d902c224 */ /* 0x000fc800078e02ff */
[----:B------:R-:W-:-:S05]  /*17e30*/  @!P4 IMAD R201, R201, R17, R2 ;  /* 0x00000011c9c9c224 */ /* 0x000fca00078e0202 */
[----:B------:R-:W-:Y:S04]  /*17e40*/  @!P4 STG.E.U8 desc[UR56][R12.64+0x81], R201 ;  /* 0x000081c90c00c986 */ /* 0x000fe8000c101138 */
[----:B------:R-:W4:Y:S01]  /*17e50*/  @!P3 LDG.E.U8 R16, desc[UR56][R38.64+0x80] ;  /* 0x000080382610b981 */ /* 0x000f22000c1e1100 */
[C---:B------:R-:W-:Y:S02]  /*17e60*/  ISETP.LT.OR P2, PT, R0.reuse, 0x82, !P6 ;  /* 0x000000820000780c */ /* 0x040fe40007741670 */
[----:B------:R-:W-:Y:S02]  /*17e70*/  ISETP.LT.OR P4, PT, R0, 0x89, !P6 ;  /* 0x000000890000780c */ /* 0x000fe40007781670 */
[----:B----4-:R-:W-:-:S05]  /*17e80*/  @!P3 PRMT R3, R16, 0x8880, RZ ;  /* 0x000088801003b816 */ /* 0x010fca00000000ff */
[----:B------:R-:W-:-:S04]  /*17e90*/  @!P3 IMAD R2, R3, R18, RZ ;  /* 0x000000120302b224 */ /* 0x000fc800078e02ff */
[----:B------:R-:W-:-:S05]  /*17ea0*/  @!P3 IMAD R202, R202, R17, R2 ;  /* 0x00000011cacab224 */ /* 0x000fca00078e0202 */
[----:B------:R0:W-:Y:S04]  /*17eb0*/  @!P3 STG.E.U8 desc[UR56][R32.64+0x80], R202 ;  /* 0x000080ca2000b986 */ /* 0x0001e8000c101138 */
[----:B------:R-:W2:Y:S01]  /*17ec0*/  @!P2 LDG.E.U8 R16, desc[UR56][R38.64+0x81] ;  /* 0x000081382610a981 */ /* 0x000ea2000c1e1100 */
[----:B------:R-:W-:Y:S02]  /*17ed0*/  ISETP.LT.OR P3, PT, R0, 0x8a, !P6 ;  /* 0x0000008a0000780c */ /* 0x000fe40007761670 */
[----:B------:R-:W-:-:S04]  /*17ee0*/  @!P4 IADD3 R216, P5, R12, UR41, RZ ;  /* 0x000000290cd8cc10 */ /* 0x000fc8000ffbe0ff */
[----:B------:R-:W-:Y:S01]  /*17ef0*/  @!P4 IADD3.X R217, R13, UR40, RZ, P5, !PT ;  /* 0x000000280dd9cc10 */ /* 0x000fe2000affe4ff */
[----:B0-----:R-:W4:Y:S06]  /*17f00*/  LDL.LU.64 R32, [R1+0x3f8] ;  /* 0x0003f80001207983 */ /* 0x001f2c0000300a00 */
[----:B------:R-:W-:-:S04]  /*17f10*/  @!P3 IADD3 R200, P5, R12, UR41, RZ ;  /* 0x000000290cc8bc10 */ /* 0x000fc8000ffbe0ff */
[----:B------:R-:W-:Y:S02]  /*17f20*/  @!P3 IADD3.X R201, R13, UR40, RZ, P5, !PT ;  /* 0x000000280dc9bc10 */ /* 0x000fe4000affe4ff */
[----:B------:R-:W-:Y:S02]  /*17f30*/  ISETP.LT.OR P5, PT, R0, 0x89, !P1 ;  /* 0x000000890000780c */ /* 0x000fe40004fa1670 */
[----:B--2---:R-:W-:-:S05]  /*17f40*/  @!P2 PRMT R3, R16, 0x8880, RZ ;  /* 0x000088801003a816 */ /* 0x004fca00000000ff */
[----:B------:R-:W-:-:S04]  /*17f50*/  @!P2 IMAD R2, R3, R18, RZ ;  /* 0x000000120302a224 */ /* 0x000fc800078e02ff */
[----:B------:R-:W-:-:S05]  /*17f60*/  @!P2 IMAD R203, R203, R17, R2 ;  /* 0x00000011cbcba224 */ /* 0x000fca00078e0202 */
[----:B------:R0:W-:Y:S04]  /*17f70*/  @!P2 STG.E.U8 desc[UR56][R34.64+0x81], R203 ;  /* 0x000081cb2200a986 */ /* 0x0001e8000c101138 */
[----:B------:R-:W2:Y:S04]  /*17f80*/  @!P5 LDG.E.U8 R16, desc[UR56][R36.64+0x88] ;  /* 0x000088382410d981 */ /* 0x000ea8000c1e1100 */
[----:B0-----:R-:W4:Y:S01]  /*17f90*/  LDL.LU.64 R34, [R1+0x3f0] ;  /* 0x0003f00001227983 */ /* 0x001f220000300a00 */
[----:B--2---:R-:W-:-:S05]  /*17fa0*/  @!P5 PRMT R3, R16, 0x8880, RZ ;  /* 0x000088801003d816 */ /* 0x004fca00000000ff */
[----:B------:R-:W-:-:S04]  /*17fb0*/  @!P5 IMAD R2, R3, R18, RZ ;  /* 0x000000120302d224 */ /* 0x000fc800078e02ff */
[----:B------:R-:W-:-:S05]  /*17fc0*/  @!P5 IMAD R3, R204, R17, R2 ;  /* 0x00000011cc03d224 */ /* 0x000fca00078e0202 */
[----:B------:R0:W-:Y:S01]  /*17fd0*/  @!P5 STG.E.U8 desc[UR56][R12.64+0x88], R3 ;  /* 0x000088030c00d986 */ /* 0x0001e2000c101138 */
[----:B------:R-:W-:-:S13]  /*17fe0*/  ISETP.LT.OR P5, PT, R0, 0x8a, !P1 ;  /* 0x0000008a0000780c */ /* 0x000fda0004fa1670 */
[----:B------:R-:W2:Y:S02]  /*17ff0*/  @!P5 LDG.E.U8 R16, desc[UR56][R36.64+0x89] ;  /* 0x000089382410d981 */ /* 0x000ea4000c1e1100 */
[----:B--2---:R-:W-:-:S05]  /*18000*/  @!P5 PRMT R202, R16, 0x8880, RZ ;  /* 0x0000888010cad816 */ /* 0x004fca00000000ff */
[----:B------:R-:W-:-:S04]  /*18010*/  @!P5 IMAD.MOV.U32 R203, RZ, RZ, R202 ;  /* 0x000000ffffcbd224 */ /* 0x000fc800078e00ca */
[----:B------:R-:W-:-:S04]  /*18020*/  @!P5 IMAD R2, R203, R18, RZ ;  /* 0x00000012cb02d224 */ /* 0x000fc800078e02ff */
[----:B------:R-:W-:-:S05]  /*18030*/  @!P5 IMAD R205, R205, R17, R2 ;  /* 0x00000011cdcdd224 */ /* 0x000fca00078e0202 */
[----:B------:R2:W-:Y:S04]  /*18040*/  @!P5 STG.E.U8 desc[UR56][R12.64+0x89], R205 ;  /* 0x000089cd0c00d986 */ /* 0x0005e8000c101138 */
[----:B------:R-:W0:Y:S01]  /*18050*/  @!P4 LDG.E.U8 R16, desc[UR56][R38.64+0x88] ;  /* 0x000088382610c981 */ /* 0x000e22000c1e1100 */
[----:B------:R-:W-:Y:S02]  /*18060*/  ISETP.LT.OR P2, PT, R0, 0x91, !P6 ;  /* 0x000000910000780c */ /* 0x000fe40007741670 */
[----:B0-----:R-:W-:-:S05]  /*18070*/  @!P4 PRMT R3, R16, 0x8880, RZ ;  /* 0x000088801003c816 */ /* 0x001fca00000000ff */
[----:B------:R-:W-:-:S04]  /*18080*/  @!P4 IMAD R2, R3, R18, RZ ;  /* 0x000000120302c224 */ /* 0x000fc800078e02ff */
[----:B------:R-:W-:-:S05]  /*18090*/  @!P4 IMAD R3, R206, R17, R2 ;  /* 0x00000011ce03c224 */ /* 0x000fca00078e0202 */
[----:B------:R0:W-:Y:S04]  /*180a0*/  @!P4 STG.E.U8 desc[UR56][R216.64+0x88], R3 ;  /* 0x00008803d800c986 */ /* 0x0001e8000c101138 */
[----:B------:R-:W3:Y:S01]  /*180b0*/  @!P3 LDG.E.U8 R16, desc[UR56][R38.64+0x89] ;  /* 0x000089382610b981 */ /* 0x000ee2000c1e1100 */
[----:B------:R-:W-:-:S04]  /*180c0*/  @!P2 IADD3 R202, P5, R12, UR41, RZ ;  /* 0x000000290ccaac10 */ /* 0x000fc8000ffbe0ff */
[----:B------:R-:W-:Y:S02]  /*180d0*/  @!P2 IADD3.X R203, R13, UR40, RZ, P5, !PT ;  /* 0x000000280dcbac10 */ /* 0x000fe4000affe4ff */
[----:B------:R-:W-:-:S13]  /*180e0*/  ISETP.LT.OR P5, PT, R0, 0x92, !P6 ;  /* 0x000000920000780c */ /* 0x000fda00077a1670 */
[----:B------:R-:W-:-:S04]  /*180f0*/  @!P5 IADD3 R204, P4, R12, UR41, RZ ;  /* 0x000000290cccdc10 */ /* 0x000fc8000ff9e0ff */
[----:B--2---:R-:W-:Y:S02]  /*18100*/  @!P5 IADD3.X R205, R13, UR40, RZ, P4, !PT ;  /* 0x000000280dcddc10 */ /* 0x004fe4000a7fe4ff */
[----:B------:R-:W-:Y:S02]  /*18110*/  ISETP.LT.OR P4, PT, R0, 0x91, !P1 ;  /* 0x000000910000780c */ /* 0x000fe40004f81670 */
[----:B---3--:R-:W-:-:S05]  /*18120*/  @!P3 PRMT R219, R16, 0x8880, RZ ;  /* 0x0000888010dbb816 */ /* 0x008fca00000000ff */
[----:B------:R-:W-:-:S04]  /*18130*/  @!P3 IMAD R2, R219, R18, RZ ;  /* 0x00000012db02b224 */ /* 0x000fc800078e02ff */
[----:B------:R-:W-:-:S05]  /*18140*/  @!P3 IMAD R207, R207, R17, R2 ;  /* 0x00000011cfcfb224 */ /* 0x000fca00078e0202 */
[----:B------:R2:W-:Y:S04]  /*18150*/  @!P3 STG.E.U8 desc[UR56][R200.64+0x89], R207 ;  /* 0x000089cfc800b986 */ /* 0x0005e8000c101138 */
[----:B------:R-:W0:Y:S02]  /*18160*/  @!P4 LDG.E.U8 R16, desc[UR56][R36.64+0x90] ;  /* 0x000090382410c981 */ /* 0x000e24000c1e1100 */
[----:B0-----:R-:W-:-:S05]  /*18170*/  @!P4 PRMT R3, R16, 0x8880, RZ ;  /* 0x000088801003c816 */ /* 0x001fca00000000ff */
[----:B------:R-:W-:-:S04]  /*18180*/  @!P4 IMAD R2, R3, R18, RZ ;  /* 0x000000120302c224 */ /* 0x000fc800078e02ff */
[----:B------:R-:W-:-:S05]  /*18190*/  @!P4 IMAD R3, R208, R17, R2 ;  /* 0x00000011d003c224 */ /* 0x000fca00078e0202 */
[----:B------:R0:W-:Y:S01]  /*181a0*/  @!P4 STG.E.U8 desc[UR56][R12.64+0x90], R3 ;  /* 0x000090030c00c986 */ /* 0x0001e2000c101138 */
[----:B------:R-:W-:-:S13]  /*181b0*/  ISETP.LT.OR P4, PT, R0, 0x92, !P1 ;  /* 0x000000920000780c */ /* 0x000fda0004f81670 */
[----:B------:R-:W3:Y:S02]  /*181c0*/  @!P4 LDG.E.U8 R16, desc[UR56][R36.64+0x91] ;  /* 0x000091382410c981 */ /* 0x000ee4000c1e1100 */
[----:B---3--:R-:W-:-:S05]  /*181d0*/  @!P4 PRMT R206, R16, 0x8880, RZ ;  /* 0x0000888010cec816 */ /* 0x008fca00000000ff */
[----:B--2---:R-:W-:-:S04]  /*181e0*/  @!P4 IMAD.MOV.U32 R201, RZ, RZ, R206 ;  /* 0x000000ffffc9c224 */ /* 0x004fc800078e00ce */
[----:B------:R-:W-:-:S04]  /*181f0*/  @!P4 IMAD R2, R201, R18, RZ ;  /* 0x00000012c902c224 */ /* 0x000fc800078e02ff */
[----:B------:R-:W-:-:S05]  /*18200*/  @!P4 IMAD R209, R209, R17, R2 ;  /* 0x00000011d1d1c224 */ /* 0x000fca00078e0202 */
[----:B------:R-:W-:Y:S04]  /*18210*/  @!P4 STG.E.U8 desc[UR56][R12.64+0x91], R209 ;  /* 0x000091d10c00c986 */ /* 0x000fe8000c101138 */
[----:B------:R-:W0:Y:S02]  /*18220*/  @!P2 LDG.E.U8 R16, desc[UR56][R38.64+0x90] ;  /* 0x000090382610a981 */ /* 0x000e24000c1e1100 */
[----:B0-----:R-:W-:-:S05]  /*18230*/  @!P2 PRMT R3, R16, 0x8880, RZ ;  /* 0x000088801003a816 */ /* 0x001fca00000000ff */
[----:B------:R-:W-:-:S04]  /*18240*/  @!P2 IMAD R2, R3, R18, RZ ;  /* 0x000000120302a224 */ /* 0x000fc800078e02ff */
[----:B------:R-:W-:-:S05]  /*18250*/  @!P2 IMAD R3, R210, R17, R2 ;  /* 0x00000011d203a224 */ /* 0x000fca00078e0202 */
[----:B------:R0:W-:Y:S04]  /*18260*/  @!P2 STG.E.U8 desc[UR56][R202.64+0x90], R3 ;  /* 0x00009003ca00a986 */ /* 0x0001e8000c101138 */
[----:B------:R-:W2:Y:S02]  /*18270*/  @!P5 LDG.E.U8 R16, desc[UR56][R38.64+0x91] ;  /* 0x000091382610d981 */ /* 0x000ea4000c1e1100 */
        /* <DEDUP_REMOVED lines=11> */
[----:B------:R-:W3:Y:S01]  /*18330*/  @!P5 LDG.E.U8 R16, desc[UR56][R36.64+0x99] ;  /* 0x000099382410d981 */ /* 0x000ee2000c1e1100 */
[----:B------:R-:W-:Y:S02]  /*18340*/  ISETP.LT.OR P3, PT, R0, 0x99, !P6 ;  /* 0x000000990000780c */ /* 0x000fe40007761670 */
[----:B---3--:R-:W-:-:S05]  /*18350*/  @!P5 PRMT R206, R16, 0x8880, RZ ;  /* 0x0000888010ced816 */ /* 0x008fca00000000ff */
[----:B--2---:R-:W-:-:S04]  /*18360*/  @!P5 IMAD.MOV.U32 R205, RZ, RZ, R206 ;  /* 0x000000ffffcdd224 */ /* 0x004fc800078e00ce */
[----:B------:R-:W-:-:S04]  /*18370*/  @!P5 IMAD R2, R205, R18, RZ ;  /* 0x00000012cd02d224 */ /* 0x000fc800078e02ff */
[----:B------:R-:W-:-:S05]  /*18380*/  @!P5 IMAD R213, R213, R17, R2 ;  /* 0x00000011d5d5d224 */ /* 0x000fca00078e0202 */
[----:B------:R-:W-:Y:S04]  /*18390*/  @!P5 STG.E.U8 desc[UR56][R12.64+0x99], R213 ;  /* 0x000099d50c00d986 */ /* 0x000fe8000c101138 */
[----:B------:R-:W0:Y:S01]  /*183a0*/  @!P3 LDG.E.U8 R16, desc[UR56][R38.64+0x98] ;  /* 0x000098382610b981 */ /* 0x000e22000c1e1100 */
[----:B------:R-:W-:-:S04]  /*183b0*/  @!P3 IADD3 R200, P4, R12, UR41, RZ ;  /* 0x000000290cc8bc10 */ /* 0x000fc8000ff9e0ff */
[----:B------:R-:W-:Y:S02]  /*183c0*/  @!P3 IADD3.X R201, R13, UR40, RZ, P4, !PT ;  /* 0x000000280dc9bc10 */ /* 0x000fe4000a7fe4ff */
[----:B------:R-:W-:Y:S02]  /*183d0*/  ISETP.LT.OR P4, PT, R0, 0x9a, !P6 ;  /* 0x0000009a0000780c */ /* 0x000fe40007781670 */
[----:B0-----:R-:W-:-:S05]  /*183e0*/  @!P3 PRMT R3, R16, 0x8880, RZ ;  /* 0x000088801003b816 */ /* 0x001fca00000000ff */
[----:B------:R-:W-:-:S04]  /*183f0*/  @!P3 IMAD R2, R3, R18, RZ ;  /* 0x000000120302b224 */ /* 0x000fc800078e02ff */
[----:B------:R-:W-:-:S05]  /*18400*/  @!P3 IMAD R3, R214, R17, R2 ;  /* 0x00000011d603b224 */ /* 0x000fca00078e0202 */
[----:B------:R0:W-:Y:S04]  /*18410*/  @!P3 STG.E.U8 desc[UR56][R200.64+0x98], R3 ;  /* 0x00009803c800b986 */ /* 0x0001e8000c101138 */
[----:B------:R-:W2:Y:S01]  /*18420*/  @!P4 LDG.E.U8 R16, desc[UR56][R38.64+0x99] ;  /* 0x000099382610c981 */ /* 0x000ea2000c1e1100 */
[----:B------:R-:W-:-:S04]  /*18430*/  @!P4 IADD3 R202, P2, R12, UR41, RZ ;  /* 0x000000290ccacc10 */ /* 0x000fc8000ff5e0ff */
[----:B------:R-:W-:Y:S02]  /*18440*/  @!P4 IADD3.X R203, R13, UR40, RZ, P2, !PT ;  /* 0x000000280dcbcc10 */ /* 0x000fe400097fe4ff */
[----:B------:R-:W-:Y:S02]  /*18450*/  LOP3.LUT P2, RZ, R19, 0x8, RZ, 0xc0, !PT ;  /* 0x0000000813ff7812 */ /* 0x000fe4000784c0ff */
[----:B--2---:R-:W-:-:S05]  /*18460*/  @!P4 PRMT R209, R16, 0x8880, RZ ;  /* 0x0000888010d1c816 */ /* 0x004fca00000000ff */
[----:B------:R-:W-:-:S04]  /*18470*/  @!P4 IMAD R2, R209, R18, RZ ;  /* 0x00000012d102c224 */ /* 0x000fc800078e02ff */
[----:B------:R-:W-:-:S05]  /*18480*/  @!P4 IMAD R215, R215, R17, R2 ;  /* 0x00000011d7d7c224 */ /* 0x000fca00078e0202 */
[----:B------:R-:W-:Y:S01]  /*18490*/  @!P4 STG.E.U8 desc[UR56][R202.64+0x99], R215 ;  /* 0x000099d7ca00c986 */ /* 0x000fe2000c101138 */
[----:B------:R-:W-:-:S13]  /*184a0*/  ISETP.LT.OR P4, PT, R0, 0x81, !P2 ;  /* 0x000000810000780c */ /* 0x000fda0005781670 */
[----:B------:R-:W0:Y:S02]  /*184b0*/  @!P4 LDG.E.U8 R16, desc[UR56][R236.64+0x80] ;  /* 0x00008038ec10c981 */ /* 0x000e24000c1e1100 */
[----:B0-----:R-:W-:-:S05]  /*184c0*/  @!P4 PRMT R3, R16, 0x8880, RZ ;  /* 0x000088801003c816 */ /* 0x001fca00000000ff */
[----:B------:R-:W-:-:S04]  /*184d0*/  @!P4 IMAD R2, R3, R18, RZ ;  /* 0x000000120302c224 */ /* 0x000fc800078e02ff */
[----:B------:R-:W-:-:S05]  /*184e0*/  @!P4 IMAD R3, R184, R17, R2 ;  /* 0x00000011b803c224 */ /* 0x000fca00078e0202 */
[----:B------:R0:W-:Y:S01]  /*184f0*/  @!P4 STG.E.U8 desc[UR56][R10.64+0x80], R3 ;  /* 0x000080030a00c986 */ /* 0x0001e2000c101138 */
[----:B------:R-:W-:-:S13]  /*18500*/  ISETP.LT.OR P4, PT, R0, 0x82, !P2 ;  /* 0x000000820000780c */ /* 0x000fda0005781670 */
[----:B------:R-:W2:Y:S01]  /*18510*/  @!P4 LDG.E.U8 R16, desc[UR56][R236.64+0x81] ;  /* 0x00008138ec10c981 */ /* 0x000ea2000c1e1100 */
[C---:B------:R-:W-:Y:S02]  /*18520*/  ISETP.LT.OR P1, PT, R0.reuse, 0xa1, !P6 ;  /* 0x000000a10000780c */ /* 0x040fe40007721670 */
[----:B------:R-:W-:-:S11]  /*18530*/  ISETP.LT.OR P3, PT, R0, 0xa2, !P6 ;  /* 0x000000a20000780c */ /* 0x000fd60007761670 */
[----:B------:R-:W-:-:S04]  /*18540*/  @!P1 IADD3 R204, P5, R12, UR41, RZ ;  /* 0x000000290ccc9c10 */ /* 0x000fc8000ffbe0ff */
[----:B------:R-:W-:Y:S02]  /*18550*/  @!P1 IADD3.X R205, R13, UR40, RZ, P5, !PT ;  /* 0x000000280dcd9c10 */ /* 0x000fe4000affe4ff */
[----:B------:R-:W-:-:S04]  /*18560*/  @!P3 IADD3 R206, P5, R12, UR41, RZ ;  /* 0x000000290ccebc10 */ /* 0x000fc8000ffbe0ff */
[----:B------:R-:W-:Y:S02]  /*18570*/  @!P3 IADD3.X R207, R13, UR40, RZ, P5, !PT ;  /* 0x000000280dcfbc10 */ /* 0x000fe4000affe4ff */
[----:B------:R-:W-:Y:S02]  /*18580*/  LOP3.LUT P3, RZ, R19, 0x80, RZ, 0xc0, !PT ;  /* 0x0000008013ff7812 */ /* 0x000fe4000786c0ff */
[----:B--2---:R-:W-:-:S05]  /*18590*/  @!P4 PRMT R201, R16, 0x8880, RZ ;  /* 0x0000888010c9c816 */ /* 0x004fca00000000ff */
        /* <DEDUP_REMOVED lines=13> */
[----:B------:R-:W-:-:S04]  /*18670*/  @!P4 IADD3 R200, P5, R10, UR41, RZ ;  /* 0x000000290ac8cc10 */ /* 0x000fc8000ffbe0ff */
[----:B--2---:R-:W-:Y:S02]  /*18680*/  @!P4 IADD3.X R201, R11, UR40, RZ, P5, !PT ;  /* 0x000000280bc9cc10 */ /* 0x004fe4000affe4ff */
[----:B---3--:R-:W-:-:S05]  /*18690*/  @!P4 PRMT R203, R16, 0x8880, RZ ;  /* 0x0000888010cbc816 */ /* 0x008fca00000000ff */
        /* <DEDUP_REMOVED lines=10> */
[----:B------:R-:W2:Y:S02]  /*18740*/  @!P4 LDG.E.U8 R16, desc[UR56][R236.64+0x89] ;  /* 0x00008938ec10c981 */ /* 0x000ea4000c1e1100 */
        /* <DEDUP_REMOVED lines=13> */
[----:B------:R-:W2:Y:S01]  /*18820*/  @!P4 LDG.E.U8 R16, desc[UR56][R234.64+0x89] ;  /* 0x00008938ea10c981 */ /* 0x000ea2000c1e1100 */
[----:B------:R-:W-:-:S04]  /*18830*/  @!P4 IADD3 R186, P5, R10, UR41, RZ ;  /* 0x000000290abacc10 */ /* 0x000fc8000ffbe0ff */
[----:B------:R-:W-:Y:S02]  /*18840*/  @!P4 IADD3.X R187, R11, UR40, RZ, P5, !PT ;  /* 0x000000280bbbcc10 */ /* 0x000fe4000affe4ff */
        /* <DEDUP_REMOVED lines=15> */
[----:B------:R-:W-:Y:S01]  /*18940*/  @!P4 STG.E.U8 desc[UR56][R10.64+0x91], R193 ;  /* 0x000091c10a00c986 */ /* 0x000fe2000c101138 */
        /* <DEDUP_REMOVED lines=38> */
[----:B------:R-:W-:Y:S02]  /*18bb0*/  @!P4 IADD3 R186, P5, R10, UR41, RZ ;  /* 0x000000290abacc10 */ /* 0x000fe4000ffbe0ff */
[----:B0-----:R-:W-:Y:S02]  /*18bc0*/  P2R R3, PR, RZ, 0x8 ;  /* 0x00000008ff037803 */ /* 0x001fe40000000000 */
[----:B------:R-:W-:Y:S02]  /*18bd0*/  @!P4 IADD3.X R187, R11, UR40, RZ, P5, !PT ;  /* 0x000000280bbbcc10 */ /* 0x000fe4000affe4ff */
[----:B------:R-:W-:Y:S02]  /*18be0*/  LOP3.LUT P3, RZ, R19, 0x4, RZ, 0xc0, !PT ;  /* 0x0000000413ff7812 */ /* 0x000fe4000786c0ff */
[----:B--2---:R-:W-:-:S05]  /*18bf0*/  @!P4 PRMT R189, R16, 0x8880, RZ ;  /* 0x0000888010bdc816 */ /* 0x004fca00000000ff */
        /* <DEDUP_REMOVED lines=10> */
[----:B------:R-:W3:Y:S01]  /*18ca0*/  @!P4 LDG.E.U8 R16, desc[UR56][R232.64+0x81] ;  /* 0x00008138e810c981 */ /* 0x000ee2000c1e1100 */
[----:B------:R-:W-:Y:S02]  /*18cb0*/  LOP3.LUT P2, RZ, R19, 0x40, RZ, 0xc0, !PT ;  /* 0x0000004013ff7812 */ /* 0x000fe4000784c0ff */
[----:B---3--:R-:W-:-:S05]  /*18cc0*/  @!P4 PRMT R168, R16, 0x8880, RZ ;  /* 0x0000888010a8c816 */ /* 0x008fca00000000ff */
[----:B0-----:R-:W-:-:S04]  /*18cd0*/  @!P4 IMAD.MOV.U32 R187, RZ, RZ, R168 ;  /* 0x000000ffffbbc224 */ /* 0x001fc800078e00a8 */
        /* <DEDUP_REMOVED lines=56> */
[----:B------:R-:W-:-:S04]  /*19060*/  @!P4 IMAD R2, R169, R18, RZ ;  /* 0x00000012a902c224 */ /* 0x000fc800078e02ff */
[----:B------:R-:W-:-:S05]  /*19070*/  @!P4 IMAD R177, R177, R17, R2 ;  /* 0x00000011b1b1c224 */ /* 0x000fca00078e0202 */
[----:B------:R-:W-:Y:S01]  /*19080*/  @!P4 STG.E.U8 desc[UR56][R4.64+0x91], R177 ;  /* 0x000091b10400c986 */ /* 0x000fe2000c101138 */
[----:B------:R-:W-:-:S13]  /*19090*/  ISETP.LT.OR P4, PT, R0, 0x91, !P2 ;  /* 0x000000910000780c */ /* 0x000fda0005781670 */
[----:B------:R-:W2:Y:S01]  /*190a0*/  @!P4 LDG.E.U8 R16, desc[UR56][R22.64+0x90] ;  /* 0x000090381610c981 */ /* 0x000ea2000c1e1100 */
[----:B------:R-:W-:-:S04]  /*190b0*/  @!P4 IADD3 R168, P5, R4, UR41, RZ ;  /* 0x0000002904a8cc10 */ /* 0x000fc8000ffbe0ff */
[----:B------:R-:W-:Y:S02]  /*190c0*/  @!P4 IADD3.X R169, R5, UR40, RZ, P5, !PT ;  /* 0x0000002805a9cc10 */ /* 0x000fe4000affe4ff */
[----:B--2---:R-:W-:-:S05]  /*190d0*/  @!P4 PRMT R171, R16, 0x8880, RZ ;  /* 0x0000888010abc816 */ /* 0x004fca00000000ff */
[----:B------:R-:W-:-:S04]  /*190e0*/  @!P4 IMAD R2, R171, R18, RZ ;  /* 0x00000012ab02c224 */ /* 0x000fc800078e02ff */
[----:B0-----:R-:W-:-:S05]  /*190f0*/  @!P4 IMAD R173, R178, R17, R2 ;  /* 0x00000011b2adc224 */ /* 0x001fca00078e0202 */
        /* <DEDUP_REMOVED lines=31> */
[----:B------:R-:W-:Y:S02]  /*192f0*/  @!P4 IADD3 R170, P5, R4, UR41, RZ ;  /* 0x0000002904aacc10 */ /* 0x000fe4000ffbe0ff */
[----:B------:R-:W-:Y:S02]  /*19300*/  LOP3.LUT P1, RZ, R19, 0x100, RZ, 0xc0, !PT ;  /* 0x0000010013ff7812 */ /* 0x000fe4000782c0ff */
[----:B------:R-:W-:Y:S02]  /*19310*/  @!P4 IADD3.X R171, R5, UR40, RZ, P5, !PT ;  /* 0x0000002805abcc10 */ /* 0x000fe4000affe4ff */
[----:B--2---:R-:W-:-:S05]  /*19320*/  @!P4 PRMT R175, R16, 0x8880, RZ ;  /* 0x0000888010afc816 */ /* 0x004fca00000000ff */
[----:B------:R-:W-:-:S04]  /*19330*/  @!P4 IMAD R2, R175, R18, RZ ;  /* 0x00000012af02c224 */ /* 0x000fc800078e02ff */
[----:B------:R-:W-:-:S05]  /*19340*/  @!P4 IMAD R183, R183, R17, R2 ;  /* 0x00000011b7b7c224 */ /* 0x000fca00078e0202 */
[----:B------:R2:W-:Y:S01]  /*19350*/  @!P4 STG.E.U8 desc[UR56][R170.64+0x99], R183 ;  /* 0x000099b7aa00c986 */ /* 0x0005e2000c101138 */
[----:B------:R-:W-:-:S13]  /*19360*/  ISETP.LT.OR P4, PT, R0, 0x81, !P1 ;  /* 0x000000810000780c */ /* 0x000fda0004f81670 */
[----:B------:R-:W3:Y:S01]  /*19370*/  @!P4 LDG.E.U8 R16, desc[UR56][R14.64+0x80] ;  /* 0x000080380e10c981 */ /* 0x000ee2000c1e1100 */
[----:B0-----:R-:W-:Y:S01]  /*19380*/  @!P4 IMAD.MOV.U32 R168, RZ, RZ, R8 ;  /* 0x000000ffffa8c224 */ /* 0x001fe200078e0008 */
[----:B---3--:R-:W-:-:S05]  /*19390*/  @!P4 PRMT R169, R16, 0x8880, RZ ;  /* 0x0000888010a9c816 */ /* 0x008fca00000000ff */
[----:B------:R-:W-:Y:S02]  /*193a0*/  @!P4 IMAD R2, R169, R18, RZ ;  /* 0x00000012a902c224 */ /* 0x000fe400078e02ff */
[----:B------:R-:W-:Y:S02]  /*193b0*/  @!P4 IMAD.MOV.U32 R169, RZ, RZ, R7 ;  /* 0x000000ffffa9c224 */ /* 0x000fe400078e0007 */
[----:B------:R-:W-:-:S05]  /*193c0*/  @!P4 IMAD R173, R152, R17, R2 ;  /* 0x0000001198adc224 */ /* 0x000fca00078e0202 */
[----:B------:R0:W-:Y:S01]  /*193d0*/  @!P4 STG.E.U8 desc[UR56][R168.64+0x80], R173 ;  /* 0x000080ada800c986 */ /* 0x0001e2000c101138 */
[----:B------:R-:W-:-:S13]  /*193e0*/  ISETP.LT.OR P4, PT, R0, 0x82, !P1 ;  /* 0x000000820000780c */ /* 0x000fda0004f81670 */
[----:B------:R-:W2:Y:S01]  /*193f0*/  @!P4 LDG.E.U8 R16, desc[UR56][R14.64+0x81] ;  /* 0x000081380e10c981 */ /* 0x000ea2000c1e1100 */
[----:B------:R-:W-:Y:S01]  /*19400*/  @!P4 IMAD.MOV.U32 R152, RZ, RZ, R8 ;  /* 0x000000ffff98c224 */ /* 0x000fe200078e0008 */
[----:B--2---:R-:W-:-:S05]  /*19410*/  @!P4 PRMT R171, R16, 0x8880, RZ ;  /* 0x0000888010abc816 */ /* 0x004fca00000000ff */
[----:B------:R-:W-:-:S04]  /*19420*/  @!P4 IMAD R2, R171, R18, RZ ;  /* 0x00000012ab02c224 */ /* 0x000fc800078e02ff */
[----:B------:R-:W-:Y:S02]  /*19430*/  @!P4 IMAD R175, R153, R17, R2 ;  /* 0x0000001199afc224 */ /* 0x000fe400078e0202 */
[----:B------:R-:W-:-:S05]  /*19440*/  @!P4 IMAD.MOV.U32 R153, RZ, RZ, R7 ;  /* 0x000000ffff99c224 */ /* 0x000fca00078e0007 */
        /* <DEDUP_REMOVED lines=8> */
[----:B------:R-:W-:Y:S01]  /*194d0*/  @!P4 STG.E.U8 desc[UR56][R170.64+0x80], R169 ;  /* 0x000080a9aa00c986 */ /* 0x000fe2000c101138 */
[----:B------:R-:W-:-:S13]  /*194e0*/  ISETP.LT.OR P4, PT, R0, 0x82, !P0 ;  /* 0x000000820000780c */ /* 0x000fda0004781670 */
[----:B------:R-:W3:Y:S01]  /*194f0*/  @!P4 LDG.E.U8 R16, desc[UR56][R20.64+0x81] ;  /* 0x000081381410c981 */ /* 0x000ee2000c1e1100 */
[----:B--2---:R-:W-:-:S04]  /*19500*/  @!P4 IADD3 R152, P5, R8, UR41, RZ ;  /* 0x000000290898cc10 */ /* 0x004fc8000ffbe0ff */
[----:B------:R-:W-:Y:S02]  /*19510*/  @!P4 IADD3.X R153, R7, UR40, RZ, P5, !PT ;  /* 0x000000280799cc10 */ /* 0x000fe4000affe4ff */
[----:B---3--:R-:W-:-:S05]  /*19520*/  @!P4 PRMT R173, R16, 0x8880, RZ ;  /* 0x0000888010adc816 */ /* 0x008fca00000000ff */
[----:B------:R-:W-:-:S04]  /*19530*/  @!P4 IMAD R2, R173, R18, RZ ;  /* 0x00000012ad02c224 */ /* 0x000fc800078e02ff */
[----:B------:R-:W-:-:S05]  /*19540*/  @!P4 IMAD R155, R155, R17, R2 ;  /* 0x000000119b9bc224 */ /* 0x000fca00078e0202 */
[----:B------:R0:W-:Y:S01]  /*19550*/  @!P4 STG.E.U8 desc[UR56][R152.64+0x81], R155 ;  /* 0x0000819b9800c986 */ /* 0x0001e2000c101138 */
[----:B------:R-:W-:-:S13]  /*19560*/  ISETP.LT.OR P4, PT, R0, 0x89, !P1 ;  /* 0x000000890000780c */ /* 0x000fda0004f81670 */
[----:B------:R-:W2:Y:S01]  /*19570*/  @!P4 LDG.E.U8 R16, desc[UR56][R14.64+0x88] ;  /* 0x000088380e10c981 */ /* 0x000ea2000c1e1100 */
[----:B0-----:R-:W-:Y:S02]  /*19580*/  @!P4 IMAD.MOV.U32 R152, RZ, RZ, R8 ;  /* 0x000000ffff98c224 */ /* 0x001fe400078e0008 */
[----:B------:R-:W-:Y:S01]  /*19590*/  @!P4 IMAD.MOV.U32 R153, RZ, RZ, R7 ;  /* 0x000000ffff99c224 */ /* 0x000fe200078e0007 */
[----:B--2---:R-:W-:-:S05]  /*195a0*/  @!P4 PRMT R169, R16, 0x8880, RZ ;  /* 0x0000888010a9c816 */ /* 0x004fca00000000ff */
        /* <DEDUP_REMOVED lines=84> */
[----:B------:R-:W3:Y:S01]  /*19af0*/  @!P4 LDG.E.U8 R16, desc[UR56][R20.64+0x99] ;  /* 0x000099381410c981 */ /* 0x000ee2000c1e1100 */
[----:B0-----:R-:W-:Y:S02]  /*19b00*/  @!P4 IADD3 R152, P5, R8, UR41, RZ ;  /* 0x000000290898cc10 */ /* 0x001fe4000ffbe0ff */
[----:B------:R-:W-:Y:S02]  /*19b10*/  P2R R156, PR, RZ, 0x2 ;  /* 0x00000002ff9c7803 */ /* 0x000fe40000000000 */
[----:B------:R-:W-:Y:S02]  /*19b20*/  @!P4 IADD3.X R153, R7, UR40, RZ, P5, !PT ;  /* 0x000000280799cc10 */ /* 0x000fe4000affe4ff */
[----:B------:R-:W-:Y:S02]  /*19b30*/  LOP3.LUT P1, RZ, R19, 0x10, RZ, 0xc0, !PT ;  /* 0x0000001013ff7812 */ /* 0x000fe4000782c0ff */
[----:B---3--:R-:W-:-:S05]  /*19b40*/  @!P4 PRMT R159, R16, 0x8880, RZ ;  /* 0x00008880109fc816 */ /* 0x008fca00000000ff */
        /* <DEDUP_REMOVED lines=11> */
[----:B------:R-:W-:Y:S02]  /*19c00*/  ISETP.LT.OR P3, PT, R0, 0xa1, !P6 ;  /* 0x000000a10000780c */ /* 0x000fe40007761670 */
[----:B---3--:R-:W-:-:S05]  /*19c10*/  @!P4 PRMT R136, R16, 0x8880, RZ ;  /* 0x000088801088c816 */ /* 0x008fca00000000ff */
[----:B0-----:R-:W-:-:S04]  /*19c20*/  @!P4 IMAD.MOV.U32 R153, RZ, RZ, R136 ;  /* 0x000000ffff99c224 */ /* 0x001fc800078e0088 */
[----:B------:R-:W-:-:S04]  /*19c30*/  @!P4 IMAD R2, R153, R18, RZ ;  /* 0x000000129902c224 */ /* 0x000fc800078e02ff */
[----:B------:R-:W-:-:S05]  /*19c40*/  @!P4 IMAD R153, R137, R17, R2 ;  /* 0x000000118999c224 */ /* 0x000fca00078e0202 */
[----:B------:R0:W-:Y:S04]  /*19c50*/  @!P4 STG.E.U8 desc[UR56][R12.64+0xa1], R153 ;  /* 0x0000a1990c00c986 */ /* 0x0001e8000c101138 */
[----:B------:R-:W2:Y:S01]  /*19c60*/  @!P3 LDG.E.U8 R16, desc[UR56][R38.64+0xa0] ;  /* 0x0000a0382610b981 */ /* 0x000ea2000c1e1100 */
[----:B------:R-:W-:Y:S02]  /*19c70*/  P2R R172, PR, RZ, 0x4 ;  /* 0x00000004ffac7803 */ /* 0x000fe40000000000 */
[C---:B------:R-:W-:Y:S02]  /*19c80*/  ISETP.LT.OR P2, PT, R0.reuse, 0xa2, !P6 ;  /* 0x000000a20000780c */ /* 0x040fe40007741670 */
[----:B------:R-:W-:Y:S02]  /*19c90*/  ISETP.LT.OR P4, PT, R0, 0xa9, !P6 ;  /* 0x000000a90000780c */ /* 0x000fe40007781670 */
[----:B--2---:R-:W-:-:S05]  /*19ca0*/  @!P3 PRMT R155, R16, 0x8880, RZ ;  /* 0x00008880109bb816 */ /* 0x004fca00000000ff */
[----:B------:R-:W-:-:S04]  /*19cb0*/  @!P3 IMAD R2, R155, R18, RZ ;  /* 0x000000129b02b224 */ /* 0x000fc800078e02ff */
[----:B------:R-:W-:-:S05]  /*19cc0*/  @!P3 IMAD R155, R138, R17, R2 ;  /* 0x000000118a9bb224 */ /* 0x000fca00078e0202 */
[----:B------:R2:W-:Y:S04]  /*19cd0*/  @!P3 STG.E.U8 desc[UR56][R204.64+0xa0], R155 ;  /* 0x0000a09bcc00b986 */ /* 0x0005e8000c101138 */
[----:B------:R-:W3:Y:S01]  /*19ce0*/  @!P2 LDG.E.U8 R16, desc[UR56][R38.64+0xa1] ;  /* 0x0000a1382610a981 */ /* 0x000ee2000c1e1100 */
[----:B------:R-:W-:Y:S02]  /*19cf0*/  ISETP.LT.OR P3, PT, R0, 0xaa, !P6 ;  /* 0x000000aa0000780c */ /* 0x000fe40007761670 */
[----:B------:R-:W-:-:S04]  /*19d00*/  @!P4 IADD3 R136, P5, R12, UR41, RZ ;  /* 0x000000290c88cc10 */ /* 0x000fc8000ffbe0ff */
[----:B------:R-:W-:-:S07]  /*19d10*/  @!P4 IADD3.X R137, R13, UR40, RZ, P5, !PT ;  /* 0x000000280d89cc10 */ /* 0x000fce000affe4ff */
[----:B------:R-:W-:-:S04]  /*19d20*/  @!P3 IADD3 R152, P5, R12, UR41, RZ ;  /* 0x000000290c98bc10 */ /* 0x000fc8000ffbe0ff */
[----:B0-----:R-:W-:Y:S02]  /*19d30*/  @!P3 IADD3.X R153, R13, UR40, RZ, P5, !PT ;  /* 0x000000280d99bc10 */ /* 0x001fe4000affe4ff */
[----:B------:R-:W-:Y:S02]  /*19d40*/  ISETP.LT.OR P5, PT, R0, 0xa9, !P1 ;  /* 0x000000a90000780c */ /* 0x000fe40004fa1670 */
[----:B---3--:R-:W-:-:S05]  /*19d50*/  @!P2 PRMT R157, R16, 0x8880, RZ ;  /* 0x00008880109da816 */ /* 0x008fca00000000ff */
        /* <DEDUP_REMOVED lines=9> */
[----:B------:R-:W3:Y:S02]  /*19df0*/  @!P5 LDG.E.U8 R16, desc[UR56][R36.64+0xa9] ;  /* 0x0000a9382410d981 */ /* 0x000ee4000c1e1100 */
[----:B---3--:R-:W-:-:S05]  /*19e00*/  @!P5 PRMT R138, R16, 0x8880, RZ ;  /* 0x00008880108ad816 */ /* 0x008fca00000000ff */
[----:B0-----:R-:W-:-:S04]  /*19e10*/  @!P5 IMAD.MOV.U32 R139, RZ, RZ, R138 ;  /* 0x000000ffff8bd224 */ /* 0x001fc800078e008a */
[----:B------:R-:W-:-:S04]  /*19e20*/  @!P5 IMAD R2, R139, R18, RZ ;  /* 0x000000128b02d224 */ /* 0x000fc800078e02ff */
[----:B------:R-:W-:-:S05]  /*19e30*/  @!P5 IMAD R141, R141, R17, R2 ;  /* 0x000000118d8dd224 */ /* 0x000fca00078e0202 */
[----:B------:R0:W-:Y:S04]  /*19e40*/  @!P5 STG.E.U8 desc[UR56][R12.64+0xa9], R141 ;  /* 0x0000a98d0c00d986 */ /* 0x0001e8000c101138 */
[----:B------:R-:W2:Y:S01]  /*19e50*/  @!P4 LDG.E.U8 R16, desc[UR56][R38.64+0xa8] ;  /* 0x0000a8382610c981 */ /* 0x000ea2000c1e1100 */
[----:B------:R-:W-:Y:S02]  /*19e60*/  ISETP.LT.OR P2, PT, R0, 0xb1, !P6 ;  /* 0x000000b10000780c */ /* 0x000fe40007741670 */
[----:B--2---:R-:W-:-:S05]  /*19e70*/  @!P4 PRMT R155, R16, 0x8880, RZ ;  /* 0x00008880109bc816 */ /* 0x004fca00000000ff */
        /* <DEDUP_REMOVED lines=25> */
[----:B------:R-:W-:Y:S04]  /*1a010*/  @!P4 STG.E.U8 desc[UR56][R12.64+0xb1], R145 ;  /* 0x0000b1910c00c986 */ /* 0x000fe8000c101138 */
[----:B------:R-:W2:Y:S02]  /*1a020*/  @!P2 LDG.E.U8 R16, desc[UR56][R38.64+0xb0] ;  /* 0x0000b0382610a981 */ /* 0x000ea4000c1e1100 */
[----:B--2---:R-:W-:-:S05]  /*1a030*/  @!P2 PRMT R137, R16, 0x8880, RZ ;  /* 0x000088801089a816 */ /* 0x004fca00000000ff */
[----:B------:R-:W-:-:S04]  /*1a040*/  @!P2 IMAD R2, R137, R18, RZ ;  /* 0x000000128902a224 */ /* 0x000fc800078e02ff */
[----:B------:R-:W-:-:S05]  /*1a050*/  @!P2 IMAD R137, R146, R17, R2 ;  /* 0x000000119289a224 */ /* 0x000fca00078e0202 */
[----:B------:R0:W-:Y:S04]  /*1a060*/  @!P2 STG.E.U8 desc[UR56][R138.64+0xb0], R137 ;  /* 0x0000b0898a00a986 */ /* 0x0001e8000c101138 */
[----:B------:R-:W2:Y:S02]  /*1a070*/  @!P5 LDG.E.U8 R16, desc[UR56][R38.64+0xb1] ;  /* 0x0000b1382610d981 */ /* 0x000ea4000c1e1100 */
        /* <DEDUP_REMOVED lines=12> */
[----:B------:R-:W-:Y:S02]  /*1a140*/  ISETP.LT.OR P3, PT, R0, 0xb9, !P6 ;  /* 0x000000b90000780c */ /* 0x000fe40007761670 */
[----:B--2---:R-:W-:-:S05]  /*1a150*/  @!P5 PRMT R137, R16, 0x8880, RZ ;  /* 0x000088801089d816 */ /* 0x004fca00000000ff */
[----:B------:R-:W-:-:S04]  /*1a160*/  @!P5 IMAD R2, R137, R18, RZ ;  /* 0x000000128902d224 */ /* 0x000fc800078e02ff */
[----:B------:R-:W-:-:S05]  /*1a170*/  @!P5 IMAD R149, R149, R17, R2 ;  /* 0x000000119595d224 */ /* 0x000fca00078e0202 */
[----:B------:R-:W-:Y:S04]  /*1a180*/  @!P5 STG.E.U8 desc[UR56][R12.64+0xb9], R149 ;  /* 0x0000b9950c00d986 */ /* 0x000fe8000c101138 */
[----:B------:R-:W0:Y:S01]  /*1a190*/  @!P3 LDG.E.U8 R16, desc[UR56][R38.64+0xb8] ;  /* 0x0000b8382610b981 */ /* 0x000e22000c1e1100 */
[----:B------:R-:W-:-:S04]  /*1a1a0*/  @!P3 IADD3 R142, P4, R12, UR41, RZ ;  /* 0x000000290c8ebc10 */ /* 0x000fc8000ff9e0ff */
[----:B------:R-:W-:Y:S02]  /*1a1b0*/  @!P3 IADD3.X R143, R13, UR40, RZ, P4, !PT ;  /* 0x000000280d8fbc10 */ /* 0x000fe4000a7fe4ff */
[C---:B------:R-:W-:Y:S02]  /*1a1c0*/  ISETP.LT.OR P4, PT, R0.reuse, 0xba, !P6 ;  /* 0x000000ba0000780c */ /* 0x040fe40007781670 */
[----:B------:R-:W-:Y:S02]  /*1a1d0*/  ISETP.LT.OR P1, PT, R0, 0xc1, !P6 ;  /* 0x000000c10000780c */ /* 0x000fe40007721670 */
[----:B0-----:R-:W-:-:S05]  /*1a1e0*/  @!P3 PRMT R139, R16, 0x8880, RZ ;  /* 0x00008880108bb816 */ /* 0x001fca00000000ff */
[----:B------:R-:W-:-:S04]  /*1a1f0*/  @!P3 IMAD R2, R139, R18, RZ ;  /* 0x000000128b02b224 */ /* 0x000fc800078e02ff */
[----:B------:R-:W-:-:S05]  /*1a200*/  @!P3 IMAD R141, R150, R17, R2 ;  /* 0x00000011968db224 */ /* 0x000fca00078e0202 */
[----:B------:R0:W-:Y:S04]  /*1a210*/  @!P3 STG.E.U8 desc[UR56][R142.64+0xb8], R141 ;  /* 0x0000b88d8e00b986 */ /* 0x0001e8000c101138 */
[----:B------:R-:W2:Y:S01]  /*1a220*/  @!P4 LDG.E.U8 R16, desc[UR56][R38.64+0xb9] ;  /* 0x0000b9382610c981 */ /* 0x000ea2000c1e1100 */
[----:B------:R-:W-:Y:S02]  /*1a230*/  ISETP.LT.OR P3, PT, R0, 0xc2, !P6 ;  /* 0x000000c20000780c */ /* 0x000fe40007761670 */
[----:B------:R-:W-:-:S04]  /*1a240*/  @!P1 IADD3 R136, P5, R12, UR41, RZ ;  /* 0x000000290c889c10 */ /* 0x000fc8000ffbe0ff */
[----:B------:R-:W-:-:S07]  /*1a250*/  @!P1 IADD3.X R137, R13, UR40, RZ, P5, !PT ;  /* 0x000000280d899c10 */ /* 0x000fce000affe4ff */
[----:B------:R-:W-:-:S04]  /*1a260*/  @!P3 IADD3 R138, P5, R12, UR41, RZ ;  /* 0x000000290c8abc10 */ /* 0x000fc8000ffbe0ff */
[----:B------:R-:W-:Y:S02]  /*1a270*/  @!P3 IADD3.X R139, R13, UR40, RZ, P5, !PT ;  /* 0x000000280d8bbc10 */ /* 0x000fe4000affe4ff */
[----:B------:R-:W-:Y:S02]  /*1a280*/  ISETP.NE.AND P3, PT, R3, RZ, PT ;  /* 0x000000ff0300720c */ /* 0x000fe40003f65270 */
        /* <DEDUP_REMOVED lines=29> */
[----:B------:R-:W-:-:S04]  /*1a460*/  @!P4 IADD3 R140, P5, R10, UR41, RZ ;  /* 0x000000290a8ccc10 */ /* 0x000fc8000ffbe0ff */
[----:B0-----:R-:W-:Y:S02]  /*1a470*/  @!P4 IADD3.X R141, R11, UR40, RZ, P5, !PT ;  /* 0x000000280b8dcc10 */ /* 0x001fe4000affe4ff */
[----:B---3--:R-:W-:-:S05]  /*1a480*/  @!P4 PRMT R143, R16, 0x8880, RZ ;  /* 0x00008880108fc816 */ /* 0x008fca00000000ff */
        /* <DEDUP_REMOVED lines=82> */
[----:B------:R-:W-:Y:S02]  /*1a9b0*/  P2R R124, PR, RZ, 0x8 ;  /* 0x00000008ff7c7803 */ /* 0x000fe40000000000 */
[----:B------:R-:W-:Y:S02]  /*1a9c0*/  LOP3.LUT P3, RZ, R19, 0x4, RZ, 0xc0, !PT ;  /* 0x0000000413ff7812 */ /* 0x000fe4000786c0ff */
        /* <DEDUP_REMOVED lines=13> */
[----:B------:R-:W-:Y:S02]  /*1aaa0*/  ISETP.NE.AND P2, PT, R172, RZ, PT ;  /* 0x000000ffac00720c */ /* 0x000fe40003f45270 */
        /* <DEDUP_REMOVED lines=99> */
[----:B------:R-:W-:Y:S02]  /*1b0e0*/  ISETP.NE.AND P1, PT, R156, RZ, PT ;  /* 0x000000ff9c00720c */ /* 0x000fe40003f25270 */
[----:B------:R-:W-:Y:S02]  /*1b0f0*/  @!P4 IADD3.X R107, R5, UR40, RZ, P5, !PT ;  /* 0x00000028056bcc10 */ /* 0x000fe4000affe4ff */
[----:B--2---:R-:W-:-:S05]  /*1b100*/  @!P4 PRMT R109, R16, 0x8880, RZ ;  /* 0x00008880106dc816 */ /* 0x004fca00000000ff */
        /* <DEDUP_REMOVED lines=127> */
[----:B------:R-:W-:Y:S02]  /*1b900*/  LOP3.LUT P1, RZ, R19, 0x10, RZ, 0xc0, !PT ;  /* 0x0000001013ff7812 */ /* 0x000fe4000782c0ff */
[----:B------:R-:W-:Y:S02]  /*1b910*/  @!P4 IADD3.X R89, R7, UR40, RZ, P5, !PT ;  /* 0x000000280759cc10 */ /* 0x000fe4000affe4ff */
        /* <DEDUP_REMOVED lines=23> */
[----:B------:R2:W-:Y:S01]  /*1ba90*/  @!P3 STG.E.U8 desc[UR56][R136.64+0xc0], R3 ;  /* 0x0000c0038800b986 */ /* 0x0005e2000c101138 */
[----:B------:R-:W-:-:S13]  /*1baa0*/  ISETP.LT.OR P3, PT, R0, 0xc2, !P6 ;  /* 0x000000c20000780c */ /* 0x000fda0007761670 */
[----:B------:R-:W3:Y:S01]  /*1bab0*/  @!P3 LDG.E.U8 R16, desc[UR56][R38.64+0xc1] ;  /* 0x0000c1382610b981 */ /* 0x000ee2000c1e1100 */
[----:B------:R-:W-:-:S04]  /*1bac0*/  @!P5 IADD3 R72, P4, R12, UR41, RZ ;  /* 0x000000290c48dc10 */ /* 0x000fc8000ff9e0ff */
[----:B------:R-:W-:Y:S02]  /*1bad0*/  @!P5 IADD3.X R73, R13, UR40, RZ, P4, !PT ;  /* 0x000000280d49dc10 */ /* 0x000fe4000a7fe4ff */
[----:B------:R-:W-:Y:S02]  /*1bae0*/  ISETP.LT.OR P4, PT, R0, 0xca, !P6 ;  /* 0x000000ca0000780c */ /* 0x000fe40007781670 */
[----:B------:R-:W-:-:S11]  /*1baf0*/  P2R R108, PR, RZ, 0x4 ;  /* 0x00000004ff6c7803 */ /* 0x000fd60000000000 */
        /* <DEDUP_REMOVED lines=43> */
[----:B------:R-:W-:Y:S02]  /*1bdb0*/  ISETP.LT.OR P5, PT, R0, 0xd2, !P6 ;  /* 0x000000d20000780c */ /* 0x000fe400077a1670 */
[----:B------:R-:W-:-:S04]  /*1bdc0*/  @!P2 IADD3 R74, P3, R12, UR41, RZ ;  /* 0x000000290c4aac10 */ /* 0x000fc8000ff7e0ff */
[----:B------:R-:W-:Y:S02]  /*1bdd0*/  @!P2 IADD3.X R75, R13, UR40, RZ, P3, !PT ;  /* 0x000000280d4bac10 */ /* 0x000fe40009ffe4ff */
[----:B0-----:R-:W-:-:S05]  /*1bde0*/  @!P2 PRMT R3, R16, 0x8880, RZ ;  /* 0x000088801003a816 */ /* 0x001fca00000000ff */
[----:B------:R-:W-:-:S04]  /*1bdf0*/  @!P2 IMAD R2, R3, R18, RZ ;  /* 0x000000120302a224 */ /* 0x000fc800078e02ff */
[----:B------:R-:W-:-:S05]  /*1be00*/  @!P2 IMAD R3, R82, R17, R2 ;  /* 0x000000115203a224 */ /* 0x000fca00078e0202 */
[----:B------:R0:W-:Y:S04]  /*1be10*/  @!P2 STG.E.U8 desc[UR56][R74.64+0xd0], R3 ;  /* 0x0000d0034a00a986 */ /* 0x0001e8000c101138 */
        /* <DEDUP_REMOVED lines=15> */
[----:B------:R-:W-:-:S03]  /*1bf10*/  ISETP.LT.OR P4, PT, R0, 0xd9, !P6 ;  /* 0x000000d90000780c */ /* 0x000fc60007781670 */
[----:B------:R-:W3:Y:S01]  /*1bf20*/  LDL.LU.64 R36, [R1+0x3e8] ;  /* 0x0003e80001247983 */ /* 0x000ee20000300a00 */
        /* <DEDUP_REMOVED lines=16> */
[----:B------:R-:W-:Y:S01]  /*1c030*/  ISETP.NE.AND P3, PT, R124, RZ, PT ;  /* 0x000000ff7c00720c */ /* 0x000fe20003f65270 */
[----:B------:R-:W3:Y:S01]  /*1c040*/  LDL.LU.64 R38, [R1+0x3e0] ;  /* 0x0003e00001267983 */ /* 0x000ee20000300a00 */
        /* <DEDUP_REMOVED lines=39> */
[----:B------:R-:W4:Y:S01]  /*1c2c0*/  @!P4 LDG.E.U8 R16, desc[UR56][R236.64+0xc9] ;  /* 0x0000c938ec10c981 */ /* 0x000f22000c1e1100 */
[----:B------:R-:W-:Y:S02]  /*1c2d0*/  ISETP.LT.OR P6, PT, R0, 0xc9, !P3 ;  /* 0x000000c90000780c */ /* 0x000fe40005fc1670 */
[----:B----4-:R-:W-:-:S05]  /*1c2e0*/  @!P4 PRMT R58, R16, 0x8880, RZ ;  /* 0x00008880103ac816 */ /* 0x010fca00000000ff */
[----:B--2---:R-:W-:-:S04]  /*1c2f0*/  @!P4 IMAD.MOV.U32 R13, RZ, RZ, R58 ;  /* 0x000000ffff0dc224 */ /* 0x004fc800078e003a */
[----:B------:R-:W-:-:S04]  /*1c300*/  @!P4 IMAD R2, R13, R18, RZ ;  /* 0x000000120d02c224 */ /* 0x000fc800078e02ff */
[----:B------:R-:W-:-:S05]  /*1c310*/  @!P4 IMAD R61, R61, R17, R2 ;  /* 0x000000113d3dc224 */ /* 0x000fca00078e0202 */
[----:B------:R2:W-:Y:S04]  /*1c320*/  @!P4 STG.E.U8 desc[UR56][R10.64+0xc9], R61 ;  /* 0x0000c93d0a00c986 */ /* 0x0005e8000c101138 */
        /* <DEDUP_REMOVED lines=28> */
[----:B------:R-:W2:Y:S01]  /*1c4f0*/  @!P4 LDG.E.U8 R16, desc[UR56][R234.64+0xd0] ;  /* 0x0000d038ea10c981 */ /* 0x000ea2000c1e1100 */
[----:B------:R-:W-:Y:S02]  /*1c500*/  ISETP.LT.OR P6, PT, R0, 0xd2, !P3 ;  /* 0x000000d20000780c */ /* 0x000fe40005fc1670 */
[----:B------:R-:W-:-:S04]  /*1c510*/  @!P4 IADD3 R12, P1, R10, UR41, RZ ;  /* 0x000000290a0ccc10 */ /* 0x000fc8000ff3e0ff */
[----:B------:R-:W-:Y:S02]  /*1c520*/  @!P4 IADD3.X R13, R11, UR40, RZ, P1, !PT ;  /* 0x000000280b0dcc10 */ /* 0x000fe40008ffe4ff */
[----:B--2---:R-:W-:-:S05]  /*1c530*/  @!P4 PRMT R57, R16, 0x8880, RZ ;  /* 0x000088801039c816 */ /* 0x004fca00000000ff */
[----:B------:R-:W-:-:S04]  /*1c540*/  @!P4 IMAD R2, R57, R18, RZ ;  /* 0x000000123902c224 */ /* 0x000fc800078e02ff */
[----:B0-----:R-:W-:-:S05]  /*1c550*/  @!P4 IMAD R3, R66, R17, R2 ;  /* 0x000000114203c224 */ /* 0x001fca00078e0202 */
[----:B------:R0:W-:Y:S04]  /*1c560*/  @!P4 STG.E.U8 desc[UR56][R12.64+0xd0], R3 ;  /* 0x0000d0030c00c986 */ /* 0x0001e8000c101138 */
[----:B------:R-:W2:Y:S01]  /*1c570*/  @!P6 LDG.E.U8 R16, desc[UR56][R234.64+0xd1] ;  /* 0x0000d138ea10e981 */ /* 0x000ea2000c1e1100 */
[----:B------:R-:W-:Y:S02]  /*1c580*/  ISETP.LT.OR P4, PT, R0, 0xd9, !P2 ;  /* 0x000000d90000780c */ /* 0x000fe40005781670 */
[----:B------:R-:W-:-:S04]  /*1c590*/  @!P6 IADD3 R58, P1, R10, UR41, RZ ;  /* 0x000000290a3aec10 */ /* 0x000fc8000ff3e0ff */
[----:B------:R-:W-:Y:S02]  /*1c5a0*/  @!P6 IADD3.X R59, R11, UR40, RZ, P1, !PT ;  /* 0x000000280b3bec10 */ /* 0x000fe40008ffe4ff */
[----:B--2---:R-:W-:-:S05]  /*1c5b0*/  @!P6 PRMT R57, R16, 0x8880, RZ ;  /* 0x000088801039e816 */ /* 0x004fca00000000ff */
[----:B------:R-:W-:-:S04]  /*1c5c0*/  @!P6 IMAD R2, R57, R18, RZ ;  /* 0x000000123902e224 */ /* 0x000fc800078e02ff */
[----:B------:R-:W-:-:S05]  /*1c5d0*/  @!P6 IMAD R67, R67, R17, R2 ;  /* 0x000000114343e224 */ /* 0x000fca00078e0202 */
[----:B------:R-:W-:Y:S04]  /*1c5e0*/  @!P6 STG.E.U8 desc[UR56][R58.64+0xd1], R67 ;  /* 0x0000d1433a00e986 */ /* 0x000fe8000c101138 */
[----:B------:R-:W2:Y:S01]  /*1c5f0*/  @!P4 LDG.E.U8 R16, desc[UR56][R236.64+0xd8] ;  /* 0x0000d838ec10c981 */ /* 0x000ea2000c1e1100 */
[----:B------:R-:W-:Y:S02]  /*1c600*/  ISETP.LT.OR P5, PT, R0, 0xda, !P2 ;  /* 0x000000da0000780c */ /* 0x000fe400057a1670 */
[----:B--2---:R-:W-:-:S05]  /*1c610*/  @!P4 PRMT R57, R16, 0x8880, RZ ;  /* 0x000088801039c816 */ /* 0x004fca00000000ff */
[----:B------:R-:W-:-:S04]  /*1c620*/  @!P4 IMAD R2, R57, R18, RZ ;  /* 0x000000123902c224 */ /* 0x000fc800078e02ff */
[----:B0-----:R-:W-:-:S05]  /*1c630*/  @!P4 IMAD R3, R68, R17, R2 ;  /* 0x000000114403c224 */ /* 0x001fca00078e0202 */
[----:B------:R0:W-:Y:S04]  /*1c640*/  @!P4 STG.E.U8 desc[UR56][R10.64+0xd8], R3 ;  /* 0x0000d8030a00c986 */ /* 0x0001e8000c101138 */
[----:B------:R-:W2:Y:S01]  /*1c650*/  @!P5 LDG.E.U8 R16, desc[UR56][R236.64+0xd9] ;  /* 0x0000d938ec10d981 */ /* 0x000ea2000c1e1100 */
[----:B------:R-:W-:Y:S02]  /*1c660*/  ISETP.LT.OR P4, PT, R0, 0xd9, !P3 ;  /* 0x000000d90000780c */ /* 0x000fe40005f81670 */
[----:B--2---:R-:W-:-:S05]  /*1c670*/  @!P5 PRMT R13, R16, 0x8880, RZ ;  /* 0x00008880100dd816 */ /* 0x004fca00000000ff */
[----:B------:R-:W-:-:S04]  /*1c680*/  @!P5 IMAD R2, R13, R18, RZ ;  /* 0x000000120d02d224 */ /* 0x000fc800078e02ff */
[----:B------:R-:W-:-:S05]  /*1c690*/  @!P5 IMAD R69, R69, R17, R2 ;  /* 0x000000114545d224 */ /* 0x000fca00078e0202 */
[----:B------:R2:W-:Y:S04]  /*1c6a0*/  @!P5 STG.E.U8 desc[UR56][R10.64+0xd9], R69 ;  /* 0x0000d9450a00d986 */ /* 0x0005e8000c101138 */
[----:B------:R-:W4:Y:S01]  /*1c6b0*/  @!P4 LDG.E.U8 R16, desc[UR56][R234.64+0xd8] ;  /* 0x0000d838ea10c981 */ /* 0x000f22000c1e1100 */
[----:B------:R-:W-:Y:S02]  /*1c6c0*/  ISETP.LT.OR P3, PT, R0, 0xda, !P3 ;  /* 0x000000da0000780c */ /* 0x000fe40005f61670 */
[----:B------:R-:W-:Y:S02]  /*1c6d0*/  @!P4 IADD3 R12, P5, R10, UR41, RZ ;  /* 0x000000290a0ccc10 */ /* 0x000fe4000ffbe0ff */
[----:B----4-:R-:W-:-:S05]  /*1c6e0*/  @!P4 PRMT R13, R16, 0x8880, RZ ;  /* 0x00008880100dc816 */ /* 0x010fca00000000ff */
[----:B------:R-:W-:Y:S01]  /*1c6f0*/  @!P4 IMAD R2, R13, R18, RZ ;  /* 0x000000120d02c224 */ /* 0x000fe200078e02ff */
[----:B------:R-:W-:-:S03]  /*1c700*/  @!P4 IADD3.X R13, R11, UR40, RZ, P5, !PT ;  /* 0x000000280b0dcc10 */ /* 0x000fc6000affe4ff */
[----:B0-----:R-:W-:-:S05]  /*1c710*/  @!P4 IMAD R3, R70, R17, R2 ;  /* 0x000000114603c224 */ /* 0x001fca00078e0202 */
[----:B------:R0:W-:Y:S04]  /*1c720*/  @!P4 STG.E.U8 desc[UR56][R12.64+0xd8], R3 ;  /* 0x0000d8030c00c986 */ /* 0x0001e8000c101138 */
[----:B------:R-:W4:Y:S01]  /*1c730*/  @!P3 LDG.E.U8 R16, desc[UR56][R234.64+0xd9] ;  /* 0x0000d938ea10b981 */ /* 0x000f22000c1e1100 */
[----:B------:R-:W-:Y:S02]  /*1c740*/  LOP3.LUT P6, RZ, R19, 0x4, RZ, 0xc0, !PT ;  /* 0x0000000413ff7812 */ /* 0x000fe400078cc0ff */
[----:B--2---:R-:W-:Y:S02]  /*1c750*/  @!P3 IADD3 R10, P5, R10, UR41, RZ ;  /* 0x000000290a0abc10 */ /* 0x004fe4000ffbe0ff */
[----:B------:R-:W-:Y:S02]  /*1c760*/  ISETP.LT.OR P4, PT, R0, 0xc1, !P6 ;  /* 0x000000c10000780c */ /* 0x000fe40007781670 */
[----:B------:R-:W-:-:S02]  /*1c770*/  @!P3 IADD3.X R11, R11, UR40, RZ, P5, !PT ;  /* 0x000000280b0bbc10 */ /* 0x000fc4000affe4ff */
[----:B----4-:R-:W-:-:S05]  /*1c780*/  @!P3 PRMT R57, R16, 0x8880, RZ ;  /* 0x000088801039b816 */ /* 0x010fca00000000ff */
        /* <DEDUP_REMOVED lines=9> */
[----:B------:R-:W4:Y:S01]  /*1c820*/  @!P3 LDG.E.U8 R16, desc[UR56][R232.64+0xc1] ;  /* 0x0000c138e810b981 */ /* 0x000f22000c1e1100 */
[----:B------:R-:W-:-:S04]  /*1c830*/  ISETP.NE.AND P2, PT, R108, RZ, PT ;  /* 0x000000ff6c00720c */ /* 0x000fc80003f45270 */
[----:B------:R-:W-:Y:S02]  /*1c840*/  ISETP.LT.OR P4, PT, R0, 0xc1, !P2 ;  /* 0x000000c10000780c */ /* 0x000fe40005781670 */
[----:B----4-:R-:W-:-:S05]  /*1c850*/  @!P3 PRMT R13, R16, 0x8880, RZ ;  /* 0x00008880100db816 */ /* 0x010fca00000000ff */
[----:B------:R-:W-:-:S04]  /*1c860*/  @!P3 IMAD R2, R13, R18, RZ ;  /* 0x000000120d02b224 */ /* 0x000fc800078e02ff */
[----:B------:R-:W-:-:S05]  /*1c870*/  @!P3 IMAD R41, R41, R17, R2 ;  /* 0x000000112929b224 */ /* 0x000fca00078e0202 */
[----:B------:R-:W-:Y:S04]  /*1c880*/  @!P3 STG.E.U8 desc[UR56][R4.64+0xc1], R41 ;  /* 0x0000c1290400b986 */ /* 0x000fe8000c101138 */
[----:B------:R-:W4:Y:S01]  /*1c890*/  @!P4 LDG.E.U8 R16, desc[UR56][R22.64+0xc0] ;  /* 0x0000c0381610c981 */ /* 0x000f22000c1e1100 */
[----:B------:R-:W-:Y:S02]  /*1c8a0*/  ISETP.LT.OR P3, PT, R0, 0xc2, !P2 ;  /* 0x000000c20000780c */ /* 0x000fe40005761670 */
[----:B--2---:R-:W-:Y:S02]  /*1c8b0*/  @!P4 IADD3 R10, P5, R4, UR41, RZ ;  /* 0x00000029040acc10 */ /* 0x004fe4000ffbe0ff */
[----:B----4-:R-:W-:-:S05]  /*1c8c0*/  @!P4 PRMT R11, R16, 0x8880, RZ ;  /* 0x00008880100bc816 */ /* 0x010fca00000000ff */
[----:B------:R-:W-:Y:S01]  /*1c8d0*/  @!P4 IMAD R2, R11, R18, RZ ;  /* 0x000000120b02c224 */ /* 0x000fe200078e02ff */
[----:B------:R-:W-:-:S03]  /*1c8e0*/  @!P4 IADD3.X R11, R5, UR40, RZ, P5, !PT ;  /* 0x00000028050bcc10 */ /* 0x000fc6000affe4ff */
[----:B0-----:R-:W-:-:S05]  /*1c8f0*/  @!P4 IMAD R3, R42, R17, R2 ;  /* 0x000000112a03c224 */ /* 0x001fca00078e0202 */
[----:B------:R0:W-:Y:S04]  /*1c900*/  @!P4 STG.E.U8 desc[UR56][R10.64+0xc0], R3 ;  /* 0x0000c0030a00c986 */ /* 0x0001e8000c101138 */
[----:B------:R-:W2:Y:S01]  /*1c910*/  @!P3 LDG.E.U8 R16, desc[UR56][R22.64+0xc1] ;  /* 0x0000c1381610b981 */ /* 0x000ea2000c1e1100 */
[----:B------:R-:W-:Y:S02]  /*1c920*/  ISETP.LT.OR P4, PT, R0, 0xc9, !P6 ;  /* 0x000000c90000780c */ /* 0x000fe40007781670 */
[----:B------:R-:W-:Y:S02]  /*1c930*/  @!P3 IADD3 R12, P5, R4, UR41, RZ ;  /* 0x00000029040cbc10 */ /* 0x000fe4000ffbe0ff */
[----:B--2---:R-:W-:-:S05]  /*1c940*/  @!P3 PRMT R13, R16, 0x8880, RZ ;  /* 0x00008880100db816 */ /* 0x004fca00000000ff */
[----:B------:R-:W-:Y:S01]  /*1c950*/  @!P3 IMAD R2, R13, R18, RZ ;  /* 0x000000120d02b224 */ /* 0x000fe200078e02ff */
[----:B------:R-:W-:-:S03]  /*1c960*/  @!P3 IADD3.X R13, R5, UR40, RZ, P5, !PT ;  /* 0x00000028050dbc10 */ /* 0x000fc6000affe4ff */
[----:B------:R-:W-:-:S05]  /*1c970*/  @!P3 IMAD R43, R43, R17, R2 ;  /* 0x000000112b2bb224 */ /* 0x000fca00078e0202 */
[----:B------:R-:W-:Y:S04]  /*1c980*/  @!P3 STG.E.U8 desc[UR56][R12.64+0xc1], R43 ;  /* 0x0000c12b0c00b986 */ /* 0x000fe8000c101138 */
[----:B------:R-:W0:Y:S01]  /*1c990*/  @!P4 LDG.E.U8 R16, desc[UR56][R232.64+0xc8] ;  /* 0x0000c838e810c981 */ /* 0x000e22000c1e1100 */
[----:B------:R-:W-:Y:S02]  /*1c9a0*/  ISETP.LT.OR P3, PT, R0, 0xca, !P6 ;  /* 0x000000ca0000780c */ /* 0x000fe40007761670 */
[----:B0-----:R-:W-:-:S05]  /*1c9b0*/  @!P4 PRMT R3, R16, 0x8880, RZ ;  /* 0x000088801003c816 */ /* 0x001fca00000000ff */
        /* <DEDUP_REMOVED lines=11> */
[----:B------:R-:W-:Y:S02]  /*1ca70*/  @!P4 IADD3 R10, P5, R4, UR41, RZ ;  /* 0x00000029040acc10 */ /* 0x000fe4000ffbe0ff */
[----:B--2---:R-:W-:-:S05]  /*1ca80*/  @!P4 PRMT R11, R16, 0x8880, RZ ;  /* 0x00008880100bc816 */ /* 0x004fca00000000ff */
        /* <DEDUP_REMOVED lines=59> */
[----:B------:R-:W-:Y:S04]  /*1ce40*/  @!P4 STG.E.U8 desc[UR56][R10.64+0xd8], R3 ;  /* 0x0000d8030a00c986 */ /* 0x000fe8000c101138 */
[----:B------:R-:W4:Y:S01]  /*1ce50*/  @!P2 LDG.E.U8 R16, desc[UR56][R22.64+0xd9] ;  /* 0x0000d9381610a981 */ /* 0x000f22000c1e1100 */
[----:B------:R-:W-:Y:S02]  /*1ce60*/  ISETP.NE.AND P1, PT, R92, RZ, PT ;  /* 0x000000ff5c00720c */ /* 0x000fe40003f25270 */
[----:B--2---:R-:W-:Y:S02]  /*1ce70*/  @!P2 IADD3 R4, P4, R4, UR41, RZ ;  /* 0x000000290404ac10 */ /* 0x004fe4000ff9e0ff */
[----:B------:R-:W-:Y:S02]  /*1ce80*/  ISETP.LT.OR P3, PT, R0, 0xc1, !P1 ;  /* 0x000000c10000780c */ /* 0x000fe40004f61670 */
[----:B------:R-:W-:-:S02]  /*1ce90*/  @!P2 IADD3.X R5, R5, UR40, RZ, P4, !PT ;  /* 0x000000280505ac10 */ /* 0x000fc4000a7fe4ff */
[----:B----4-:R-:W-:-:S05]  /*1cea0*/  @!P2 PRMT R13, R16, 0x8880, RZ ;  /* 0x00008880100da816 */ /* 0x010fca00000000ff */
[----:B------:R-:W-:-:S04]  /*1ceb0*/  @!P2 IMAD R2, R13, R18, RZ ;  /* 0x000000120d02a224 */ /* 0x000fc800078e02ff */
[----:B------:R-:W-:-:S05]  /*1cec0*/  @!P2 IMAD R55, R55, R17, R2 ;  /* 0x000000113737a224 */ /* 0x000fca00078e0202 */
[----:B------:R0:W-:Y:S04]  /*1ced0*/  @!P2 STG.E.U8 desc[UR56][R4.64+0xd9], R55 ;  /* 0x0000d9370400a986 */ /* 0x0001e8000c101138 */
[----:B------:R-:W2:Y:S01]  /*1cee0*/  @!P3 LDG.E.U8 R16, desc[UR56][R14.64+0xc0] ;  /* 0x0000c0380e10b981 */ /* 0x000ea2000c1e1100 */
[----:B------:R-:W-:Y:S01]  /*1cef0*/  ISETP.LT.OR P2, PT, R0, 0xc2, !P1 ;  /* 0x000000c20000780c */ /* 0x000fe20004f41670 */
[----:B0-----:R-:W-:Y:S02]  /*1cf00*/  @!P3 IMAD.MOV.U32 R4, RZ, RZ, R8 ;  /* 0x000000ffff04b224 */ /* 0x001fe400078e0008 */
[----:B------:R-:W-:Y:S01]  /*1cf10*/  @!P3 IMAD.MOV.U32 R5, RZ, RZ, R7 ;  /* 0x000000ffff05b224 */ /* 0x000fe200078e0007 */
[----:B--2---:R-:W-:-:S05]  /*1cf20*/  @!P3 PRMT R3, R16, 0x8880, RZ ;  /* 0x000088801003b816 */ /* 0x004fca00000000ff */
        /* <DEDUP_REMOVED lines=12> */
[----:B------:R-:W-:Y:S02]  /*1cff0*/  ISETP.LT.OR P2, PT, R0, 0xc2, !P0 ;  /* 0x000000c20000780c */ /* 0x000fe40004741670 */
[----:B--2---:R-:W-:-:S05]  /*1d000*/  @!P3 PRMT R10, R16, 0x8880, RZ ;  /* 0x00008880100ab816 */ /* 0x004fca00000000ff */
[----:B------:R-:W-:Y:S01]  /*1d010*/  @!P3 IMAD.MOV.U32 R3, RZ, RZ, R10 ;  /* 0x000000ffff03b224 */ /* 0x000fe200078e000a */
[----:B------:R-:W-:-:S03]  /*1d020*/  @!P3 IADD3 R10, P4, R8, UR41, RZ ;  /* 0x00000029080abc10 */ /* 0x000fc6000ff9e0ff */
[----:B------:R-:W-:Y:S01]  /*1d030*/  @!P3 IMAD R2, R3, R18, RZ ;  /* 0x000000120302b224 */ /* 0x000fe200078e02ff */
[----:B------:R-:W-:-:S03]  /*1d040*/  @!P3 IADD3.X R11, R7, UR40, RZ, P4, !PT ;  /* 0x00000028070bbc10 */ /* 0x000fc6000a7fe4ff */
[----:B------:R-:W-:-:S05]  /*1d050*/  @!P3 IMAD R3, R26, R17, R2 ;  /* 0x000000111a03b224 */ /* 0x000fca00078e0202 */
[----:B------:R-:W-:Y:S04]  /*1d060*/  @!P3 STG.E.U8 desc[UR56][R10.64+0xc0], R3 ;  /* 0x0000c0030a00b986 */ /* 0x000fe8000c101138 */
[----:B------:R-:W2:Y:S01]  /*1d070*/  @!P2 LDG.E.U8 R16, desc[UR56][R20.64+0xc1] ;  /* 0x0000c1381410a981 */ /* 0x000ea2000c1e1100 */
[----:B------:R-:W-:Y:S02]  /*1d080*/  ISETP.LT.OR P3, PT, R0, 0xc9, !P1 ;  /* 0x000000c90000780c */ /* 0x000fe40004f61670 */
[----:B0-----:R-:W-:Y:S02]  /*1d090*/  @!P2 IADD3 R4, P4, R8, UR41, RZ ;  /* 0x000000290804ac10 */ /* 0x001fe4000ff9e0ff */
[----:B--2---:R-:W-:-:S05]  /*1d0a0*/  @!P2 PRMT R5, R16, 0x8880, RZ ;  /* 0x000088801005a816 */ /* 0x004fca00000000ff */
[----:B------:R-:W-:Y:S01]  /*1d0b0*/  @!P2 IMAD R2, R5, R18, RZ ;  /* 0x000000120502a224 */ /* 0x000fe200078e02ff */
[----:B------:R-:W-:-:S03]  /*1d0c0*/  @!P2 IADD3.X R5, R7, UR40, RZ, P4, !PT ;  /* 0x000000280705ac10 */ /* 0x000fc6000a7fe4ff */
        /* <DEDUP_REMOVED lines=74> */
[----:B---3--:R-:W-:-:S05]  /*1d570*/  @!P3 IMAD R3, R36, R17, R2 ;  /* 0x000000112403b224 */ /* 0x008fca00078e0202 */
        /* <DEDUP_REMOVED lines=17> */
[----:B------:R2:W-:Y:S04]  /*1d690*/  @!P2 STG.E.U8 desc[UR56][R10.64+0xd8], R3 ;  /* 0x0000d8030a00a986 */ /* 0x0005e8000c101138 */
[----:B------:R-:W0:Y:S02]  /*1d6a0*/  @!P0 LDG.E.U8 R16, desc[UR56][R20.64+0xd9] ;  /* 0x0000d93814108981 */ /* 0x000e24000c1e1100 */
[----:B0-----:R-:W-:-:S05]  /*1d6b0*/  @!P0 PRMT R5, R16, 0x8880, RZ ;  /* 0x0000888010058816 */ /* 0x001fca00000000ff */
[----:B------:R-:W-:-:S04]  /*1d6c0*/  @!P0 IMAD R2, R5, R18, RZ ;  /* 0x0000001205028224 */ /* 0x000fc800078e02ff */
[----:B------:R-:W-:Y:S01]  /*1d6d0*/  IMAD R39, R39, R17, R2 ;  /* 0x0000001127277224 */ /* 0x000fe200078e0202 */
[----:B--2---:R-:W-:Y:S06]  /*1d6e0*/  @P0 BRA `(.L_x_192) ;  /* 0x0000008800400947 */ /* 0x004fec0003800000 */
[----:B------:R-:W-:-:S04]  /*1d6f0*/  IADD3 R8, P0, R8, UR41, RZ ;  /* 0x0000002908087c10 */ /* 0x000fc8000ff1e0ff */
[----:B------:R-:W-:-:S05]  /*1d700*/  IADD3.X R9, R7, UR40, RZ, P0, !PT ;  /* 0x0000002807097c10 */ /* 0x000fca00087fe4ff */
[----:B------:R0:W-:Y:S01]  /*1d710*/  STG.E.U8 desc[UR56][R8.64+0xd9], R39 ;  /* 0x0000d92708007986 */ /* 0x0001e2000c101138 */
[----:B------:R-:W-:Y:S05]  /*1d720*/  BRA `(.L_x_192) ;  /* 0x0000008800307947 */ /* 0x000fea0003800000 */
.L_x_29:
[----:B------:R-:W2:Y:S01]  /*1d730*/  LDL.LU R3, [R1+0x380] ;  /* 0x0003800001037983 */ /* 0x000ea20000300800 */
[----:B------:R-:W-:-:S03]  /*1d740*/  ULDC.64 UR4, c[0x0][0x5c0] ;  /* 0x0001700000047ab9 */ /* 0x000fc60000000a00 */
[----:B------:R-:W3:Y:S04]  /*1d750*/  LDL.LU R2, [R1+0x384] ;  /* 0x0003840001027983 */ /* 0x000ee80000300800 */
[----:B------:R-:W4:Y:S04]  /*1d760*/  LDL.LU R235, [R1+0x38c] ;  /* 0x00038c0001eb7983 */ /* 0x000f280000300800 */
[----:B------:R-:W5:Y:S04]  /*1d770*/  LDL.LU R234, [R1+0x390] ;  /* 0x0003900001ea7983 */ /* 0x000f680000300800 */
        /* <DEDUP_REMOVED lines=12> */
[----:B------:R-:W2:Y:S01]  /*1d840*/  LDL.LU R232, [R1+0x3c8] ;  /* 0x0003c80001e87983 */ /* 0x000ea20000300800 */
[----:B------:R-:W-:-:S03]  /*1d850*/  IADD3 R6, P3, R4, UR4, RZ ;  /* 0x0000000404067c10 */ /* 0x000fc6000ff7e0ff */
[----:B------:R-:W4:Y:S01]  /*1d860*/  LDL.LU R5, [R1+0x388] ;  /* 0x0003880001057983 */ /* 0x000f220000300800 */
[----:B------:R-:W-:-:S03]  /*1d870*/  IADD3.X R7, R13, UR5, RZ, P3, !PT ;  /* 0x000000050d077c10 */ /* 0x000fc60009ffe4ff */
[----:B------:R-:W5:Y:S01]  /*1d880*/  LDL.LU R13, [R1+0x350] ;  /* 0x00035000010d7983 */ /* 0x000f620000300800 */
[C---:B--2---:R-:W-:Y:S02]  /*1d890*/  ISETP.GE.AND P5, PT, R232.reuse, 0x1, PT ;  /* 0x00000001e800780c */ /* 0x044fe40003fa6270 */
[----:B------:R-:W-:Y:S02]  /*1d8a0*/  ISETP.GE.AND P4, PT, R232, 0x9, PT ;  /* 0x00000009e800780c */ /* 0x000fe40003f86270 */
[C---:B------:R-:W-:Y:S02]  /*1d8b0*/  ISETP.LT.OR P1, PT, R0.reuse, 0x1, !P5 ;  /* 0x000000010000780c */ /* 0x040fe40006f21670 */
[C---:B------:R-:W-:Y:S02]  /*1d8c0*/  ISETP.LT.OR P2, PT, R0.reuse, 0x2, !P5 ;  /* 0x000000020000780c */ /* 0x040fe40006f41670 */
[----:B------:R-:W-:-:S09]  /*1d8d0*/  ISETP.LT.OR P0, PT, R0, 0x1, !P4 ;  /* 0x000000010000780c */ /* 0x000fd20006701670 */
[-C--:B------:R-:W-:Y:S02]  /*1d8e0*/  @!P1 IMAD R3, R3, R17.reuse, RZ ;  /* 0x0000001103039224 */ /* 0x080fe400078e02ff */
[----:B---3--:R-:W-:-:S03]  /*1d8f0*/  @!P2 IMAD R2, R2, R17, RZ ;  /* 0x000000110202a224 */ /* 0x008fc600078e02ff */
[----:B------:R-:W-:Y:S01]  /*1d900*/  @!P1 STG.E.U8 desc[UR56][R6.64], R3 ;  /* 0x0000000306009986 */ /* 0x000fe2000c101138 */
[----:B------:R-:W-:-:S03]  /*1d910*/  ISETP.LT.OR P1, PT, R0, 0x2, !P4 ;  /* 0x000000020000780c */ /* 0x000fc60006721670 */
[----:B------:R1:W-:Y:S01]  /*1d920*/  @!P2 STG.E.U8 desc[UR56][R6.64+0x1], R2 ;  /* 0x000001020600a986 */ /* 0x0003e2000c101138 */
[----:B----4-:R-:W-:Y:S01]  /*1d930*/  @!P0 IMAD R4, R5, R17, RZ ;  /* 0x0000001105048224 */ /* 0x010fe200078e02ff */
[----:B-1----:R-:W-:-:S04]  /*1d940*/  @!P0 IADD3 R2, P2, R6, UR41, RZ ;  /* 0x0000002906028c10 */ /* 0x002fc8000ff5e0ff */
[----:B------:R-:W-:-:S05]  /*1d950*/  @!P0 IADD3.X R3, R7, UR40, RZ, P2, !PT ;  /* 0x0000002807038c10 */ /* 0x000fca00097fe4ff */
[----:B------:R1:W-:Y:S01]  /*1d960*/  @!P0 STG.E.U8 desc[UR56][R2.64], R4 ;  /* 0x0000000402008986 */ /* 0x0003e2000c101138 */
[C---:B------:R-:W-:Y:S02]  /*1d970*/  ISETP.LT.OR P0, PT, R0.reuse, 0x9, !P5 ;  /* 0x000000090000780c */ /* 0x040fe40006f01670 */
[----:B------:R-:W-:Y:S02]  /*1d980*/  ISETP.LT.OR P2, PT, R0, 0xa, !P5 ;  /* 0x0000000a0000780c */ /* 0x000fe40006f41670 */
[----:B-1----:R-:W-:Y:S01]  /*1d990*/  @!P1 IADD3 R2, P3, R6, UR41, RZ ;  /* 0x0000002906029c10 */ /* 0x002fe2000ff7e0ff */
[----:B------:R-:W-:Y:S02]  /*1d9a0*/  @!P1 IMAD R4, R235, R17, RZ ;  /* 0x00000011eb049224 */ /* 0x000fe400078e02ff */
[----:B------:R-:W2:Y:S01]  /*1d9b0*/  LDL.LU R235, [R1+0x354] ;  /* 0x0003540001eb7983 */ /* 0x000ea20000300800 */
[----:B------:R-:W-:-:S05]  /*1d9c0*/  @!P1 IADD3.X R3, R7, UR40, RZ, P3, !PT ;  /* 0x0000002807039c10 */ /* 0x000fca0009ffe4ff */
[----:B------:R5:W-:Y:S01]  /*1d9d0*/  @!P1 STG.E.U8 desc[UR56][R2.64+0x1], R4 ;  /* 0x0000010402009986 */ /* 0x000be2000c101138 */
[----:B------:R-:W-:Y:S01]  /*1d9e0*/  ISETP.LT.OR P1, PT, R0, 0x9, !P4 ;  /* 0x000000090000780c */ /* 0x000fe20006721670 */
[-C--:B-----5:R-:W-:Y:S02]  /*1d9f0*/  @!P0 IMAD R3, R234, R17.reuse, RZ ;  /* 0x00000011ea038224 */ /* 0x0a0fe400078e02ff */
[----:B------:R-:W-:Y:S01]  /*1da00*/  @!P2 IMAD R2, R233, R17, RZ ;  /* 0x00000011e902a224 */ /* 0x000fe200078e02ff */
[----:B------:R-:W3:Y:S04]  /*1da10*/  LDL.LU R234, [R1+0x358] ;  /* 0x0003580001ea7983 */ /* 0x000ee80000300800 */
[----:B------:R-:W-:Y:S01]  /*1da20*/  @!P0 STG.E.U8 desc[UR56][R6.64+0x8], R3 ;  /* 0x0000080306008986 */ /* 0x000fe2000c101138 */
[----:B------:R-:W-:-:S03]  /*1da30*/  ISETP.LT.OR P0, PT, R0, 0xa, !P4 ;  /* 0x0000000a0000780c */ /* 0x000fc60006701670 */
[----:B------:R1:W-:Y:S01]  /*1da40*/  @!P2 STG.E.U8 desc[UR56][R6.64+0x9], R2 ;  /* 0x000009020600a986 */ /* 0x0003e2000c101138 */
[----:B------:R-:W-:-:S03]  /*1da50*/  @!P1 IMAD R4, R23, R17, RZ ;  /* 0x0000001117049224 */ /* 0x000fc600078e02ff */
[----:B------:R-:W4:Y:S04]  /*1da60*/  LDL.LU R233, [R1+0x35c] ;  /* 0x00035c0001e97983 */ /* 0x000f280000300800 */
[----:B------:R-:W5:Y:S01]  /*1da70*/  LDL.LU R23, [R1+0x360] ;  /* 0x0003600001177983 */ /* 0x000f620000300800 */
[----:B-1----:R-:W-:-:S04]  /*1da80*/  @!P1 IADD3 R2, P2, R6, UR41, RZ ;  /* 0x0000002906029c10 */ /* 0x002fc8000ff5e0ff */
[----:B------:R-:W-:-:S05]  /*1da90*/  @!P1 IADD3.X R3, R7, UR40, RZ, P2, !PT ;  /* 0x0000002807039c10 */ /* 0x000fca00097fe4ff */
[----:B------:R1:W-:Y:S02]  /*1daa0*/  @!P1 STG.E.U8 desc[UR56][R2.64+0x8], R4 ;  /* 0x0000080402009986 */ /* 0x0003e4000c101138 */
[----:B-1----:R-:W-:Y:S01]  /*1dab0*/  @!P0 IADD3 R2, P1, R6, UR41, RZ ;  /* 0x0000002906028c10 */ /* 0x002fe2000ff3e0ff */
[----:B------:R-:W-:Y:S01]  /*1dac0*/  @!P0 IMAD R4, R22, R17, RZ ;  /* 0x0000001116048224 */ /* 0x000fe200078e02ff */
[----:B------:R-:W-:Y:S01]  /*1dad0*/  ISETP.LT.OR P2, PT, R0, 0x11, !P4 ;  /* 0x000000110000780c */ /* 0x000fe20006741670 */
[----:B------:R-:W5:Y:S01]  /*1dae0*/  LDL.LU R22, [R1+0x364] ;  /* 0x0003640001167983 */ /* 0x000f620000300800 */
[----:B------:R-:W-:-:S05]  /*1daf0*/  @!P0 IADD3.X R3, R7, UR40, RZ, P1, !PT ;  /* 0x0000002807038c10 */ /* 0x000fca0008ffe4ff */
[----:B------:R1:W-:Y:S01]  /*1db00*/  @!P0 STG.E.U8 desc[UR56][R2.64+0x9], R4 ;  /* 0x0000090402008986 */ /* 0x0003e2000c101138 */
[C---:B------:R-:W-:Y:S02]  /*1db10*/  ISETP.LT.OR P0, PT, R0.reuse, 0x11, !P5 ;  /* 0x000000110000780c */ /* 0x040fe40006f01670 */
[----:B------:R-:W-:-:S11]  /*1db20*/  ISETP.LT.OR P1, PT, R0, 0x12, !P5 ;  /* 0x000000120000780c */ /* 0x000fd60006f21670 */
[-C--:B-1----:R-:W-:Y:S02]  /*1db30*/  @!P0 IMAD R3, R21, R17.reuse, RZ ;  /* 0x0000001115038224 */ /* 0x082fe400078e02ff */
[----:B------:R-:W-:Y:S01]  /*1db40*/  @!P1 IMAD R2, R20, R17, RZ ;  /* 0x0000001114029224 */ /* 0x000fe200078e02ff */
[----:B------:R-:W5:Y:S04]  /*1db50*/  LDL.LU R21, [R1+0x368] ;  /* 0x0003680001157983 */ /* 0x000f680000300800 */
[----:B------:R-:W-:Y:S01]  /*1db60*/  @!P0 STG.E.U8 desc[UR56][R6.64+0x10], R3 ;  /* 0x0000100306008986 */ /* 0x000fe2000c101138 */
[----:B------:R-:W-:-:S03]  /*1db70*/  ISETP.LT.OR P0, PT, R0, 0x12, !P4 ;  /* 0x000000120000780c */ /* 0x000fc60006701670 */
[----:B------:R1:W-:Y:S01]  /*1db80*/  @!P1 STG.E.U8 desc[UR56][R6.64+0x11], R2 ;  /* 0x0000110206009986 */ /* 0x0003e2000c101138 */
[----:B------:R-:W-:-:S03]  /*1db90*/  @!P2 IMAD R4, R15, R17, RZ ;  /* 0x000000110f04a224 */ /* 0x000fc600078e02ff */
[----:B------:R-:W5:Y:S04]  /*1dba0*/  LDL.LU R20, [R1+0x36c] ;  /* 0x00036c0001147983 */ /* 0x000f680000300800 */
[----:B------:R-:W5:Y:S01]  /*1dbb0*/  LDL.LU R15, [R1+0x370] ;  /* 0x00037000010f7983 */ /* 0x000f620000300800 */
[----:B-1----:R-:W-:-:S04]  /*1dbc0*/  @!P2 IADD3 R2, P1, R6, UR41, RZ ;  /* 0x000000290602ac10 */ /* 0x002fc8000ff3e0ff */
[----:B------:R-:W-:Y:S02]  /*1dbd0*/  @!P2 IADD3.X R3, R7, UR40, RZ, P1, !PT ;  /* 0x000000280703ac10 */ /* 0x000fe40008ffe4ff */
[----:B------:R-:W-:-:S03]  /*1dbe0*/  ISETP.LT.OR P1, PT, R0, 0x19, !P5 ;  /* 0x000000190000780c */ /* 0x000fc60006f21670 */
[----:B------:R1:W-:Y:S01]  /*1dbf0*/  @!P2 STG.E.U8 desc[UR56][R2.64+0x10], R4 ;  /* 0x000010040200a986 */ /* 0x0003e2000c101138 */
[----:B------:R-:W-:Y:S02]  /*1dc00*/  ISETP.LT.OR P2, PT, R0, 0x1a, !P5 ;  /* 0x0000001a0000780c */ /* 0x000fe40006f41670 */
[----:B-1----:R-:W-:Y:S01]  /*1dc10*/  @!P0 IADD3 R2, P3, R6, UR41, RZ ;  /* 0x0000002906028c10 */ /* 0x002fe2000ff7e0ff */
[----:B------:R-:W-:Y:S02]  /*1dc20*/  @!P0 IMAD R4, R14, R17, RZ ;  /* 0x000000110e048224 */ /* 0x000fe400078e02ff */
[----:B------:R-:W5:Y:S01]  /*1dc30*/  LDL.LU R14, [R1+0x374] ;  /* 0x00037400010e7983 */ /* 0x000f620000300800 */
[----:B------:R-:W-:-:S05]  /*1dc40*/  @!P0 IADD3.X R3, R7, UR40, RZ, P3, !PT ;  /* 0x0000002807038c10 */ /* 0x000fca0009ffe4ff */
[----:B------:R1:W-:Y:S01]  /*1dc50*/  @!P0 STG.E.U8 desc[UR56][R2.64+0x11], R4 ;  /* 0x0000110402008986 */ /* 0x0003e2000c101138 */
[----:B------:R-:W-:Y:S01]  /*1dc60*/  ISETP.LT.OR P0, PT, R0, 0x19, !P4 ;  /* 0x000000190000780c */ /* 0x000fe20006701670 */
[-C--:B-1----:R-:W-:Y:S02]  /*1dc70*/  @!P1 IMAD R3, R12, R17.reuse, RZ ;  /* 0x000000110c039224 */ /* 0x082fe400078e02ff */
[----:B------:R-:W-:Y:S01]  /*1dc80*/  @!P2 IMAD R2, R11, R17, RZ ;  /* 0x000000110b02a224 */ /* 0x000fe200078e02ff */
[----:B------:R-:W5:Y:S04]  /*1dc90*/  LDL.LU R12, [R1+0x378] ;  /* 0x00037800010c7983 */ /* 0x000f680000300800 */
[----:B------:R-:W-:Y:S01]  /*1dca0*/  @!P1 STG.E.U8 desc[UR56][R6.64+0x18], R3 ;  /* 0x0000180306009986 */ /* 0x000fe2000c101138 */
[----:B------:R-:W-:-:S03]  /*1dcb0*/  ISETP.LT.OR P1, PT, R0, 0x1a, !P4 ;  /* 0x0000001a0000780c */ /* 0x000fc60006721670 */
[----:B------:R1:W-:Y:S01]  /*1dcc0*/  @!P2 STG.E.U8 desc[UR56][R6.64+0x19], R2 ;  /* 0x000019020600a986 */ /* 0x0003e2000c101138 */
[----:B------:R-:W-:-:S03]  /*1dcd0*/  @!P0 IMAD R4, R10, R17, RZ ;  /* 0x000000110a048224 */ /* 0x000fc600078e02ff */
[----:B------:R-:W5:Y:S01]  /*1dce0*/  LDL.LU R11, [R1+0x37c] ;  /* 0x00037c00010b7983 */ /* 0x000f620000300800 */
[----:B-1----:R-:W-:-:S04]  /*1dcf0*/  @!P0 IADD3 R2, P2, R6, UR41, RZ ;  /* 0x0000002906028c10 */ /* 0x002fc8000ff5e0ff */
[----:B------:R-:W-:-:S05]  /*1dd00*/  @!P0 IADD3.X R3, R7, UR40, RZ, P2, !PT ;  /* 0x0000002807038c10 */ /* 0x000fca00097fe4ff */
[----:B------:R1:W-:Y:S02]  /*1dd10*/  @!P0 STG.E.U8 desc[UR56][R2.64+0x18], R4 ;  /* 0x0000180402008986 */ /* 0x0003e4000c101138 */
[----:B-1----:R-:W-:Y:S01]  /*1dd20*/  @!P1 IADD3 R2, P0, R6, UR41, RZ ;  /* 0x0000002906029c10 */ /* 0x002fe2000ff1e0ff */
[----:B------:R-:W-:Y:S02]  /*1dd30*/  @!P1 IMAD R4, R9, R17, RZ ;  /* 0x0000001109049224 */ /* 0x000fe400078e02ff */
[----:B------:R-:W5:Y:S01]  /*1dd40*/  LDL.LU R9, [R1+0x304] ;  /* 0x0003040001097983 */ /* 0x000f620000300800 */
[----:B------:R-:W-:-:S03]  /*1dd50*/  @!P1 IADD3.X R3, R7, UR40, RZ, P0, !PT ;  /* 0x0000002807039c10 */ /* 0x000fc600087fe4ff */
[----:B------:R-:W5:Y:S04]  /*1dd60*/  LDL.LU R10, [R1+0x308] ;  /* 0x00030800010a7983 */ /* 0x000f680000300800 */
[----:B------:R1:W-:Y:S04]  /*1dd70*/  @!P1 STG.E.U8 desc[UR56][R2.64+0x19], R4 ;  /* 0x0000190402009986 */ /* 0x0003e8000c101138 */
[----:B-1----:R-:W2:Y:S04]  /*1dd80*/  LDL.LU R3, [R1+0x340] ;  /* 0x0003400001037983 */ /* 0x002ea80000300800 */
[----:B------:R-:W3:Y:S01]  /*1dd90*/  LDL.LU R2, [R1+0x344] ;  /* 0x0003440001027983 */ /* 0x000ee20000300800 */
[----:B------:R-:W-:-:S02]  /*1dda0*/  ISETP.GE.AND P6, PT, R232, 0x81, PT ;  /* 0x00000081e800780c */ /* 0x000fc40003fc6270 */
[----:B------:R-:W-:Y:S02]  /*1ddb0*/  IADD3 R4, P0, R6, UR39, RZ ;  /* 0x0000002706047c10 */ /* 0x000fe4000ff1e0ff */
[----:B------:R-:W-:Y:S02]  /*1ddc0*/  ISETP.LT.OR P2, PT, R0, 0x2, !P6 ;  /* 0x000000020000780c */ /* 0x000fe40007741670 */
[----:B------:R-:W-:Y:S02]  /*1ddd0*/  ISETP.GE.AND P5, PT, R232, 0x89, PT ;  /* 0x00000089e800780c */ /* 0x000fe40003fa6270 */
[C---:B------:R-:W-:Y:S02]  /*1dde0*/  ISETP.LT.OR P1, PT, R0.reuse, 0x1, !P6 ;  /* 0x000000010000780c */ /* 0x040fe40007721670 */
[----:B------:R-:W-:Y:S02]  /*1ddf0*/  IADD3.X R5, R7, UR38, RZ, P0, !PT ;  /* 0x0000002607057c10 */ /* 0x000fe400087fe4ff */
[----:B------:R-:W-:-:S13]  /*1de00*/  ISETP.LT.OR P0, PT, R0, 0x1, !P5 ;  /* 0x000000010000780c */ /* 0x000fda0006f01670 */
[-C--:B------:R-:W-:Y:S02]  /*1de10*/  @!P0 IMAD R8, R8, R17.reuse, RZ ;  /* 0x0000001108088224 */ /* 0x080fe400078e02ff */
[-C--:B--2---:R-:W-:Y:S02]  /*1de20*/  @!P1 IMAD R3, R3, R17.reuse, RZ ;  /* 0x0000001103039224 */ /* 0x084fe400078e02ff */
[----:B---3--:R-:W-:-:S03]  /*1de30*/  @!P2 IMAD R2, R2, R17, RZ ;  /* 0x000000110202a224 */ /* 0x008fc600078e02ff */
[----:B------:R-:W-:Y:S04]  /*1de40*/  @!P1 STG.E.U8 desc[UR56][R4.64], R3 ;  /* 0x0000000304009986 */ /* 0x000fe8000c101138 */
[----:B------:R1:W-:Y:S02]  /*1de50*/  @!P2 STG.E.U8 desc[UR56][R4.64+0x1], R2 ;  /* 0x000001020400a986 */ /* 0x0003e4000c101138 */
[----:B-1----:R-:W-:-:S04]  /*1de60*/  @!P0 IADD3 R2, P2, R4, UR41, RZ ;  /* 0x0000002904028c10 */ /* 0x002fc8000ff5e0ff */
[----:B------:R-:W-:-:S05]  /*1de70*/  @!P0 IADD3.X R3, R5, UR40, RZ, P2, !PT ;  /* 0x0000002805038c10 */ /* 0x000fca00097fe4ff */
[----:B------:R1:W-:Y:S04]  /*1de80*/  @!P0 STG.E.U8 desc[UR56][R2.64], R8 ;  /* 0x0000000802008986 */ /* 0x0003e8000c101138 */
[----:B-1----:R-:W2:Y:S01]  /*1de90*/  LDL.LU R8, [R1+0x34c] ;  /* 0x00034c0001087983 */ /* 0x002ea20000300800 */
[C---:B------:R-:W-:Y:S02]  /*1dea0*/  ISETP.LT.OR P1, PT, R0.reuse, 0x2, !P5 ;  /* 0x000000020000780c */ /* 0x040fe40006f21670 */
[----:B------:R-:W-:-:S11]  /*1deb0*/  ISETP.LT.OR P0, PT, R0, 0x9, !P6 ;  /* 0x000000090000780c */ /* 0x000fd60007701670 */
[----:B------:R-:W-:-:S04]  /*1dec0*/  @!P1 IADD3 R2, P2, R4, UR41, RZ ;  /* 0x0000002904029c10 */ /* 0x000fc8000ff5e0ff */
[----:B------:R-:W-:Y:S02]  /*1ded0*/  @!P1 IADD3.X R3, R5, UR40, RZ, P2, !PT ;  /* 0x0000002805039c10 */ /* 0x000fe400097fe4ff */
[----:B------:R-:W-:Y:S01]  /*1dee0*/  ISETP.LT.OR P2, PT, R0, 0xa, !P6 ;  /* 0x0000000a0000780c */ /* 0x000fe20007741670 */
[----:B--2---:R-:W-:-:S05]  /*1def0*/  @!P1 IMAD R8, R8, R17, RZ ;  /* 0x0000001108089224 */ /* 0x004fca00078e02ff */
[----:B------:R1:W-:Y:S01]  /*1df00*/  @!P1 STG.E.U8 desc[UR56][R2.64+0x1], R8 ;  /* 0x0000010802009986 */ /* 0x0003e2000c101138 */
[----:B------:R-:W-:Y:S01]  /*1df10*/  ISETP.LT.OR P1, PT, R0, 0x9, !P5 ;  /* 0x000000090000780c */ /* 0x000fe20006f21670 */
[----:B-1----:R-:W-:-:S05]  /*1df20*/  @!P0 IMAD R3, R13, R17, RZ ;  /* 0x000000110d038224 */ /* 0x002fca00078e02ff */
[----:B------:R-:W-:Y:S01]  /*1df30*/  @!P2 IMAD R2, R235, R17, RZ ;  /* 0x00000011eb02a224 */ /* 0x000fe200078e02ff */
[----:B------:R-:W2:Y:S04]  /*1df40*/  LDL.LU R13, [R1+0x310] ;  /* 0x00031000010d7983 */ /* 0x000ea80000300800 */
[----:B------:R-:W-:Y:S01]  /*1df50*/  @!P0 STG.E.U8 desc[UR56][R4.64+0x8], R3 ;  /* 0x0000080304008986 */ /* 0x000fe2000c101138 */
[----:B------:R-:W-:-:S03]  /*1df60*/  ISETP.LT.OR P0, PT, R0, 0xa, !P5 ;  /* 0x0000000a0000780c */ /* 0x000fc60006f01670 */
[----:B------:R1:W-:Y:S01]  /*1df70*/  @!P2 STG.E.U8 desc[UR56][R4.64+0x9], R2 ;  /* 0x000009020400a986 */ /* 0x0003e2000c101138 */
[----:B------:R-:W-:-:S03]  /*1df80*/  @!P1 IMAD R8, R234, R17, RZ ;  /* 0x00000011ea089224 */ /* 0x000fc600078e02ff */
[----:B------:R-:W3:Y:S01]  /*1df90*/  LDL.LU R235, [R1+0x314] ;  /* 0x0003140001eb7983 */ /* 0x000ee20000300800 */
[----:B-1----:R-:W-:-:S04]  /*1dfa0*/  @!P1 IADD3 R2, P2, R4, UR41, RZ ;  /* 0x0000002904029c10 */ /* 0x002fc8000ff5e0ff */
[----:B------:R-:W-:-:S05]  /*1dfb0*/  @!P1 IADD3.X R3, R5, UR40, RZ, P2, !PT ;  /* 0x0000002805039c10 */ /* 0x000fca00097fe4ff */
[----:B------:R1:W-:Y:S01]  /*1dfc0*/  @!P1 STG.E.U8 desc[UR56][R2.64+0x8], R8 ;  /* 0x0000080802009986 */ /* 0x0003e2000c101138 */
[----:B------:R-:W-:Y:S02]  /*1dfd0*/  ISETP.LT.OR P2, PT, R0, 0x11, !P6 ;  /* 0x000000110000780c */ /* 0x000fe40007741670 */
[----:B-1----:R-:W-:-:S04]  /*1dfe0*/  @!P0 IADD3 R2, P1, R4, UR41, RZ ;  /* 0x0000002904028c10 */ /* 0x002fc8000ff3e0ff */
[----:B------:R-:W-:Y:S02]  /*1dff0*/  @!P0 IADD3.X R3, R5, UR40, RZ, P1, !PT ;  /* 0x0000002805038c10 */ /* 0x000fe40008ffe4ff */
[----:B------:R-:W-:Y:S01]  /*1e000*/  ISETP.LT.OR P1, PT, R0, 0x12, !P6 ;  /* 0x000000120000780c */ /* 0x000fe20007721670 */
[----:B----4-:R-:W-:-:S05]  /*1e010*/  @!P0 IMAD R8, R233, R17, RZ ;  /* 0x00000011e9088224 */ /* 0x010fca00078e02ff */
[----:B------:R5:W-:Y:S01]  /*1e020*/  @!P0 STG.E.U8 desc[UR56][R2.64+0x9], R8 ;  /* 0x0000090802008986 */ /* 0x000be2000c101138 */
[----:B------:R-:W-:-:S06]  /*1e030*/  ISETP.LT.OR P0, PT, R0, 0x11, !P5 ;  /* 0x000000110000780c */ /* 0x000fcc0006f01670 */
[-C--:B-----5:R-:W-:Y:S02]  /*1e040*/  @!P1 IMAD R2, R22, R17.reuse, RZ ;  /* 0x0000001116029224 */ /* 0x0a0fe400078e02ff */
[----:B------:R-:W-:-:S03]  /*1e050*/  @!P2 IMAD R3, R23, R17, RZ ;  /* 0x000000111703a224 */ /* 0x000fc600078e02ff */
[----:B------:R1:W-:Y:S01]  /*1e060*/  @!P1 STG.E.U8 desc[UR56][R4.64+0x11], R2 ;  /* 0x0000110204009986 */ /* 0x0003e2000c101138 */
[----:B------:R-:W-:-:S03]  /*1e070*/  ISETP.LT.OR P1, PT, R0, 0x12, !P5 ;  /* 0x000000120000780c */ /* 0x000fc60006f21670 */
[----:B------:R4:W-:Y:S01]  /*1e080*/  @!P2 STG.E.U8 desc[UR56][R4.64+0x10], R3 ;  /* 0x000010030400a986 */ /* 0x0009e2000c101138 */
[----:B------:R-:W-:-:S03]  /*1e090*/  @!P0 IMAD R8, R21, R17, RZ ;  /* 0x0000001115088224 */ /* 0x000fc600078e02ff */
[----:B------:R-:W5:Y:S01]  /*1e0a0*/  LDL.LU R21, [R1+0x318] ;  /* 0x0003180001157983 */ /* 0x000f620000300800 */
[----:B-1----:R-:W-:-:S04]  /*1e0b0*/  @!P0 IADD3 R2, P2, R4, UR41, RZ ;  /* 0x0000002904028c10 */ /* 0x002fc8000ff5e0ff */
[----:B----4-:R-:W-:-:S05]  /*1e0c0*/  @!P0 IADD3.X R3, R5, UR40, RZ, P2, !PT ;  /* 0x0000002805038c10 */ /* 0x010fca00097fe4ff */
[----:B------:R1:W-:Y:S01]  /*1e0d0*/  @!P0 STG.E.U8 desc[UR56][R2.64+0x10], R8 ;  /* 0x0000100802008986 */ /* 0x0003e2000c101138 */
[----:B------:R-:W-:Y:S02]  /*1e0e0*/  ISETP.LT.OR P2, PT, R0, 0x19, !P6 ;  /* 0x000000190000780c */ /* 0x000fe40007741670 */
[----:B-1----:R-:W-:-:S04]  /*1e0f0*/  @!P1 IADD3 R2, P0, R4, UR41, RZ ;  /* 0x0000002904029c10 */ /* 0x002fc8000ff1e0ff */
[----:B------:R-:W-:Y:S02]  /*1e100*/  @!P1 IADD3.X R3, R5, UR40, RZ, P0, !PT ;  /* 0x0000002805039c10 */ /* 0x000fe400087fe4ff */
[----:B------:R-:W-:Y:S01]  /*1e110*/  ISETP.LT.OR P0, PT, R0, 0x1a, !P6 ;  /* 0x0000001a0000780c */ /* 0x000fe20007701670 */
[----:B------:R-:W-:Y:S02]  /*1e120*/  @!P1 IMAD R8, R20, R17, RZ ;  /* 0x0000001114089224 */ /* 0x000fe400078e02ff */
[----:B------:R-:W4:Y:S04]  /*1e130*/  LDL.LU R20, [R1+0x31c] ;  /* 0x00031c0001147983 */ /* 0x000f280000300800 */
[----:B------:R1:W-:Y:S01]  /*1e140*/  @!P1 STG.E.U8 desc[UR56][R2.64+0x11], R8 ;  /* 0x0000110802009986 */ /* 0x0003e2000c101138 */
[----:B------:R-:W-:-:S03]  /*1e150*/  ISETP.LT.OR P1, PT, R0, 0x19, !P5 ;  /* 0x000000190000780c */ /* 0x000fc60006f21670 */
[----:B------:R-:W4:Y:S04]  /*1e160*/  LDL.LU R234, [R1+0x320] ;  /* 0x0003200001ea7983 */ /* 0x000f280000300800 */
[----:B------:R-:W4:Y:S01]  /*1e170*/  LDL.LU R233, [R1+0x324] ;  /* 0x0003240001e97983 */ /* 0x000f220000300800 */
[----:B-1----:R-:W-:-:S03]  /*1e180*/  @!P0 IMAD R2, R14, R17, RZ ;  /* 0x000000110e028224 */ /* 0x002fc600078e02ff */
[----:B------:R-:W4:Y:S01]  /*1e190*/  LDL.LU R23, [R1+0x328] ;  /* 0x0003280001177983 */ /* 0x000f220000300800 */
[----:B------:R-:W-:-:S03]  /*1e1a0*/  @!P2 IMAD R3, R15, R17, RZ ;  /* 0x000000110f03a224 */ /* 0x000fc600078e02ff */
[----:B------:R1:W-:Y:S01]  /*1e1b0*/  @!P0 STG.E.U8 desc[UR56][R4.64+0x19], R2 ;  /* 0x0000190204008986 */ /* 0x0003e2000c101138 */
[----:B------:R-:W-:-:S03]  /*1e1c0*/  ISETP.LT.OR P0, PT, R0, 0x1a, !P5 ;  /* 0x0000001a0000780c */ /* 0x000fc60006f01670 */
[----:B------:R0:W-:Y:S01]  /*1e1d0*/  @!P2 STG.E.U8 desc[UR56][R4.64+0x18], R3 ;  /* 0x000018030400a986 */ /* 0x0001e2000c101138 */
[----:B------:R-:W-:-:S03]  /*1e1e0*/  @!P1 IMAD R8, R12, R17, RZ ;  /* 0x000000110c089224 */ /* 0x000fc600078e02ff */
[----:B------:R-:W4:Y:S01]  /*1e1f0*/  LDL.LU R15, [R1+0x32c] ;  /* 0x00032c00010f7983 */ /* 0x000f220000300800 */
[----:B-1----:R-:W-:-:S03]  /*1e200*/  @!P1 IADD3 R2, P2, R4, UR41, RZ ;  /* 0x0000002904029c10 */ /* 0x002fc6000ff5e0ff */
[----:B------:R-:W4:Y:S01]  /*1e210*/  LDL.LU R14, [R1+0x330] ;  /* 0x00033000010e7983 */ /* 0x000f220000300800 */
[----:B0-----:R-:W-:-:S03]  /*1e220*/  @!P1 IADD3.X R3, R5, UR40, RZ, P2, !PT ;  /* 0x0000002805039c10 */ /* 0x001fc600097fe4ff */
[----:B------:R-:W4:Y:S04]  /*1e230*/  LDL.LU R12, [R1+0x334] ;  /* 0x00033400010c7983 */ /* 0x000f280000300800 */
[----:B------:R0:W-:Y:S02]  /*1e240*/  @!P1 STG.E.U8 desc[UR56][R2.64+0x18], R8 ;  /* 0x0000180802009986 */ /* 0x0001e4000c101138 */
[----:B0-----:R-:W-:Y:S01]  /*1e250*/  @!P0 IADD3 R2, P1, R4, UR41, RZ ;  /* 0x0000002904028c10 */ /* 0x001fe2000ff3e0ff */
[----:B------:R-:W-:Y:S02]  /*1e260*/  @!P0 IMAD R8, R11, R17, RZ ;  /* 0x000000110b088224 */ /* 0x000fe400078e02ff */
[----:B------:R-:W4:Y:S01]  /*1e270*/  LDL.LU R11, [R1+0x338] ;  /* 0x00033800010b7983 */ /* 0x000f220000300800 */
[----:B------:R-:W-:-:S03]  /*1e280*/  @!P0 IADD3.X R3, R5, UR40, RZ, P1, !PT ;  /* 0x0000002805038c10 */ /* 0x000fc60008ffe4ff */
[----:B------:R-:W4:Y:S04]  /*1e290*/  LDL.LU R22, [R1+0x33c] ;  /* 0x00033c0001167983 */ /* 0x000f280000300800 */
[----:B------:R0:W-:Y:S04]  /*1e2a0*/  @!P0 STG.E.U8 desc[UR56][R2.64+0x19], R8 ;  /* 0x0000190802008986 */ /* 0x0001e8000c101138 */
[----:B0-----:R-:W2:Y:S01]  /*1e2b0*/  LDL.LU R8, [R1+0x300] ;  /* 0x0003000001087983 */ /* 0x001ea20000300800 */
[----:B------:R-:W-:Y:S02]  /*1e2c0*/  ISETP.GE.AND P3, PT, R232, 0x101, PT ;  /* 0x00000101e800780c */ /* 0x000fe40003f66270 */
[----:B------:R-:W-:-:S02]  /*1e2d0*/  IADD3 R2, P0, R6, UR43, RZ ;  /* 0x0000002b06027c10 */ /* 0x000fc4000ff1e0ff */
[C---:B------:R-:W-:Y:S02]  /*1e2e0*/  ISETP.LT.OR P1, PT, R0.reuse, 0x1, !P3 ;  /* 0x000000010000780c */ /* 0x040fe40005f21670 */
[----:B------:R-:W-:Y:S02]  /*1e2f0*/  IADD3.X R3, R7, UR42, RZ, P0, !PT ;  /* 0x0000002a07037c10 */ /* 0x000fe400087fe4ff */
[----:B------:R-:W-:Y:S02]  /*1e300*/  ISETP.LT.OR P0, PT, R0, 0x2, !P3 ;  /* 0x000000020000780c */ /* 0x000fe40005f01670 */
[----:B------:R-:W-:-:S07]  /*1e310*/  ISETP.GE.AND P2, PT, R232, 0x109, PT ;  /* 0x00000109e800780c */ /* 0x000fce0003f46270 */
[----:B--2---:R-:W-:-:S05]  /*1e320*/  @!P1 IMAD R8, R8, R17, RZ ;  /* 0x0000001108089224 */ /* 0x004fca00078e02ff */
[----:B------:R0:W-:Y:S02]  /*1e330*/  @!P1 STG.E.U8 desc[UR56][R2.64], R8 ;  /* 0x0000000802009986 */ /* 0x0001e4000c101138 */
[----:B0-----:R-:W-:-:S05]  /*1e340*/  @!P0 IMAD R8, R9, R17, RZ ;  /* 0x0000001109088224 */ /* 0x001fca00078e02ff */
[----:B------:R0:W-:Y:S01]  /*1e350*/  @!P0 STG.E.U8 desc[UR56][R2.64+0x1], R8 ;  /* 0x0000010802008986 */ /* 0x0001e2000c101138 */
[----:B------:R-:W-:-:S13]  /*1e360*/  ISETP.LT.OR P0, PT, R0, 0x1, !P2 ;  /* 0x000000010000780c */ /* 0x000fda0005701670 */
[----:B0-----:R-:W-:Y:S01]  /*1e370*/  @!P0 IADD3 R8, P1, R2, UR41, RZ ;  /* 0x0000002902088c10 */ /* 0x001fe2000ff3e0ff */
[----:B------:R-:W-:-:S03]  /*1e380*/  @!P0 IMAD R10, R10, R17, RZ ;  /* 0x000000110a0a8224 */ /* 0x000fc600078e02ff */
[----:B------:R-:W-:-:S05]  /*1e390*/  @!P0 IADD3.X R9, R3, UR40, RZ, P1, !PT ;  /* 0x0000002803098c10 */ /* 0x000fca0008ffe4ff */
[----:B------:R0:W-:Y:S04]  /*1e3a0*/  @!P0 STG.E.U8 desc[UR56][R8.64], R10 ;  /* 0x0000000a08008986 */ /* 0x0001e8000c101138 */
[----:B0-----:R-:W2:Y:S01]  /*1e3b0*/  LDL.LU R10, [R1+0x30c] ;  /* 0x00030c00010a7983 */ /* 0x001ea20000300800 */
[----:B------:R-:W-:-:S13]  /*1e3c0*/  ISETP.LT.OR P0, PT, R0, 0x2, !P2 ;  /* 0x000000020000780c */ /* 0x000fda0005701670 */
[----:B------:R-:W-:-:S04]  /*1e3d0*/  @!P0 IADD3 R8, P1, R2, UR41, RZ ;  /* 0x0000002902088c10 */ /* 0x000fc8000ff3e0ff */
[----:B------:R-:W-:Y:S02]  /*1e3e0*/  @!P0 IADD3.X R9, R3, UR40, RZ, P1, !PT ;  /* 0x0000002803098c10 */ /* 0x000fe40008ffe4ff */
[----:B------:R-:W-:Y:S01]  /*1e3f0*/  ISETP.LT.OR P5, PT, R0, 0x21, !P4 ;  /* 0x000000210000780c */ /* 0x000fe200067a1670 */
[----:B--2---:R-:W-:-:S05]  /*1e400*/  @!P0 IMAD R10, R10, R17, RZ ;  /* 0x000000110a0a8224 */ /* 0x004fca00078e02ff */
[----:B------:R0:W-:Y:S01]  /*1e410*/  @!P0 STG.E.U8 desc[UR56][R8.64+0x1], R10 ;  /* 0x0000010a08008986 */ /* 0x0001e2000c101138 */
[----:B------:R-:W-:-:S13]  /*1e420*/  ISETP.LT.OR P0, PT, R0, 0x9, !P3 ;  /* 0x000000090000780c */ /* 0x000fda0005f01670 */
[----:B0-----:R-:W-:-:S05]  /*1e430*/  @!P0 IMAD R8, R13, R17, RZ ;  /* 0x000000110d088224 */ /* 0x001fca00078e02ff */
[----:B------:R3:W-:Y:S01]  /*1e440*/  @!P0 STG.E.U8 desc[UR56][R2.64+0x8], R8 ;  /* 0x0000080802008986 */ /* 0x0007e2000c101138 */
[----:B------:R-:W-:-:S13]  /*1e450*/  ISETP.LT.OR P0, PT, R0, 0xa, !P3 ;  /* 0x0000000a0000780c */ /* 0x000fda0005f01670 */
[----:B---3--:R-:W-:Y:S02]  /*1e460*/  @!P0 IMAD R8, R235, R17, RZ ;  /* 0x00000011eb088224 */ /* 0x008fe400078e02ff */
[----:B------:R-:W2:Y:S04]  /*1e470*/  LDL.LU R235, [R1+0x2ec] ;  /* 0x0002ec0001eb7983 */ /* 0x000ea80000300800 */
[----:B------:R0:W-:Y:S01]  /*1e480*/  @!P0 STG.E.U8 desc[UR56][R2.64+0x9], R8 ;  /* 0x0000090802008986 */ /* 0x0001e2000c101138 */
[----:B------:R-:W-:-:S13]  /*1e490*/  ISETP.LT.OR P0, PT, R0, 0x9, !P2 ;  /* 0x000000090000780c */ /* 0x000fda0005701670 */
[----:B0-----:R-:W-:Y:S01]  /*1e4a0*/  @!P0 IADD3 R8, P1, R2, UR41, RZ ;  /* 0x0000002902088c10 */ /* 0x001fe2000ff3e0ff */
[----:B-----5:R-:W-:-:S03]  /*1e4b0*/  @!P0 IMAD R10, R21, R17, RZ ;  /* 0x00000011150a8224 */ /* 0x020fc600078e02ff */
[----:B------:R-:W-:-:S05]  /*1e4c0*/  @!P0 IADD3.X R9, R3, UR40, RZ, P1, !PT ;  /* 0x0000002803098c10 */ /* 0x000fca0008ffe4ff */
[----:B------:R0:W-:Y:S01]  /*1e4d0*/  @!P0 STG.E.U8 desc[UR56][R8.64+0x8], R10 ;  /* 0x0000080a08008986 */ /* 0x0001e2000c101138 */
[----:B------:R-:W-:-:S13]  /*1e4e0*/  ISETP.LT.OR P0, PT, R0, 0xa, !P2 ;  /* 0x0000000a0000780c */ /* 0x000fda0005701670 */
[----:B0-----:R-:W-:Y:S01]  /*1e4f0*/  @!P0 IADD3 R8, P1, R2, UR41, RZ ;  /* 0x0000002902088c10 */ /* 0x001fe2000ff3e0ff */
[----:B----4-:R-:W-:-:S03]  /*1e500*/  @!P0 IMAD R10, R20, R17, RZ ;  /* 0x00000011140a8224 */ /* 0x010fc600078e02ff */
[----:B------:R-:W-:-:S05]  /*1e510*/  @!P0 IADD3.X R9, R3, UR40, RZ, P1, !PT ;  /* 0x0000002803098c10 */ /* 0x000fca0008ffe4ff */
[----:B------:R0:W-:Y:S01]  /*1e520*/  @!P0 STG.E.U8 desc[UR56][R8.64+0x9], R10 ;  /* 0x0000090a08008986 */ /* 0x0001e2000c101138 */
[----:B------:R-:W-:-:S04]  /*1e530*/  @!P5 IADD3 R20, P0, R6, UR41, RZ ;  /* 0x000000290614dc10 */ /* 0x000fc8000ff1e0ff */
[----:B------:R-:W-:Y:S02]  /*1e540*/  @!P5 IADD3.X R21, R7, UR40, RZ, P0, !PT ;  /* 0x000000280715dc10 */ /* 0x000fe400087fe4ff */
[----:B------:R-:W-:-:S13]  /*1e550*/  ISETP.LT.OR P0, PT, R0, 0x11, !P3 ;  /* 0x000000110000780c */ /* 0x000fda0005f01670 */
[----:B0-----:R-:W-:Y:S02]  /*1e560*/  @!P0 IMAD R8, R234, R17, RZ ;  /* 0x00000011ea088224 */ /* 0x001fe400078e02ff */
[----:B------:R-:W3:Y:S04]  /*1e570*/  LDL.LU R234, [R1+0x2f0] ;  /* 0x0002f00001ea7983 */ /* 0x000ee80000300800 */
[----:B------:R0:W-:Y:S01]  /*1e580*/  @!P0 STG.E.U8 desc[UR56][R2.64+0x10], R8 ;  /* 0x0000100802008986 */ /* 0x0001e2000c101138 */
[----:B------:R-:W-:-:S13]  /*1e590*/  ISETP.LT.OR P0, PT, R0, 0x12, !P3 ;  /* 0x000000120000780c */ /* 0x000fda0005f01670 */
[----:B0-----:R-:W-:Y:S02]  /*1e5a0*/  @!P0 IMAD R8, R233, R17, RZ ;  /* 0x00000011e9088224 */ /* 0x001fe400078e02ff */
[----:B------:R-:W4:Y:S04]  /*1e5b0*/  LDL.LU R233, [R1+0x2f4] ;  /* 0x0002f40001e97983 */ /* 0x000f280000300800 */
[----:B------:R0:W-:Y:S01]  /*1e5c0*/  @!P0 STG.E.U8 desc[UR56][R2.64+0x11], R8 ;  /* 0x0000110802008986 */ /* 0x0001e2000c101138 */
[----:B------:R-:W-:-:S13]  /*1e5d0*/  ISETP.LT.OR P0, PT, R0, 0x11, !P2 ;  /* 0x000000110000780c */ /* 0x000fda0005701670 */
[----:B0-----:R-:W-:Y:S01]  /*1e5e0*/  @!P0 IADD3 R8, P1, R2, UR41, RZ ;  /* 0x0000002902088c10 */ /* 0x001fe2000ff3e0ff */
[----:B------:R-:W-:Y:S02]  /*1e5f0*/  @!P0 IMAD R10, R23, R17, RZ ;  /* 0x00000011170a8224 */ /* 0x000fe400078e02ff */
[----:B------:R-:W5:Y:S01]  /*1e600*/  LDL.LU R23, [R1+0x2f8] ;  /* 0x0002f80001177983 */ /* 0x000f620000300800 */
[----:B------:R-:W-:-:S05]  /*1e610*/  @!P0 IADD3.X R9, R3, UR40, RZ, P1, !PT ;  /* 0x0000002803098c10 */ /* 0x000fca0008ffe4ff */
[----:B------:R0:W-:Y:S01]  /*1e620*/  @!P0 STG.E.U8 desc[UR56][R8.64+0x10], R10 ;  /* 0x0000100a08008986 */ /* 0x0001e2000c101138 */
[----:B------:R-:W-:-:S13]  /*1e630*/  ISETP.LT.OR P0, PT, R0, 0x12, !P2 ;  /* 0x000000120000780c */ /* 0x000fda0005701670 */
[----:B0-----:R-:W-:Y:S01]  /*1e640*/  @!P0 IADD3 R8, P1, R2, UR41, RZ ;  /* 0x0000002902088c10 */ /* 0x001fe2000ff3e0ff */
[----:B------:R-:W-:-:S03]  /*1e650*/  @!P0 IMAD R10, R15, R17, RZ ;  /* 0x000000110f0a8224 */ /* 0x000fc600078e02ff */
[----:B------:R-:W-:-:S05]  /*1e660*/  @!P0 IADD3.X R9, R3, UR40, RZ, P1, !PT ;  /* 0x0000002803098c10 */ /* 0x000fca0008ffe4ff */
[----:B------:R0:W-:Y:S01]  /*1e670*/  @!P0 STG.E.U8 desc[UR56][R8.64+0x11], R10 ;  /* 0x0000110a08008986 */ /* 0x0001e2000c101138 */
[----:B------:R-:W-:-:S13]  /*1e680*/  ISETP.LT.OR P0, PT, R0, 0x19, !P3 ;  /* 0x000000190000780c */ /* 0x000fda0005f01670 */
[----:B0-----:R-:W-:-:S05]  /*1e690*/  @!P0 IMAD R8, R14, R17, RZ ;  /* 0x000000110e088224 */ /* 0x001fca00078e02ff */
[----:B------:R0:W-:Y:S01]  /*1e6a0*/  @!P0 STG.E.U8 desc[UR56][R2.64+0x18], R8 ;  /* 0x0000180802008986 */ /* 0x0001e2000c101138 */
[----:B------:R-:W-:-:S13]  /*1e6b0*/  ISETP.LT.OR P0, PT, R0, 0x1a, !P3 ;  /* 0x0000001a0000780c */ /* 0x000fda0005f01670 */
[----:B0-----:R-:W-:-:S05]  /*1e6c0*/  @!P0 IMAD R8, R12, R17, RZ ;  /* 0x000000110c088224 */ /* 0x001fca00078e02ff */
[----:B------:R0:W-:Y:S01]  /*1e6d0*/  @!P0 STG.E.U8 desc[UR56][R2.64+0x19], R8 ;  /* 0x0000190802008986 */ /* 0x0001e2000c101138 */
[----:B------:R-:W-:-:S13]  /*1e6e0*/  ISETP.LT.OR P0, PT, R0, 0x19, !P2 ;  /* 0x000000190000780c */ /* 0x000fda0005701670 */
[----:B0-----:R-:W-:-:S04]  /*1e6f0*/  @!P0 IADD3 R8, P1, R2, UR41, RZ ;  /* 0x0000002902088c10 */ /* 0x001fc8000ff3e0ff */
[----:B------:R-:W-:Y:S02]  /*1e700*/  @!P0 IADD3.X R9, R3, UR40, RZ, P1, !PT ;  /* 0x0000002803098c10 */ /* 0x000fe40008ffe4ff */
[----:B------:R-:W-:Y:S01]  /*1e710*/  ISETP.LT.OR P1, PT, R0, 0x1a, !P2 ;  /* 0x0000001a0000780c */ /* 0x000fe20005721670 */
[----:B------:R-:W-:-:S05]  /*1e720*/  @!P0 IMAD R10, R11, R17, RZ ;  /* 0x000000110b0a8224 */ /* 0x000fca00078e02ff */
[----:B------:R0:W-:Y:S07]  /*1e730*/  @!P0 STG.E.U8 desc[UR56][R8.64+0x18], R10 ;  /* 0x0000180a08008986 */ /* 0x0001ee000c101138 */
[----:B------:R-:W-:-:S04]  /*1e740*/  @!P1 IADD3 R12, P3, R2, UR41, RZ ;  /* 0x00000029020c9c10 */ /* 0x000fc8000ff7e0ff */
[----:B------:R-:W-:Y:S01]  /*1e750*/  @!P1 IADD3.X R13, R3, UR40, RZ, P3, !PT ;  /* 0x00000028030d9c10 */ /* 0x000fe20009ffe4ff */
[----:B0-----:R-:W-:Y:S02]  /*1e760*/  @!P1 IMAD R10, R22, R17, RZ ;  /* 0x00000011160a9224 */ /* 0x001fe400078e02ff */
[----:B------:R-:W5:Y:S04]  /*1e770*/  LDL.LU R22, [R1+0x2fc] ;  /* 0x0002fc0001167983 */ /* 0x000f680000300800 */
[----:B------:R0:W-:Y:S04]  /*1e780*/  @!P1 STG.E.U8 desc[UR56][R12.64+0x19], R10 ;  /* 0x0000190a0c009986 */ /* 0x0001e8000c101138 */
[----:B0-----:R-:W2:Y:S04]  /*1e790*/  LDL.LU R12, [R1+0x2c0] ;  /* 0x0002c000010c7983 */ /* 0x001ea80000300800 */
[----:B------:R-:W3:Y:S01]  /*1e7a0*/  LDL.LU R13, [R1+0x2c4] ;  /* 0x0002c400010d7983 */ /* 0x000ee20000300800 */
[----:B------:R-:W-:-:S04]  /*1e7b0*/  ISETP.GE.AND P0, PT, R232, 0x189, PT ;  /* 0x00000189e800780c */ /* 0x000fc80003f06270 */
[----:B------:R-:W-:Y:S01]  /*1e7c0*/  ISETP.LT.OR P5, PT, R0, 0x1, !P0 ;  /* 0x000000010000780c */ /* 0x000fe200047a1670 */
[----:B------:R-:W-:Y:S01]  /*1e7d0*/  IMAD.U32 R8, RZ, RZ, UR12 ;  /* 0x0000000cff087e24 */ /* 0x000fe2000f8e00ff */
[----:B------:R-:W-:-:S03]  /*1e7e0*/  UIMAD UR4, UR13, 0x180, URZ ;  /* 0x000001800d0478a4 */ /* 0x000fc6000f8e023f */
[----:B------:R-:W-:Y:S01]  /*1e7f0*/  IMAD.WIDE.U32 R8, R8, 0x180, R6 ;  /* 0x0000018008087825 */ /* 0x000fe200078e0006 */
[----:B------:R-:W-:-:S03]  /*1e800*/  ISETP.GE.AND P1, PT, R232, 0x181, PT ;  /* 0x00000181e800780c */ /* 0x000fc60003f26270 */
[----:B------:R-:W-:-:S04]  /*1e810*/  VIADD R11, R9, UR4 ;  /* 0x00000004090b7c36 */ /* 0x000fc80008000000 */
[----:B------:R-:W-:-:S04]  /*1e820*/  @!P5 IADD3 R14, P3, R8, UR41, RZ ;  /* 0x00000029080edc10 */ /* 0x000fc8000ff7e0ff */
[----:B------:R-:W-:Y:S02]  /*1e830*/  @!P5 IADD3.X R15, R11, UR40, RZ, P3, !PT ;  /* 0x000000280b0fdc10 */ /* 0x000fe40009ffe4ff */
[----:B------:R-:W-:-:S13]  /*1e840*/  ISETP.LT.OR P3, PT, R0, 0x1, !P1 ;  /* 0x000000010000780c */ /* 0x000fda0004f61670 */
[----:B------:R-:W-:Y:S02]  /*1e850*/  @!P3 IMAD.MOV.U32 R10, RZ, RZ, R8 ;  /* 0x000000ffff0ab224 */ /* 0x000fe400078e0008 */
[----:B--2---:R-:W-:-:S05]  /*1e860*/  @!P3 IMAD R12, R12, R17, RZ ;  /* 0x000000110c0cb224 */ /* 0x004fca00078e02ff */
[----:B------:R3:W-:Y:S01]  /*1e870*/  @!P3 STG.E.U8 desc[UR56][R10.64], R12 ;  /* 0x0000000c0a00b986 */ /* 0x0007e2000c101138 */
[----:B------:R-:W-:-:S13]  /*1e880*/  ISETP.LT.OR P3, PT, R0, 0x2, !P1 ;  /* 0x000000020000780c */ /* 0x000fda0004f61670 */
[----:B---3--:R-:W-:Y:S02]  /*1e890*/  @!P3 IMAD R12, R13, R17, RZ ;  /* 0x000000110d0cb224 */ /* 0x008fe400078e02ff */
[----:B------:R-:W-:-:S05]  /*1e8a0*/  @!P3 IMAD.MOV.U32 R10, RZ, RZ, R8 ;  /* 0x000000ffff0ab224 */ /* 0x000fca00078e0008 */
[----:B------:R0:W-:Y:S04]  /*1e8b0*/  @!P3 STG.E.U8 desc[UR56][R10.64+0x1], R12 ;  /* 0x0000010c0a00b986 */ /* 0x0001e8000c101138 */
[----:B0-----:R-:W2:Y:S01]  /*1e8c0*/  LDL.LU R10, [R1+0x2c8] ;  /* 0x0002c800010a7983 */ /* 0x001ea20000300800 */
[----:B------:R-:W-:Y:S01]  /*1e8d0*/  ISETP.LT.OR P3, PT, R0, 0x2, !P0 ;  /* 0x000000020000780c */ /* 0x000fe20004761670 */
[----:B--2---:R-:W-:-:S05]  /*1e8e0*/  @!P5 IMAD R10, R10, R17, RZ ;  /* 0x000000110a0ad224 */ /* 0x004fca00078e02ff */
[----:B------:R0:W-:Y:S04]  /*1e8f0*/  @!P5 STG.E.U8 desc[UR56][R14.64], R10 ;  /* 0x0000000a0e00d986 */ /* 0x0001e8000c101138 */
[----:B0-----:R-:W2:Y:S03]  /*1e900*/  LDL.LU R10, [R1+0x2cc] ;  /* 0x0002cc00010a7983 */ /* 0x001ea60000300800 */
[----:B------:R-:W-:-:S04]  /*1e910*/  @!P3 IADD3 R12, P6, R8, UR41, RZ ;  /* 0x00000029080cbc10 */ /* 0x000fc8000ffde0ff */
[----:B------:R-:W-:Y:S01]  /*1e920*/  @!P3 IADD3.X R13, R11, UR40, RZ, P6, !PT ;  /* 0x000000280b0dbc10 */ /* 0x000fe2000b7fe4ff */
[----:B--2---:R-:W-:-:S05]  /*1e930*/  @!P3 IMAD R10, R10, R17, RZ ;  /* 0x000000110a0ab224 */ /* 0x004fca00078e02ff */
[----:B------:R0:W-:Y:S04]  /*1e940*/  @!P3 STG.E.U8 desc[UR56][R12.64+0x1], R10 ;  /* 0x0000010a0c00b986 */ /* 0x0001e8000c101138 */
[----:B0-----:R-:W2:Y:S04]  /*1e950*/  LDL.LU R12, [R1+0x2d0] ;  /* 0x0002d000010c7983 */ /* 0x001ea80000300800 */
[----:B------:R-:W3:Y:S01]  /*1e960*/  LDL.LU R13, [R1+0x2d4] ;  /* 0x0002d400010d7983 */ /* 0x000ee20000300800 */
        /* <DEDUP_REMOVED lines=9> */
[----:B------:R-:W-:-:S13]  /*1ea00*/  ISETP.LT.OR P5, PT, R0, 0x9, !P0 ;  /* 0x000000090000780c */ /* 0x000fda00047a1670 */
[----:B------:R-:W-:-:S04]  /*1ea10*/  @!P5 IADD3 R14, P6, R8, UR41, RZ ;  /* 0x00000029080edc10 */ /* 0x000fc8000ffde0ff */
[----:B------:R-:W-:Y:S01]  /*1ea20*/  @!P5 IADD3.X R15, R11, UR40, RZ, P6, !PT ;  /* 0x000000280b0fdc10 */ /* 0x000fe2000b7fe4ff */
[----:B--2---:R-:W-:-:S05]  /*1ea30*/  @!P5 IMAD R10, R10, R17, RZ ;  /* 0x000000110a0ad224 */ /* 0x004fca00078e02ff */
[----:B------:R0:W-:Y:S04]  /*1ea40*/  @!P5 STG.E.U8 desc[UR56][R14.64+0x8], R10 ;  /* 0x0000080a0e00d986 */ /* 0x0001e8000c101138 */
[----:B0-----:R-:W2:Y:S01]  /*1ea50*/  LDL.LU R10, [R1+0x2dc] ;  /* 0x0002dc00010a7983 */ /* 0x001ea20000300800 */
[----:B------:R-:W-:-:S13]  /*1ea60*/  ISETP.LT.OR P3, PT, R0, 0xa, !P0 ;  /* 0x0000000a0000780c */ /* 0x000fda0004761670 */
        /* <DEDUP_REMOVED lines=15> */
[C---:B------:R-:W-:Y:S02]  /*1eb60*/  ISETP.LT.OR P5, PT, R0.reuse, 0x11, !P0 ;  /* 0x000000110000780c */ /* 0x040fe400047a1670 */
[----:B------:R-:W-:-:S11]  /*1eb70*/  ISETP.LT.OR P3, PT, R0, 0x12, !P0 ;  /* 0x000000120000780c */ /* 0x000fd60004761670 */
[----:B------:R-:W-:-:S04]  /*1eb80*/  @!P5 IADD3 R14, P6, R8, UR41, RZ ;  /* 0x00000029080edc10 */ /* 0x000fc8000ffde0ff */
[----:B------:R-:W-:Y:S02]  /*1eb90*/  @!P5 IADD3.X R15, R11, UR40, RZ, P6, !PT ;  /* 0x000000280b0fdc10 */ /* 0x000fe4000b7fe4ff */
[----:B------:R-:W-:-:S04]  /*1eba0*/  @!P3 IADD3 R12, P6, R8, UR41, RZ ;  /* 0x00000029080cbc10 */ /* 0x000fc8000ffde0ff */
[----:B------:R-:W-:Y:S01]  /*1ebb0*/  @!P3 IADD3.X R13, R11, UR40, RZ, P6, !PT ;  /* 0x000000280b0dbc10 */ /* 0x000fe2000b7fe4ff */
[----:B--2---:R-:W-:-:S05]  /*1ebc0*/  @!P5 IMAD R10, R10, R17, RZ ;  /* 0x000000110a0ad224 */ /* 0x004fca00078e02ff */
[----:B------:R0:W-:Y:S02]  /*1ebd0*/  @!P5 STG.E.U8 desc[UR56][R14.64+0x10], R10 ;  /* 0x0000100a0e00d986 */ /* 0x0001e4000c101138 */
[----:B0-----:R-:W-:-:S05]  /*1ebe0*/  @!P3 IMAD R10, R235, R17, RZ ;  /* 0x00000011eb0ab224 */ /* 0x001fca00078e02ff */
[----:B------:R0:W-:Y:S01]  /*1ebf0*/  @!P3 STG.E.U8 desc[UR56][R12.64+0x11], R10 ;  /* 0x0000110a0c00b986 */ /* 0x0001e2000c101138 */
[C---:B------:R-:W-:Y:S02]  /*1ec00*/  ISETP.LT.OR P3, PT, R0.reuse, 0x19, !P1 ;  /* 0x000000190000780c */ /* 0x040fe40004f61670 */
[----:B------:R-:W-:Y:S01]  /*1ec10*/  ISETP.LT.OR P5, PT, R0, 0x19, !P0 ;  /* 0x000000190000780c */ /* 0x000fe200047a1670 */
[----:B0-----:R-:W2:Y:S10]  /*1ec20*/  LDL.LU R13, [R1+0x284] ;  /* 0x00028400010d7983 */ /* 0x001eb40000300800 */
[----:B------:R-:W-:-:S02]  /*1ec30*/  @!P3 IMAD R12, R234, R17, RZ ;  /* 0x00000011ea0cb224 */ /* 0x000fc400078e02ff */
[----:B------:R-:W-:-:S05]  /*1ec40*/  @!P3 IMAD.MOV.U32 R10, RZ, RZ, R8 ;  /* 0x000000ffff0ab224 */ /* 0x000fca00078e0008 */
[----:B------:R4:W-:Y:S01]  /*1ec50*/  @!P3 STG.E.U8 desc[UR56][R10.64+0x18], R12 ;  /* 0x0000180c0a00b986 */ /* 0x0009e2000c101138 */
[----:B------:R-:W-:-:S13]  /*1ec60*/  ISETP.LT.OR P3, PT, R0, 0x1a, !P1 ;  /* 0x0000001a0000780c */ /* 0x000fda0004f61670 */
[----:B----4-:R-:W-:Y:S02]  /*1ec70*/  @!P3 IMAD R12, R233, R17, RZ ;  /* 0x00000011e90cb224 */ /* 0x010fe400078e02ff */
[----:B------:R-:W-:-:S05]  /*1ec80*/  @!P3 IMAD.MOV.U32 R10, RZ, RZ, R8 ;  /* 0x000000ffff0ab224 */ /* 0x000fca00078e0008 */
[----:B------:R5:W-:Y:S01]  /*1ec90*/  @!P3 STG.E.U8 desc[UR56][R10.64+0x19], R12 ;  /* 0x0000190c0a00b986 */ /* 0x000be2000c101138 */
[----:B------:R-:W-:Y:S02]  /*1eca0*/  ISETP.LT.OR P3, PT, R0, 0x1a, !P0 ;  /* 0x0000001a0000780c */ /* 0x000fe40004761670 */
[----:B------:R-:W-:-:S04]  /*1ecb0*/  @!P5 IADD3 R14, P6, R8, UR41, RZ ;  /* 0x00000029080edc10 */ /* 0x000fc8000ffde0ff */
[----:B------:R-:W-:Y:S01]  /*1ecc0*/  @!P5 IADD3.X R15, R11, UR40, RZ, P6, !PT ;  /* 0x000000280b0fdc10 */ /* 0x000fe2000b7fe4ff */
[----:B-----5:R-:W-:-:S06]  /*1ecd0*/  @!P5 IMAD R12, R23, R17, RZ ;  /* 0x00000011170cd224 */ /* 0x020fcc00078e02ff */
[----:B------:R-:W-:Y:S01]  /*1ece0*/  @!P3 IADD3 R10, P6, R8, UR41, RZ ;  /* 0x00000029080abc10 */ /* 0x000fe2000ffde0ff */
[----:B------:R0:W-:Y:S03]  /*1ecf0*/  @!P5 STG.E.U8 desc[UR56][R14.64+0x18], R12 ;  /* 0x0000180c0e00d986 */ /* 0x0001e6000c101138 */
[----:B------:R-:W-:Y:S01]  /*1ed00*/  @!P3 IADD3.X R11, R11, UR40, RZ, P6, !PT ;  /* 0x000000280b0bbc10 */ /* 0x000fe2000b7fe4ff */
[----:B0-----:R-:W3:Y:S01]  /*1ed10*/  LDL.LU R14, [R1+0x288] ;  /* 0x00028800010e7983 */ /* 0x001ee20000300800 */
[----:B------:R-:W-:-:S03]  /*1ed20*/  @!P3 IMAD R12, R22, R17, RZ ;  /* 0x00000011160cb224 */ /* 0x000fc600078e02ff */
[----:B------:R-:W4:Y:S04]  /*1ed30*/  LDL.LU R15, [R1+0x294] ;  /* 0x00029400010f7983 */ /* 0x000f280000300800 */
[----:B------:R-:W5:Y:S04]  /*1ed40*/  LDL.LU R235, [R1+0x2ac] ;  /* 0x0002ac0001eb7983 */ /* 0x000f680000300800 */
[----:B------:R-:W5:Y:S04]  /*1ed50*/  LDL.LU R234, [R1+0x2b0] ;  /* 0x0002b00001ea7983 */ /* 0x000f680000300800 */
[----:B------:R-:W5:Y:S04]  /*1ed60*/  LDL.LU R233, [R1+0x2b4] ;  /* 0x0002b40001e97983 */ /* 0x000f680000300800 */
[----:B------:R-:W5:Y:S04]  /*1ed70*/  LDL.LU R23, [R1+0x2b8] ;  /* 0x0002b80001177983 */ /* 0x000f680000300800 */
[----:B------:R-:W5:Y:S04]  /*1ed80*/  LDL.LU R22, [R1+0x2bc] ;  /* 0x0002bc0001167983 */ /* 0x000f680000300800 */
[----:B------:R0:W-:Y:S04]  /*1ed90*/  @!P3 STG.E.U8 desc[UR56][R10.64+0x19], R12 ;  /* 0x0000190c0a00b986 */ /* 0x0001e8000c101138 */
[----:B0-----:R-:W2:Y:S01]  /*1eda0*/  LDL.LU R11, [R1+0x280] ;  /* 0x00028000010b7983 */ /* 0x001ea20000300800 */
[----:B------:R-:W-:-:S04]  /*1edb0*/  LOP3.LUT R19, R19, 0xfffff7ff, RZ, 0xc0, !PT ;  /* 0xfffff7ff13137812 */ /* 0x000fc800078ec0ff */
[----:B------:R-:W-:Y:S02]  /*1edc0*/  @P2 LOP3.LUT R19, R19, 0x800, RZ, 0xfc, !PT ;  /* 0x0000080013132812 */ /* 0x000fe400078efcff */
[----:B------:R-:W-:-:S04]  /*1edd0*/  ISETP.GE.AND P2, PT, R232, 0x1, PT ;  /* 0x00000001e800780c */ /* 0x000fc80003f46270 */
[----:B------:R-:W-:Y:S02]  /*1ede0*/  ISETP.LT.OR P3, PT, R0, 0x21, !P2 ;  /* 0x000000210000780c */ /* 0x000fe40005761670 */
[----:B------:R-:W-:-:S04]  /*1edf0*/  LOP3.LUT R19, R19, 0xffffefff, RZ, 0xc0, !PT ;  /* 0xffffefff13137812 */ /* 0x000fc800078ec0ff */
[----:B------:R-:W-:Y:S02]  /*1ee00*/  @P1 LOP3.LUT R19, R19, 0x1000, RZ, 0xfc, !PT ;  /* 0x0000100013131812 */ /* 0x000fe400078efcff */
[----:B------:R-:W-:-:S13]  /*1ee10*/  ISETP.LT.OR P1, PT, R0, 0x21, !P4 ;  /* 0x000000210000780c */ /* 0x000fda0006721670 */
[-C--:B---3--:R-:W-:Y:S02]  /*1ee20*/  @!P1 IMAD R14, R14, R17.reuse, RZ ;  /* 0x000000110e0e9224 */ /* 0x088fe400078e02ff */
[----:B--2---:R-:W-:-:S05]  /*1ee30*/  @!P3 IMAD R10, R11, R17, RZ ;  /* 0x000000110b0ab224 */ /* 0x004fca00078e02ff */
[----:B------:R0:W-:Y:S01]  /*1ee40*/  @!P3 STG.E.U8 desc[UR56][R6.64+0x20], R10 ;  /* 0x0000200a0600b986 */ /* 0x0001e2000c101138 */
[----:B------:R-:W-:-:S13]  /*1ee50*/  ISETP.LT.OR P3, PT, R0, 0x22, !P2 ;  /* 0x000000220000780c */ /* 0x000fda0005761670 */
[----:B0-----:R-:W-:-:S05]  /*1ee60*/  @!P3 IMAD R10, R13, R17, RZ ;  /* 0x000000110d0ab224 */ /* 0x001fca00078e02ff */
[----:B------:R-:W-:Y:S04]  /*1ee70*/  @!P3 STG.E.U8 desc[UR56][R6.64+0x21], R10 ;  /* 0x0000210a0600b986 */ /* 0x000fe8000c101138 */
[----:B------:R0:W-:Y:S04]  /*1ee80*/  @!P1 STG.E.U8 desc[UR56][R20.64+0x20], R14 ;  /* 0x0000200e14009986 */ /* 0x0001e8000c101138 */
[----:B0-----:R-:W2:Y:S01]  /*1ee90*/  LDL.LU R14, [R1+0x28c] ;  /* 0x00028c00010e7983 */ /* 0x001ea20000300800 */
[----:B------:R-:W-:-:S03]  /*1eea0*/  ISETP.LT.OR P3, PT, R0, 0x22, !P4 ;  /* 0x000000220000780c */ /* 0x000fc60006761670 */
[----:B------:R-:W3:Y:S04]  /*1eeb0*/  LDL.LU R20, [R1+0x298] ;  /* 0x0002980001147983 */ /* 0x000ee80000300800 */
[----:B------:R-:W5:Y:S06]  /*1eec0*/  LDL.LU R21, [R1+0x2a8] ;  /* 0x0002a80001157983 */ /* 0x000f6c0000300800 */
[----:B------:R-:W-:-:S04]  /*1eed0*/  @!P3 IADD3 R10, P5, R6, UR41, RZ ;  /* 0x00000029060abc10 */ /* 0x000fc8000ffbe0ff */
[----:B------:R-:W-:Y:S01]  /*1eee0*/  @!P3 IADD3.X R11, R7, UR40, RZ, P5, !PT ;  /* 0x00000028070bbc10 */ /* 0x000fe2000affe4ff */
[----:B--2---:R-:W-:-:S05]  /*1eef0*/  @!P3 IMAD R14, R14, R17, RZ ;  /* 0x000000110e0eb224 */ /* 0x004fca00078e02ff */
[----:B------:R0:W-:Y:S04]  /*1ef00*/  @!P3 STG.E.U8 desc[UR56][R10.64+0x21], R14 ;  /* 0x0000210e0a00b986 */ /* 0x0001e8000c101138 */
[----:B0-----:R-:W2:Y:S01]  /*1ef10*/  LDL.LU R11, [R1+0x290] ;  /* 0x00029000010b7983 */ /* 0x001ea20000300800 */
[C---:B------:R-:W-:Y:S02]  /*1ef20*/  ISETP.LT.OR P3, PT, R0.reuse, 0x29, !P2 ;  /* 0x000000290000780c */ /* 0x040fe40005761670 */
[----:B------:R-:W-:-:S13]  /*1ef30*/  ISETP.LT.OR P5, PT, R0, 0x29, !P4 ;  /* 0x000000290000780c */ /* 0x000fda00067a1670 */
[----:B------:R-:W-:Y:S01]  /*1ef40*/  @!P5 IADD3 R12, P6, R6, UR41, RZ ;  /* 0x00000029060cdc10 */ /* 0x000fe2000ffde0ff */
[----:B---3--:R-:W-:-:S03]  /*1ef50*/  @!P5 IMAD R20, R20, R17, RZ ;  /* 0x000000111414d224 */ /* 0x008fc600078e02ff */
[----:B------:R-:W-:Y:S01]  /*1ef60*/  @!P5 IADD3.X R13, R7, UR40, RZ, P6, !PT ;  /* 0x00000028070ddc10 */ /* 0x000fe2000b7fe4ff */
[----:B--2---:R-:W-:-:S05]  /*1ef70*/  @!P3 IMAD R10, R11, R17, RZ ;  /* 0x000000110b0ab224 */ /* 0x004fca00078e02ff */
[----:B------:R4:W-:Y:S01]  /*1ef80*/  @!P3 STG.E.U8 desc[UR56][R6.64+0x28], R10 ;  /* 0x0000280a0600b986 */ /* 0x0009e2000c101138 */
[----:B------:R-:W-:-:S13]  /*1ef90*/  ISETP.LT.OR P3, PT, R0, 0x2a, !P2 ;  /* 0x0000002a0000780c */ /* 0x000fda0005761670 */
[----:B----4-:R-:W-:-:S05]  /*1efa0*/  @!P3 IMAD R10, R15, R17, RZ ;  /* 0x000000110f0ab224 */ /* 0x010fca00078e02ff */
[----:B------:R-:W-:Y:S04]  /*1efb0*/  @!P3 STG.E.U8 desc[UR56][R6.64+0x29], R10 ;  /* 0x0000290a0600b986 */ /* 0x000fe8000c101138 */
[----:B------:R0:W-:Y:S04]  /*1efc0*/  @!P5 STG.E.U8 desc[UR56][R12.64+0x28], R20 ;  /* 0x000028140c00d986 */ /* 0x0001e8000c101138 */
[----:B0-----:R-:W2:Y:S04]  /*1efd0*/  LDL.LU R12, [R1+0x29c] ;  /* 0x00029c00010c7983 */ /* 0x001ea80000300800 */
[----:B------:R-:W3:Y:S04]  /*1efe0*/  LDL.LU R20, [R1+0x2a0] ;  /* 0x0002a00001147983 */ /* 0x000ee80000300800 */
[----:B------:R-:W4:Y:S01]  /*1eff0*/  LDL.LU R13, [R1+0x2a4] ;  /* 0x0002a400010d7983 */ /* 0x000f220000300800 */
[----:B------:R-:W-:-:S13]  /*1f000*/  ISETP.LT.OR P3, PT, R0, 0x2a, !P4 ;  /* 0x0000002a0000780c */ /* 0x000fda0006761670 */
[----:B------:R-:W-:-:S04]  /*1f010*/  @!P3 IADD3 R10, P6, R6, UR41, RZ ;  /* 0x00000029060abc10 */ /* 0x000fc8000ffde0ff */
[----:B------:R-:W-:Y:S02]  /*1f020*/  @!P3 IADD3.X R11, R7, UR40, RZ, P6, !PT ;  /* 0x00000028070bbc10 */ /* 0x000fe4000b7fe4ff */
[C---:B------:R-:W-:Y:S02]  /*1f030*/  ISETP.LT.OR P6, PT, R0.reuse, 0x31, !P4 ;  /* 0x000000310000780c */ /* 0x040fe400067c1670 */
[----:B------:R-:W-:-:S11]  /*1f040*/  ISETP.LT.OR P5, PT, R0, 0x32, !P4 ;  /* 0x000000320000780c */ /* 0x000fd600067a1670 */
[----:B------:R-:W-:-:S04]  /*1f050*/  @!P6 IADD3 R14, P1, R6, UR41, RZ ;  /* 0x00000029060eec10 */ /* 0x000fc8000ff3e0ff */
[----:B------:R-:W-:Y:S01]  /*1f060*/  @!P6 IADD3.X R15, R7, UR40, RZ, P1, !PT ;  /* 0x00000028070fec10 */ /* 0x000fe20008ffe4ff */
[----:B--2---:R-:W-:-:S05]  /*1f070*/  @!P3 IMAD R12, R12, R17, RZ ;  /* 0x000000110c0cb224 */ /* 0x004fca00078e02ff */
[----:B------:R3:W-:Y:S01]  /*1f080*/  @!P3 STG.E.U8 desc[UR56][R10.64+0x29], R12 ;  /* 0x0000290c0a00b986 */ /* 0x0007e2000c101138 */
[----:B------:R-:W-:-:S13]  /*1f090*/  ISETP.LT.OR P3, PT, R0, 0x31, !P2 ;  /* 0x000000310000780c */ /* 0x000fda0005761670 */
[----:B---3--:R-:W-:-:S05]  /*1f0a0*/  @!P3 IMAD R10, R20, R17, RZ ;  /* 0x00000011140ab224 */ /* 0x008fca00078e02ff */
[----:B------:R4:W-:Y:S01]  /*1f0b0*/  @!P3 STG.E.U8 desc[UR56][R6.64+0x30], R10 ;  /* 0x0000300a0600b986 */ /* 0x0009e2000c101138 */
[----:B------:R-:W-:Y:S01]  /*1f0c0*/  ISETP.LT.OR P3, PT, R0, 0x32, !P2 ;  /* 0x000000320000780c */ /* 0x000fe20005761670 */
[----:B-----5:R-:W-:-:S12]  /*1f0d0*/  @!P6 IMAD R20, R21, R17, RZ ;  /* 0x000000111514e224 */ /* 0x020fd800078e02ff */
[----:B----4-:R-:W-:-:S05]  /*1f0e0*/  @!P3 IMAD R10, R13, R17, RZ ;  /* 0x000000110d0ab224 */ /* 0x010fca00078e02ff */
[----:B------:R0:W-:Y:S04]  /*1f0f0*/  @!P3 STG.E.U8 desc[UR56][R6.64+0x31], R10 ;  /* 0x0000310a0600b986 */ /* 0x0001e8000c101138 */
[----:B------:R1:W-:Y:S01]  /*1f100*/  @!P6 STG.E.U8 desc[UR56][R14.64+0x30], R20 ;  /* 0x000030140e00e986 */ /* 0x0003e2000c101138 */
[----:B0-----:R-:W-:-:S04]  /*1f110*/  @!P5 IADD3 R10, P3, R6, UR41, RZ ;  /* 0x00000029060adc10 */ /* 0x001fc8000ff7e0ff */
[----:B------:R-:W-:Y:S01]  /*1f120*/  @!P5 IADD3.X R11, R7, UR40, RZ, P3, !PT ;  /* 0x00000028070bdc10 */ /* 0x000fe20009ffe4ff */
[----:B-1----:R-:W-:-:S05]  /*1f130*/  @!P5 IMAD R14, R235, R17, RZ ;  /* 0x00000011eb0ed224 */ /* 0x002fca00078e02ff */
[----:B------:R0:W-:Y:S01]  /*1f140*/  @!P5 STG.E.U8 desc[UR56][R10.64+0x31], R14 ;  /* 0x0000310e0a00d986 */ /* 0x0001e2000c101138 */
[----:B------:R-:W-:-:S13]  /*1f150*/  ISETP.LT.OR P5, PT, R0, 0x39, !P2 ;  /* 0x000000390000780c */ /* 0x000fda00057a1670 */
[----:B0-----:R-:W-:-:S05]  /*1f160*/  @!P5 IMAD R10, R234, R17, RZ ;  /* 0x00000011ea0ad224 */ /* 0x001fca00078e02ff */
[----:B------:R0:W-:Y:S01]  /*1f170*/  @!P5 STG.E.U8 desc[UR56][R6.64+0x38], R10 ;  /* 0x0000380a0600d986 */ /* 0x0001e2000c101138 */
[C---:B------:R-:W-:Y:S02]  /*1f180*/  ISETP.LT.OR P5, PT, R0.reuse, 0x3a, !P2 ;  /* 0x0000003a0000780c */ /* 0x040fe400057a1670 */
[----:B------:R-:W-:-:S11]  /*1f190*/  ISETP.LT.OR P3, PT, R0, 0x39, !P4 ;  /* 0x000000390000780c */ /* 0x000fd60006761670 */
[----:B0-----:R-:W-:-:S05]  /*1f1a0*/  @!P5 IMAD R10, R233, R17, RZ ;  /* 0x00000011e90ad224 */ /* 0x001fca00078e02ff */
[----:B------:R0:W-:Y:S01]  /*1f1b0*/  @!P5 STG.E.U8 desc[UR56][R6.64+0x39], R10 ;  /* 0x0000390a0600d986 */ /* 0x0001e2000c101138 */
[----:B------:R-:W-:Y:S02]  /*1f1c0*/  ISETP.LT.OR P5, PT, R0, 0x3a, !P4 ;  /* 0x0000003a0000780c */ /* 0x000fe400067a1670 */
[----:B------:R-:W-:Y:S01]  /*1f1d0*/  @!P3 IADD3 R12, P1, R6, UR41, RZ ;  /* 0x00000029060cbc10 */ /* 0x000fe2000ff3e0ff */
[----:B------:R-:W-:-:S03]  /*1f1e0*/  @!P3 IMAD R14, R23, R17, RZ ;  /* 0x00000011170eb224 */ /* 0x000fc600078e02ff */
[----:B------:R-:W-:-:S05]  /*1f1f0*/  @!P3 IADD3.X R13, R7, UR40, RZ, P1, !PT ;  /* 0x00000028070dbc10 */ /* 0x000fca0008ffe4ff */
[----:B------:R1:W-:Y:S02]  /*1f200*/  @!P3 STG.E.U8 desc[UR56][R12.64+0x38], R14 ;  /* 0x0000380e0c00b986 */ /* 0x0003e4000c101138 */
[----:B0-----:R-:W-:-:S04]  /*1f210*/  @!P5 IADD3 R10, P6, R6, UR41, RZ ;  /* 0x00000029060adc10 */ /* 0x001fc8000ffde0ff */
[----:B------:R-:W-:Y:S01]  /*1f220*/  @!P5 IADD3.X R11, R7, UR40, RZ, P6, !PT ;  /* 0x00000028070bdc10 */ /* 0x000fe2000b7fe4ff */
[----:B-1----:R-:W2:Y:S01]  /*1f230*/  LDL.LU R13, [R1+0x244] ;  /* 0x00024400010d7983 */ /* 0x002ea20000300800 */
[----:B------:R-:W-:-:S03]  /*1f240*/  @!P5 IMAD R12, R22, R17, RZ ;  /* 0x00000011160cd224 */ /* 0x000fc600078e02ff */
[----:B------:R-:W3:Y:S04]  /*1f250*/  LDL.LU R14, [R1+0x248] ;  /* 0x00024800010e7983 */ /* 0x000ee80000300800 */
        /* <DEDUP_REMOVED lines=8> */
[----:B------:R-:W-:-:S04]  /*1f2e0*/  ISETP.GE.AND P5, PT, R232, 0x81, PT ;  /* 0x00000081e800780c */ /* 0x000fc80003fa6270 */
[C---:B------:R-:W-:Y:S02]  /*1f2f0*/  ISETP.LT.OR P3, PT, R0.reuse, 0x21, !P5 ;  /* 0x000000210000780c */ /* 0x040fe40006f61670 */
[----:B------:R-:W-:-:S13]  /*1f300*/  ISETP.LT.OR P2, PT, R0, 0x41, !P4 ;  /* 0x000000410000780c */ /* 0x000fda0006741670 */
[----:B------:R-:W-:-:S04]  /*1f310*/  @!P2 IADD3 R20, P6, R6, UR41, RZ ;  /* 0x000000290614ac10 */ /* 0x000fc8000ffde0ff */
[----:B------:R-:W-:Y:S02]  /*1f320*/  @!P2 IADD3.X R21, R7, UR40, RZ, P6, !PT ;  /* 0x000000280715ac10 */ /* 0x000fe4000b7fe4ff */
[----:B------:R-:W-:Y:S01]  /*1f330*/  ISETP.GE.AND P6, PT, R232, 0x89, PT ;  /* 0x00000089e800780c */ /* 0x000fe20003fc6270 */
[----:B--2---:R-:W-:-:S05]  /*1f340*/  @!P3 IMAD R10, R11, R17, RZ ;  /* 0x000000110b0ab224 */ /* 0x004fca00078e02ff */
[----:B------:R0:W-:Y:S01]  /*1f350*/  @!P3 STG.E.U8 desc[UR56][R4.64+0x20], R10 ;  /* 0x0000200a0400b986 */ /* 0x0001e2000c101138 */
[----:B------:R-:W-:-:S13]  /*1f360*/  ISETP.LT.OR P3, PT, R0, 0x22, !P5 ;  /* 0x000000220000780c */ /* 0x000fda0006f61670 */
[----:B0-----:R-:W-:-:S05]  /*1f370*/  @!P3 IMAD R10, R13, R17, RZ ;  /* 0x000000110d0ab224 */ /* 0x001fca00078e02ff */
[----:B------:R-:W-:Y:S01]  /*1f380*/  @!P3 STG.E.U8 desc[UR56][R4.64+0x21], R10 ;  /* 0x0000210a0400b986 */ /* 0x000fe2000c101138 */
[----:B------:R-:W-:-:S13]  /*1f390*/  ISETP.LT.OR P3, PT, R0, 0x21, !P6 ;  /* 0x000000210000780c */ /* 0x000fda0007761670 */
[----:B------:R-:W-:Y:S01]  /*1f3a0*/  @!P3 IADD3 R12, P5, R4, UR41, RZ ;  /* 0x00000029040cbc10 */ /* 0x000fe2000ffbe0ff */
[----:B---3--:R-:W-:-:S03]  /*1f3b0*/  @!P3 IMAD R14, R14, R17, RZ ;  /* 0x000000110e0eb224 */ /* 0x008fc600078e02ff */
[----:B------:R-:W-:-:S05]  /*1f3c0*/  @!P3 IADD3.X R13, R5, UR40, RZ, P5, !PT ;  /* 0x00000028050dbc10 */ /* 0x000fca000affe4ff */
[----:B------:R0:W-:Y:S04]  /*1f3d0*/  @!P3 STG.E.U8 desc[UR56][R12.64+0x20], R14 ;  /* 0x0000200e0c00b986 */ /* 0x0001e8000c101138 */
[----:B0-----:R-:W2:Y:S01]  /*1f3e0*/  LDL.LU R12, [R1+0x24c] ;  /* 0x00024c00010c7983 */ /* 0x001ea20000300800 */
[----:B------:R-:W-:-:S03]  /*1f3f0*/  ISETP.LT.OR P5, PT, R0, 0x22, !P6 ;  /* 0x000000220000780c */ /* 0x000fc600077a1670 */
[----:B------:R-:W3:Y:S04]  /*1f400*/  LDL.LU R13, [R1+0x254] ;  /* 0x00025400010d7983 */ /* 0x000ee80000300800 */
[----:B------:R-:W4:Y:S06]  /*1f410*/  LDL.LU R14, [R1+0x258] ;  /* 0x00025800010e7983 */ /* 0x000f2c0000300800 */
[----:B------:R-:W-:-:S04]  /*1f420*/  @!P5 IADD3 R10, P6, R4, UR41, RZ ;  /* 0x00000029040adc10 */ /* 0x000fc8000ffde0ff */
[----:B------:R-:W-:Y:S01]  /*1f430*/  @!P5 IADD3.X R11, R5, UR40, RZ, P6, !PT ;  /* 0x00000028050bdc10 */ /* 0x000fe2000b7fe4ff */
[----:B--2---:R-:W-:-:S05]  /*1f440*/  @!P5 IMAD R12, R12, R17, RZ ;  /* 0x000000110c0cd224 */ /* 0x004fca00078e02ff */
[----:B------:R0:W-:Y:S04]  /*1f450*/  @!P5 STG.E.U8 desc[UR56][R10.64+0x21], R12 ;  /* 0x0000210c0a00d986 */ /* 0x0001e8000c101138 */
[----:B0-----:R-:W2:Y:S01]  /*1f460*/  LDL.LU R11, [R1+0x250] ;  /* 0x00025000010b7983 */ /* 0x001ea20000300800 */
[----:B------:R-:W-:-:S04]  /*1f470*/  ISETP.GE.AND P5, PT, R232, 0x81, PT ;  /* 0x00000081e800780c */ /* 0x000fc80003fa6270 */
[----:B------:R-:W-:Y:S02]  /*1f480*/  ISETP.LT.OR P3, PT, R0, 0x29, !P5 ;  /* 0x000000290000780c */ /* 0x000fe40006f61670 */
[----:B------:R-:W-:-:S11]  /*1f490*/  ISETP.GE.AND P6, PT, R232, 0x89, PT ;  /* 0x00000089e800780c */ /* 0x000fd60003fc6270 */
[----:B--2---:R-:W-:-:S05]  /*1f4a0*/  @!P3 IMAD R10, R11, R17, RZ ;  /* 0x000000110b0ab224 */ /* 0x004fca00078e02ff */
[----:B------:R3:W-:Y:S01]  /*1f4b0*/  @!P3 STG.E.U8 desc[UR56][R4.64+0x28], R10 ;  /* 0x0000280a0400b986 */ /* 0x0007e2000c101138 */
[----:B------:R-:W-:-:S13]  /*1f4c0*/  ISETP.LT.OR P3, PT, R0, 0x2a, !P5 ;  /* 0x0000002a0000780c */ /* 0x000fda0006f61670 */
[----:B---3--:R-:W-:-:S05]  /*1f4d0*/  @!P3 IMAD R10, R13, R17, RZ ;  /* 0x000000110d0ab224 */ /* 0x008fca00078e02ff */
[----:B------:R-:W-:Y:S01]  /*1f4e0*/  @!P3 STG.E.U8 desc[UR56][R4.64+0x29], R10 ;  /* 0x0000290a0400b986 */ /* 0x000fe2000c101138 */
[----:B------:R-:W-:-:S13]  /*1f4f0*/  ISETP.LT.OR P3, PT, R0, 0x29, !P6 ;  /* 0x000000290000780c */ /* 0x000fda0007761670 */
[----:B------:R-:W-:Y:S01]  /*1f500*/  @!P3 IADD3 R12, P5, R4, UR41, RZ ;  /* 0x00000029040cbc10 */ /* 0x000fe2000ffbe0ff */
[----:B----4-:R-:W-:-:S03]  /*1f510*/  @!P3 IMAD R14, R14, R17, RZ ;  /* 0x000000110e0eb224 */ /* 0x010fc600078e02ff */
[----:B------:R-:W-:-:S05]  /*1f520*/  @!P3 IADD3.X R13, R5, UR40, RZ, P5, !PT ;  /* 0x00000028050dbc10 */ /* 0x000fca000affe4ff */
[----:B------:R0:W-:Y:S04]  /*1f530*/  @!P3 STG.E.U8 desc[UR56][R12.64+0x28], R14 ;  /* 0x0000280e0c00b986 */ /* 0x0001e8000c101138 */
[----:B0-----:R-:W2:Y:S04]  /*1f540*/  LDL.LU R12, [R1+0x25c] ;  /* 0x00025c00010c7983 */ /* 0x001ea80000300800 */
[----:B------:R-:W3:Y:S04]  /*1f550*/  LDL.LU R14, [R1+0x260] ;  /* 0x00026000010e7983 */ /* 0x000ee80000300800 */
[----:B------:R-:W4:Y:S01]  /*1f560*/  LDL.LU R13, [R1+0x264] ;  /* 0x00026400010d7983 */ /* 0x000f220000300800 */
[----:B------:R-:W-:-:S13]  /*1f570*/  ISETP.LT.OR P5, PT, R0, 0x2a, !P6 ;  /* 0x0000002a0000780c */ /* 0x000fda00077a1670 */
[----:B------:R-:W-:-:S04]  /*1f580*/  @!P5 IADD3 R10, P6, R4, UR41, RZ ;  /* 0x00000029040adc10 */ /* 0x000fc8000ffde0ff */
[----:B------:R-:W-:Y:S02]  /*1f590*/  @!P5 IADD3.X R11, R5, UR40, RZ, P6, !PT ;  /* 0x00000028050bdc10 */ /* 0x000fe4000b7fe4ff */
[----:B------:R-:W-:Y:S01]  /*1f5a0*/  ISETP.GE.AND P6, PT, R232, 0x89, PT ;  /* 0x00000089e800780c */ /* 0x000fe20003fc6270 */
[----:B--2---:R-:W-:-:S05]  /*1f5b0*/  @!P5 IMAD R12, R12, R17, RZ ;  /* 0x000000110c0cd224 */ /* 0x004fca00078e02ff */
[----:B------:R3:W-:Y:S01]  /*1f5c0*/  @!P5 STG.E.U8 desc[UR56][R10.64+0x29], R12 ;  /* 0x0000290c0a00d986 */ /* 0x0007e2000c101138 */
[----:B------:R-:W-:-:S04]  /*1f5d0*/  ISETP.GE.AND P5, PT, R232, 0x81, PT ;  /* 0x00000081e800780c */ /* 0x000fc80003fa6270 */
[----:B------:R-:W-:-:S13]  /*1f5e0*/  ISETP.LT.OR P3, PT, R0, 0x31, !P5 ;  /* 0x000000310000780c */ /* 0x000fda0006f61670 */
[----:B---3--:R-:W-:-:S05]  /*1f5f0*/  @!P3 IMAD R10, R14, R17, RZ ;  /* 0x000000110e0ab224 */ /* 0x008fca00078e02ff */
[----:B------:R4:W-:Y:S01]  /*1f600*/  @!P3 STG.E.U8 desc[UR56][R4.64+0x30], R10 ;  /* 0x0000300a0400b986 */ /* 0x0009e2000c101138 */
[----:B------:R-:W-:-:S13]  /*1f610*/  ISETP.LT.OR P3, PT, R0, 0x32, !P5 ;  /* 0x000000320000780c */ /* 0x000fda0006f61670 */
[----:B----4-:R-:W-:-:S05]  /*1f620*/  @!P3 IMAD R10, R13, R17, RZ ;  /* 0x000000110d0ab224 */ /* 0x010fca00078e02ff */
[----:B------:R0:W-:Y:S01]  /*1f630*/  @!P3 STG.E.U8 desc[UR56][R4.64+0x31], R10 ;  /* 0x0000310a0400b986 */ /* 0x0001e2000c101138 */
[----:B------:R-:W-:-:S13]  /*1f640*/  ISETP.LT.OR P3, PT, R0, 0x31, !P6 ;  /* 0x000000310000780c */ /* 0x000fda0007761670 */
[----:B------:R-:W-:-:S04]  /*1f650*/  @!P3 IADD3 R12, P5, R4, UR41, RZ ;  /* 0x00000029040cbc10 */ /* 0x000fc8000ffbe0ff */
[----:B------:R-:W-:Y:S02]  /*1f660*/  @!P3 IADD3.X R13, R5, UR40, RZ, P5, !PT ;  /* 0x00000028050dbc10 */ /* 0x000fe4000affe4ff */
[----:B------:R-:W-:Y:S01]  /*1f670*/  ISETP.LT.OR P5, PT, R0, 0x32, !P6 ;  /* 0x000000320000780c */ /* 0x000fe200077a1670 */
[----:B------:R-:W-:-:S05]  /*1f680*/  @!P3 IMAD R14, R15, R17, RZ ;  /* 0x000000110f0eb224 */ /* 0x000fca00078e02ff */
[----:B------:R5:W-:Y:S07]  /*1f690*/  @!P3 STG.E.U8 desc[UR56][R12.64+0x30], R14 ;  /* 0x0000300e0c00b986 */ /* 0x000bee000c101138 */
[----:B0-----:R-:W-:-:S04]  /*1f6a0*/  @!P5 IADD3 R10, P6, R4, UR41, RZ ;  /* 0x00000029040adc10 */ /* 0x001fc8000ffde0ff */
[----:B------:R-:W-:Y:S01]  /*1f6b0*/  @!P5 IADD3.X R11, R5, UR40, RZ, P6, !PT ;  /* 0x00000028050bdc10 */ /* 0x000fe2000b7fe4ff */
[----:B-----5:R-:W-:-:S05]  /*1f6c0*/  @!P5 IMAD R12, R235, R17, RZ ;  /* 0x00000011eb0cd224 */ /* 0x020fca00078e02ff */
[----:B------:R0:W-:Y:S01]  /*1f6d0*/  @!P5 STG.E.U8 desc[UR56][R10.64+0x31], R12 ;  /* 0x0000310c0a00d986 */ /* 0x0001e2000c101138 */
[----:B------:R-:W-:-:S04]  /*1f6e0*/  ISETP.GE.AND P5, PT, R232, 0x81, PT ;  /* 0x00000081e800780c */ /* 0x000fc80003fa6270 */
[----:B------:R-:W-:-:S13]  /*1f6f0*/  ISETP.LT.OR P3, PT, R0, 0x39, !P5 ;  /* 0x000000390000780c */ /* 0x000fda0006f61670 */
[----:B0-----:R-:W-:-:S05]  /*1f700*/  @!P3 IMAD R10, R234, R17, RZ ;  /* 0x00000011ea0ab224 */ /* 0x001fca00078e02ff */
[----:B------:R0:W-:Y:S01]  /*1f710*/  @!P3 STG.E.U8 desc[UR56][R4.64+0x38], R10 ;  /* 0x0000380a0400b986 */ /* 0x0001e2000c101138 */
[----:B------:R-:W-:Y:S02]  /*1f720*/  ISETP.LT.OR P3, PT, R0, 0x3a, !P5 ;  /* 0x0000003a0000780c */ /* 0x000fe40006f61670 */
[----:B------:R-:W-:-:S11]  /*1f730*/  ISETP.GE.AND P6, PT, R232, 0x89, PT ;  /* 0x00000089e800780c */ /* 0x000fd60003fc6270 */
[----:B0-----:R-:W-:-:S05]  /*1f740*/  @!P3 IMAD R10, R233, R17, RZ ;  /* 0x00000011e90ab224 */ /* 0x001fca00078e02ff */
[----:B------:R0:W-:Y:S01]  /*1f750*/  @!P3 STG.E.U8 desc[UR56][R4.64+0x39], R10 ;  /* 0x0000390a0400b986 */ /* 0x0001e2000c101138 */
[----:B------:R-:W-:-:S13]  /*1f760*/  ISETP.LT.OR P3, PT, R0, 0x39, !P6 ;  /* 0x000000390000780c */ /* 0x000fda0007761670 */
[----:B------:R-:W-:-:S04]  /*1f770*/  @!P3 IADD3 R12, P5, R4, UR41, RZ ;  /* 0x00000029040cbc10 */ /* 0x000fc8000ffbe0ff */
[----:B------:R-:W-:Y:S02]  /*1f780*/  @!P3 IADD3.X R13, R5, UR40, RZ, P5, !PT ;  /* 0x00000028050dbc10 */ /* 0x000fe4000affe4ff */
[----:B------:R-:W-:Y:S01]  /*1f790*/  ISETP.LT.OR P5, PT, R0, 0x3a, !P6 ;  /* 0x0000003a0000780c */ /* 0x000fe200077a1670 */
[----:B------:R-:W-:-:S05]  /*1f7a0*/  @!P3 IMAD R14, R23, R17, RZ ;  /* 0x00000011170eb224 */ /* 0x000fca00078e02ff */
[----:B------:R1:W-:Y:S07]  /*1f7b0*/  @!P3 STG.E.U8 desc[UR56][R12.64+0x38], R14 ;  /* 0x0000380e0c00b986 */ /* 0x0003ee000c101138 */
[----:B0-----:R-:W-:Y:S01]  /*1f7c0*/  @!P5 IADD3 R10, P6, R4, UR41, RZ ;  /* 0x00000029040adc10 */ /* 0x001fe2000ffde0ff */
[----:B-1----:R-:W2:Y:S03]  /*1f7d0*/  LDL.LU R13, [R1+0x204] ;  /* 0x00020400010d7983 */ /* 0x002ea60000300800 */
[----:B------:R-:W-:Y:S01]  /*1f7e0*/  @!P5 IADD3.X R11, R5, UR40, RZ, P6, !PT ;  /* 0x00000028050bdc10 */ /* 0x000fe2000b7fe4ff */
[----:B------:R-:W-:Y:S01]  /*1f7f0*/  @!P5 IMAD R12, R22, R17, RZ ;  /* 0x00000011160cd224 */ /* 0x000fe200078e02ff */
        /* <DEDUP_REMOVED lines=10> */
[----:B------:R-:W-:Y:S02]  /*1f8a0*/  ISETP.LT.OR P3, PT, R0, 0x21, !P6 ;  /* 0x000000210000780c */ /* 0x000fe40007761670 */
[----:B------:R-:W-:-:S11]  /*1f8b0*/  LOP3.LUT P2, RZ, R19, 0x800, RZ, 0xc0, !PT ;  /* 0x0000080013ff7812 */ /* 0x000fd6000784c0ff */
        /* <DEDUP_REMOVED lines=20> */
[----:B------:R-:W-:-:S13]  /*1fa00*/  ISETP.LT.OR P3, PT, R0, 0x29, !P6 ;  /* 0x000000290000780c */ /* 0x000fda0007761670 */
        /* <DEDUP_REMOVED lines=16> */
[----:B------:R-:W-:-:S04]  /*1fb10*/  ISETP.GE.AND P6, PT, R232, 0x101, PT ;  /* 0x00000101e800780c */ /* 0x000fc80003fc6270 */
[----:B------:R-:W-:Y:S01]  /*1fb20*/  ISETP.LT.OR P3, PT, R0, 0x31, !P6 ;  /* 0x000000310000780c */ /* 0x000fe20007761670 */
[----:B--2---:R-:W-:-:S05]  /*1fb30*/  @!P5 IMAD R12, R12, R17, RZ ;  /* 0x000000110c0cd224 */ /* 0x004fca00078e02ff */
[----:B------:R3:W-:Y:S07]  /*1fb40*/  @!P5 STG.E.U8 desc[UR56][R10.64+0x29], R12 ;  /* 0x0000290c0a00d986 */ /* 0x0007ee000c101138 */
        /* <DEDUP_REMOVED lines=9> */
[----:B------:R-:W-:-:S12]  /*1fbe0*/  @!P3 IMAD R14, R15, R17, RZ ;  /* 0x000000110f0eb224 */ /* 0x000fd800078e02ff */
[----:B0-----:R-:W-:-:S04]  /*1fbf0*/  @!P5 IADD3 R10, P6, R2, UR41, RZ ;  /* 0x00000029020adc10 */ /* 0x001fc8000ffde0ff */
[----:B------:R-:W-:Y:S02]  /*1fc00*/  @!P5 IADD3.X R11, R3, UR40, RZ, P6, !PT ;  /* 0x00000028030bdc10 */ /* 0x000fe4000b7fe4ff */
[----:B------:R-:W-:Y:S01]  /*1fc10*/  ISETP.GE.AND P6, PT, R232, 0x101, PT ;  /* 0x00000101e800780c */ /* 0x000fe20003fc6270 */
[----:B------:R5:W-:Y:S03]  /*1fc20*/  @!P3 STG.E.U8 desc[UR56][R12.64+0x30], R14 ;  /* 0x0000300e0c00b986 */ /* 0x000be6000c101138 */
[----:B------:R-:W-:Y:S01]  /*1fc30*/  ISETP.LT.OR P3, PT, R0, 0x39, !P6 ;  /* 0x000000390000780c */ /* 0x000fe20007761670 */
[----:B-----5:R-:W-:-:S05]  /*1fc40*/  @!P5 IMAD R12, R235, R17, RZ ;  /* 0x00000011eb0cd224 */ /* 0x020fca00078e02ff */
[----:B------:R0:W-:Y:S07]  /*1fc50*/  @!P5 STG.E.U8 desc[UR56][R10.64+0x31], R12 ;  /* 0x0000310c0a00d986 */ /* 0x0001ee000c101138 */
[----:B0-----:R-:W-:-:S05]  /*1fc60*/  @!P3 IMAD R10, R234, R17, RZ ;  /* 0x00000011ea0ab224 */ /* 0x001fca00078e02ff */
[----:B------:R0:W-:Y:S01]  /*1fc70*/  @!P3 STG.E.U8 desc[UR56][R2.64+0x38], R10 ;  /* 0x0000380a0200b986 */ /* 0x0001e2000c101138 */
[C---:B------:R-:W-:Y:S02]  /*1fc80*/  ISETP.LT.OR P3, PT, R0.reuse, 0x3a, !P6 ;  /* 0x0000003a0000780c */ /* 0x040fe40007761670 */
[----:B------:R-:W-:-:S11]  /*1fc90*/  ISETP.LT.OR P5, PT, R0, 0x39, !P2 ;  /* 0x000000390000780c */ /* 0x000fd600057a1670 */
[----:B0-----:R-:W-:-:S05]  /*1fca0*/  @!P3 IMAD R10, R233, R17, RZ ;  /* 0x00000011e90ab224 */ /* 0x001fca00078e02ff */
[----:B------:R0:W-:Y:S02]  /*1fcb0*/  @!P3 STG.E.U8 desc[UR56][R2.64+0x39], R10 ;  /* 0x0000390a0200b986 */ /* 0x0001e4000c101138 */
[----:B0-----:R-:W-:-:S04]  /*1fcc0*/  @!P5 IADD3 R10, P3, R2, UR41, RZ ;  /* 0x00000029020adc10 */ /* 0x001fc8000ff7e0ff */
[----:B------:R-:W-:Y:S02]  /*1fcd0*/  @!P5 IADD3.X R11, R3, UR40, RZ, P3, !PT ;  /* 0x00000028030bdc10 */ /* 0x000fe40009ffe4ff */
[----:B------:R-:W-:Y:S01]  /*1fce0*/  ISETP.LT.OR P3, PT, R0, 0x3a, !P2 ;  /* 0x0000003a0000780c */ /* 0x000fe20005761670 */
[----:B------:R-:W-:-:S05]  /*1fcf0*/  @!P5 IMAD R14, R23, R17, RZ ;  /* 0x00000011170ed224 */ /* 0x000fca00078e02ff */
[----:B------:R0:W-:Y:S07]  /*1fd00*/  @!P5 STG.E.U8 desc[UR56][R10.64+0x38], R14 ;  /* 0x0000380e0a00d986 */ /* 0x0001ee000c101138 */
[----:B------:R-:W-:-:S04]  /*1fd10*/  @!P3 IADD3 R12, P6, R2, UR41, RZ ;  /* 0x00000029020cbc10 */ /* 0x000fc8000ffde0ff */
[----:B------:R-:W-:Y:S01]  /*1fd20*/  @!P3 IADD3.X R13, R3, UR40, RZ, P6, !PT ;  /* 0x00000028030dbc10 */ /* 0x000fe2000b7fe4ff */
[----:B0-----:R-:W2:Y:S01]  /*1fd30*/  LDL.LU R11, [R1+0x1c4] ;  /* 0x0001c400010b7983 */ /* 0x001ea20000300800 */
[----:B------:R-:W-:-:S03]  /*1fd40*/  @!P3 IMAD R10, R22, R17, RZ ;  /* 0x00000011160ab224 */ /* 0x000fc600078e02ff */
[----:B------:R-:W3:Y:S04]  /*1fd50*/  LDL.LU R235, [R1+0x1ec] ;  /* 0x0001ec0001eb7983 */ /* 0x000ee80000300800 */
[----:B------:R-:W4:Y:S04]  /*1fd60*/  LDL.LU R234, [R1+0x1f0] ;  /* 0x0001f00001ea7983 */ /* 0x000f280000300800 */
[----:B------:R-:W5:Y:S04]  /*1fd70*/  LDL.LU R233, [R1+0x1f4] ;  /* 0x0001f40001e97983 */ /* 0x000f680000300800 */
[----:B------:R-:W5:Y:S04]  /*1fd80*/  LDL.LU R23, [R1+0x1f8] ;  /* 0x0001f80001177983 */ /* 0x000f680000300800 */
[----:B------:R-:W5:Y:S04]  /*1fd90*/  LDL.LU R22, [R1+0x1fc] ;  /* 0x0001fc0001167983 */ /* 0x000f680000300800 */
[----:B------:R0:W-:Y:S04]  /*1fda0*/  @!P3 STG.E.U8 desc[UR56][R12.64+0x39], R10 ;  /* 0x0000390a0c00b986 */ /* 0x0001e8000c101138 */
[----:B0-----:R-:W2:Y:S04]  /*1fdb0*/  LDL.LU R12, [R1+0x1c0] ;  /* 0x0001c000010c7983 */ /* 0x001ea80000300800 */
[----:B------:R-:W3:Y:S01]  /*1fdc0*/  LDL.LU R13, [R1+0x1c8] ;  /* 0x0001c800010d7983 */ /* 0x000ee20000300800 */
[----:B------:R-:W-:-:S04]  /*1fdd0*/  LOP3.LUT P1, RZ, R19, 0x1000, RZ, 0xc0, !PT ;  /* 0x0000100013ff7812 */ /* 0x000fc8000782c0ff */
[C---:B------:R-:W-:Y:S01]  /*1fde0*/  ISETP.LT.OR P3, PT, R0.reuse, 0x21, !P1 ;  /* 0x000000210000780c */ /* 0x040fe20004f61670 */
[----:B------:R-:W-:Y:S01]  /*1fdf0*/  VIADD R9, R9, UR4 ;  /* 0x0000000409097c36 */ /* 0x000fe20008000000 */
[----:B------:R-:W-:-:S13]  /*1fe00*/  ISETP.LT.OR P5, PT, R0, 0x21, !P0 ;  /* 0x000000210000780c */ /* 0x000fda00047a1670 */
[----:B------:R-:W-:-:S04]  /*1fe10*/  @!P5 IADD3 R14, P6, R8, UR41, RZ ;  /* 0x00000029080edc10 */ /* 0x000fc8000ffde0ff */
[----:B------:R-:W-:Y:S01]  /*1fe20*/  @!P5 IADD3.X R15, R9, UR40, RZ, P6, !PT ;  /* 0x00000028090fdc10 */ /* 0x000fe2000b7fe4ff */
[----:B--2---:R-:W-:-:S05]  /*1fe30*/  @!P3 IMAD R10, R12, R17, RZ ;  /* 0x000000110c0ab224 */ /* 0x004fca00078e02ff */
[----:B------:R0:W-:Y:S01]  /*1fe40*/  @!P3 STG.E.U8 desc[UR56][R8.64+0x20], R10 ;  /* 0x0000200a0800b986 */ /* 0x0001e2000c101138 */
[----:B------:R-:W-:Y:S01]  /*1fe50*/  ISETP.LT.OR P3, PT, R0, 0x22, !P1 ;  /* 0x000000220000780c */ /* 0x000fe20004f61670 */
[----:B---3--:R-:W-:-:S12]  /*1fe60*/  @!P5 IMAD R12, R13, R17, RZ ;  /* 0x000000110d0cd224 */ /* 0x008fd800078e02ff */
[----:B0-----:R-:W-:-:S05]  /*1fe70*/  @!P3 IMAD R10, R11, R17, RZ ;  /* 0x000000110b0ab224 */ /* 0x001fca00078e02ff */
[----:B------:R-:W-:Y:S04]  /*1fe80*/  @!P3 STG.E.U8 desc[UR56][R8.64+0x21], R10 ;  /* 0x0000210a0800b986 */ /* 0x000fe8000c101138 */
[----:B------:R0:W-:Y:S04]  /*1fe90*/  @!P5 STG.E.U8 desc[UR56][R14.64+0x20], R12 ;  /* 0x0000200c0e00d986 */ /* 0x0001e8000c101138 */
[----:B0-----:R-:W2:Y:S01]  /*1fea0*/  LDL.LU R14, [R1+0x1cc] ;  /* 0x0001cc00010e7983 */ /* 0x001ea20000300800 */
[----:B------:R-:W-:-:S03]  /*1feb0*/  ISETP.LT.OR P3, PT, R0, 0x22, !P0 ;  /* 0x000000220000780c */ /* 0x000fc60004761670 */
[----:B------:R-:W3:Y:S10]  /*1fec0*/  LDL.LU R15, [R1+0x194] ;  /* 0x00019400010f7983 */ /* 0x000ef40000300800 */
[----:B------:R-:W-:-:S04]  /*1fed0*/  @!P3 IADD3 R10, P6, R8, UR41, RZ ;  /* 0x00000029080abc10 */ /* 0x000fc8000ffde0ff */
[----:B------:R-:W-:Y:S01]  /*1fee0*/  @!P3 IADD3.X R11, R9, UR40, RZ, P6, !PT ;  /* 0x00000028090bbc10 */ /* 0x000fe2000b7fe4ff */
[----:B--2---:R-:W-:-:S05]  /*1fef0*/  @!P3 IMAD R14, R14, R17, RZ ;  /* 0x000000110e0eb224 */ /* 0x004fca00078e02ff */
[----:B------:R0:W-:Y:S04]  /*1ff00*/  @!P3 STG.E.U8 desc[UR56][R10.64+0x21], R14 ;  /* 0x0000210e0a00b986 */ /* 0x0001e8000c101138 */
[----:B0-----:R-:W2:Y:S04]  /*1ff10*/  LDL.LU R10, [R1+0x1d0] ;  /* 0x0001d000010a7983 */ /* 0x001ea80000300800 */
[----:B------:R-:W4:Y:S04]  /*1ff20*/  LDL.LU R11, [R1+0x1d4] ;  /* 0x0001d400010b7983 */ /* 0x000f280000300800 */
[----:B------:R-:W5:Y:S01]  /*1ff30*/  LDL.LU R14, [R1+0x1d8] ;  /* 0x0001d800010e7983 */ /* 0x000f620000300800 */
[----:B------:R-:W-:-:S02]  /*1ff40*/  ISETP.LT.OR P3, PT, R0, 0x29, !P1 ;  /* 0x000000290000780c */ /* 0x000fc40004f61670 */
[----:B------:R-:W-:-:S13]  /*1ff50*/  ISETP.LT.OR P5, PT, R0, 0x29, !P0 ;  /* 0x000000290000780c */ /* 0x000fda00047a1670 */
[----:B------:R-:W-:-:S04]  /*1ff60*/  @!P5 IADD3 R12, P6, R8, UR41, RZ ;  /* 0x00000029080cdc10 */ /* 0x000fc8000ffde0ff */
[----:B------:R-:W-:Y:S01]  /*1ff70*/  @!P5 IADD3.X R13, R9, UR40, RZ, P6, !PT ;  /* 0x00000028090ddc10 */ /* 0x000fe2000b7fe4ff */
[----:B--2---:R-:W-:-:S05]  /*1ff80*/  @!P3 IMAD R10, R10, R17, RZ ;  /* 0x000000110a0ab224 */ /* 0x004fca00078e02ff */
[----:B------:R4:W-:Y:S01]  /*1ff90*/  @!P3 STG.E.U8 desc[UR56][R8.64+0x28], R10 ;  /* 0x0000280a0800b986 */ /* 0x0009e2000c101138 */
[----:B------:R-:W-:Y:S01]  /*1ffa0*/  ISETP.LT.OR P3, PT, R0, 0x2a, !P1 ;  /* 0x0000002a0000780c */ /* 0x000fe20004f61670 */
[----:B-----5:R-:W-:-:S12]  /*1ffb0*/  @!P5 IMAD R14, R14, R17, RZ ;  /* 0x000000110e0ed224 */ /* 0x020fd800078e02ff */
[----:B----4-:R-:W-:-:S05]  /*1ffc0*/  @!P3 IMAD R10, R11, R17, RZ ;  /* 0x000000110b0ab224 */ /* 0x010fca00078e02ff */
[----:B------:R-:W-:Y:S04]  /*1ffd0*/  @!P3 STG.E.U8 desc[UR56][R8.64+0x29], R10 ;  /* 0x0000290a0800b986 */ /* 0x000fe8000c101138 */
        /* <DEDUP_REMOVED lines=16> */
[----:B------:R-:W-:-:S13]  /*200e0*/  ISETP.LT.OR P3, PT, R0, 0x32, !P1 ;  /* 0x000000320000780c */ /* 0x000fda0004f61670 */
[----:B----4-:R-:W-:-:S05]  /*200f0*/  @!P3 IMAD R10, R11, R17, RZ ;  /* 0x000000110b0ab224 */ /* 0x010fca00078e02ff */
[----:B------:R0:W-:Y:S01]  /*20100*/  @!P3 STG.E.U8 desc[UR56][R8.64+0x31], R10 ;  /* 0x0000310a0800b986 */ /* 0x0001e2000c101138 */
[----:B------:R-:W-:Y:S01]  /*20110*/  ISETP.LT.OR P3, PT, R0, 0x32, !P0 ;  /* 0x000000320000780c */ /* 0x000fe20004761670 */
[----:B-----5:R-:W-:-:S05]  /*20120*/  @!P5 IMAD R14, R14, R17, RZ ;  /* 0x000000110e0ed224 */ /* 0x020fca00078e02ff */
[----:B------:R1:W-:Y:S07]  /*20130*/  @!P5 STG.E.U8 desc[UR56][R12.64+0x30], R14 ;  /* 0x0000300e0c00d986 */ /* 0x0003ee000c101138 */
        /* <DEDUP_REMOVED lines=27> */
[----:B0-----:R-:W3:Y:S01]  /*202f0*/  LDL.LU R11, [R1+0x180] ;  /* 0x00018000010b7983 */ /* 0x001ee20000300800 */
[----:B------:R-:W-:-:S04]  /*20300*/  LOP3.LUT R19, R19, 0xfffffdff, RZ, 0xc0, !PT ;  /* 0xfffffdff13137812 */ /* 0x000fc800078ec0ff */
[----:B------:R-:W-:Y:S02]  /*20310*/  @P2 LOP3.LUT R19, R19, 0x200, RZ, 0xfc, !PT ;  /* 0x0000020013132812 */ /* 0x000fe400078efcff */
[----:B------:R-:W-:-:S04]  /*20320*/  ISETP.GE.AND P2, PT, R232, 0x1, PT ;  /* 0x00000001e800780c */ /* 0x000fc80003f46270 */
[----:B------:R-:W-:Y:S02]  /*20330*/  ISETP.LT.OR P3, PT, R0, 0x41, !P2 ;  /* 0x000000410000780c */ /* 0x000fe40005761670 */
[----:B------:R-:W-:-:S04]  /*20340*/  LOP3.LUT R19, R19, 0xfffffbff, RZ, 0xc0, !PT ;  /* 0xfffffbff13137812 */ /* 0x000fc800078ec0ff */
[----:B------:R-:W-:Y:S02]  /*20350*/  @P1 LOP3.LUT R19, R19, 0x400, RZ, 0xfc, !PT ;  /* 0x0000040013131812 */ /* 0x000fe400078efcff */
[----:B------:R-:W-:-:S13]  /*20360*/  ISETP.LT.OR P1, PT, R0, 0x41, !P4 ;  /* 0x000000410000780c */ /* 0x000fda0006721670 */
[-C--:B----4-:R-:W-:Y:S02]  /*20370*/  @!P1 IMAD R14, R14, R17.reuse, RZ ;  /* 0x000000110e0e9224 */ /* 0x090fe400078e02ff */
[----:B---3--:R-:W-:-:S05]  /*20380*/  @!P3 IMAD R10, R11, R17, RZ ;  /* 0x000000110b0ab224 */ /* 0x008fca00078e02ff */
[----:B------:R2:W-:Y:S01]  /*20390*/  @!P3 STG.E.U8 desc[UR56][R6.64+0x40], R10 ;  /* 0x0000400a0600b986 */ /* 0x0005e2000c101138 */
[----:B------:R-:W-:-:S13]  /*203a0*/  ISETP.LT.OR P3, PT, R0, 0x42, !P2 ;  /* 0x000000420000780c */ /* 0x000fda0005761670 */
[----:B--2---:R-:W-:-:S05]  /*203b0*/  @!P3 IMAD R10, R13, R17, RZ ;  /* 0x000000110d0ab224 */ /* 0x004fca00078e02ff */
[----:B------:R-:W-:Y:S04]  /*203c0*/  @!P3 STG.E.U8 desc[UR56][R6.64+0x41], R10 ;  /* 0x0000410a0600b986 */ /* 0x000fe8000c101138 */
        /* <DEDUP_REMOVED lines=18> */
[----:B0-----:R-:W-:-:S05]  /*204f0*/  @!P3 IMAD R10, R15, R17, RZ ;  /* 0x000000110f0ab224 */ /* 0x001fca00078e02ff */
[----:B------:R-:W-:Y:S04]  /*20500*/  @!P3 STG.E.U8 desc[UR56][R6.64+0x49], R10 ;  /* 0x0000490a0600b986 */ /* 0x000fe8000c101138 */
[----:B------:R0:W-:Y:S04]  /*20510*/  @!P5 STG.E.U8 desc[UR56][R12.64+0x48], R20 ;  /* 0x000048140c00d986 */ /* 0x0001e8000c101138 */
[----:B0-----:R-:W2:Y:S04]  /*20520*/  LDL.LU R12, [R1+0x19c] ;  /* 0x00019c00010c7983 */ /* 0x001ea80000300800 */
[----:B------:R-:W3:Y:S04]  /*20530*/  LDL.LU R20, [R1+0x1a0] ;  /* 0x0001a00001147983 */ /* 0x000ee80000300800 */
[----:B------:R-:W5:Y:S01]  /*20540*/  LDL.LU R13, [R1+0x1a4] ;  /* 0x0001a400010d7983 */ /* 0x000f620000300800 */
        /* <DEDUP_REMOVED lines=13> */
[----:B----4-:R-:W-:-:S12]  /*20620*/  @!P6 IMAD R20, R21, R17, RZ ;  /* 0x000000111514e224 */ /* 0x010fd800078e02ff */
[----:B-----5:R-:W-:-:S05]  /*20630*/  @!P3 IMAD R10, R13, R17, RZ ;  /* 0x000000110d0ab224 */ /* 0x020fca00078e02ff */
        /* <DEDUP_REMOVED lines=206> */
[----:B------:R-:W-:-:S02]  /*21320*/  LOP3.LUT P1, RZ, R19, 0x400, RZ, 0xc0, !PT ;  /* 0x0000040013ff7812 */ /* 0x000fc4000782c0ff */
[C---:B------:R-:W-:Y:S01]  /*21330*/  ISETP.LT.OR P5, PT, R0.reuse, 0x41, !P0 ;  /* 0x000000410000780c */ /* 0x040fe200047a1670 */
[----:B------:R-:W5:Y:S01]  /*21340*/  LDL.LU R15, [R1+0x94] ;  /* 0x00009400010f7983 */ /* 0x000f620000300800 */
[----:B------:R-:W-:-:S11]  /*21350*/  ISETP.LT.OR P3, PT, R0, 0x41, !P1 ;  /* 0x000000410000780c */ /* 0x000fd60004f61670 */
        /* <DEDUP_REMOVED lines=16> */
[----:B------:R-:W3:Y:S04]  /*21460*/  LDL.LU R11, [R1+0xd4] ;  /* 0x0000d400010b7983 */ /* 0x000ee80000300800 */
[----:B------:R-:W4:Y:S01]  /*21470*/  LDL.LU R14, [R1+0xd8] ;  /* 0x0000d800010e7983 */ /* 0x000f220000300800 */
[----:B------:R-:W-:-:S02]  /*21480*/  ISETP.LT.OR P3, PT, R0, 0x49, !P1 ;  /* 0x000000490000780c */ /* 0x000fc40004f61670 */
[----:B------:R-:W-:-:S13]  /*21490*/  ISETP.LT.OR P5, PT, R0, 0x49, !P0 ;  /* 0x000000490000780c */ /* 0x000fda00047a1670 */
[----:B------:R-:W-:-:S04]  /*214a0*/  @!P5 IADD3 R12, P6, R8, UR41, RZ ;  /* 0x00000029080cdc10 */ /* 0x000fc8000ffde0ff */
[----:B------:R-:W-:Y:S01]  /*214b0*/  @!P5 IADD3.X R13, R9, UR40, RZ, P6, !PT ;  /* 0x00000028090ddc10 */ /* 0x000fe2000b7fe4ff */
[----:B--2---:R-:W-:-:S05]  /*214c0*/  @!P3 IMAD R10, R10, R17, RZ ;  /* 0x000000110a0ab224 */ /* 0x004fca00078e02ff */
[----:B------:R3:W-:Y:S01]  /*214d0*/  @!P3 STG.E.U8 desc[UR56][R8.64+0x48], R10 ;  /* 0x0000480a0800b986 */ /* 0x0007e2000c101138 */
[----:B------:R-:W-:Y:S01]  /*214e0*/  ISETP.LT.OR P3, PT, R0, 0x4a, !P1 ;  /* 0x0000004a0000780c */ /* 0x000fe20004f61670 */
[----:B----4-:R-:W-:-:S12]  /*214f0*/  @!P5 IMAD R14, R14, R17, RZ ;  /* 0x000000110e0ed224 */ /* 0x010fd800078e02ff */
[----:B---3--:R-:W-:-:S05]  /*21500*/  @!P3 IMAD R10, R11, R17, RZ ;  /* 0x000000110b0ab224 */ /* 0x008fca00078e02ff */
        /* <DEDUP_REMOVED lines=21> */
[----:B----4-:R-:W-:-:S05]  /*21660*/  @!P5 IMAD R14, R14, R17, RZ ;  /* 0x000000110e0ed224 */ /* 0x010fca00078e02ff */
        /* <DEDUP_REMOVED lines=10> */
[----:B-----5:R-:W-:-:S05]  /*21710*/  @!P3 IMAD R10, R233, R17, RZ ;  /* 0x00000011e90ab224 */ /* 0x020fca00078e02ff */
        /* <DEDUP_REMOVED lines=191> */
[----:B0-----:R-:W2:Y:S01]  /*22310*/  LDL.LU R11, [R1] ;  /* 0x00000000010b7983 */ /* 0x001ea20000300800 */
        /* <DEDUP_REMOVED lines=34> */
[----:B0-----:R-:W2:Y:S01]  /*22540*/  LDL.LU R13, [R1+0x1c] ;  /* 0x00001c00010d7983 */ /* 0x001ea20000300800 */
[----:B------:R-:W-:-:S03]  /*22550*/  ISETP.LT.OR P5, PT, R0, 0x6a, !P2 ;  /* 0x0000006a0000780c */ /* 0x000fc600057a1670 */
[----:B------:R-:W3:Y:S10]  /*22560*/  LDL.LU R20, [R1+0x28] ;  /* 0x0000280001147983 */ /* 0x000ef40000300800 */
[----:B------:R-:W-:-:S04]  /*22570*/  @!P5 IADD3 R10, P6, R2, UR41, RZ ;  /* 0x00000029020adc10 */ /* 0x000fc8000ffde0ff */
[----:B------:R-:W-:Y:S02]  /*22580*/  @!P5 IADD3.X R11, R3, UR40, RZ, P6, !PT ;  /* 0x00000028030bdc10 */ /* 0x000fe4000b7fe4ff */
[----:B------:R-:W-:-:S04]  /*22590*/  ISETP.GE.AND P6, PT, R232, 0x101, PT ;  /* 0x00000101e800780c */ /* 0x000fc80003fc6270 */
[----:B------:R-:W-:-:S13]  /*225a0*/  ISETP.LT.OR P3, PT, R0, 0x71, !P6 ;  /* 0x000000710000780c */ /* 0x000fda0007761670 */
[-C--:B------:R-:W-:Y:S02]  /*225b0*/  @!P3 IMAD R21, R21, R17.reuse, RZ ;  /* 0x000000111515b224 */ /* 0x080fe400078e02ff */
[----:B--2---:R-:W-:-:S05]  /*225c0*/  @!P5 IMAD R12, R13, R17, RZ ;  /* 0x000000110d0cd224 */ /* 0x004fca00078e02ff */
[----:B------:R-:W-:Y:S04]  /*225d0*/  @!P5 STG.E.U8 desc[UR56][R10.64+0x69], R12 ;  /* 0x0000690c0a00d986 */ /* 0x000fe8000c101138 */
[----:B------:R0:W-:Y:S04]  /*225e0*/  @!P3 STG.E.U8 desc[UR56][R2.64+0x70], R21 ;  /* 0x000070150200b986 */ /* 0x0001e8000c101138 */
[----:B0-----:R-:W2:Y:S01]  /*225f0*/  LDL.LU R21, [R1+0x2c] ;  /* 0x00002c0001157983 */ /* 0x001ea20000300800 */
[----:B------:R-:W-:-:S13]  /*22600*/  ISETP.LT.OR P3, PT, R0, 0x72, !P6 ;  /* 0x000000720000780c */ /* 0x000fda0007761670 */
[----:B-----5:R-:W-:-:S05]  /*22610*/  @!P3 IMAD R23, R23, R17, RZ ;  /* 0x000000111717b224 */ /* 0x020fca00078e02ff */
[----:B------:R0:W-:Y:S01]  /*22620*/  @!P3 STG.E.U8 desc[UR56][R2.64+0x71], R23 ;  /* 0x000071170200b986 */ /* 0x0001e2000c101138 */
[----:B------:R-:W-:-:S13]  /*22630*/  ISETP.LT.OR P3, PT, R0, 0x71, !P2 ;  /* 0x000000710000780c */ /* 0x000fda0005761670 */
[----:B------:R-:W-:-:S04]  /*22640*/  @!P3 IADD3 R12, P5, R2, UR41, RZ ;  /* 0x00000029020cbc10 */ /* 0x000fc8000ffbe0ff */
[----:B------:R-:W-:Y:S02]  /*22650*/  @!P3 IADD3.X R13, R3, UR40, RZ, P5, !PT ;  /* 0x00000028030dbc10 */ /* 0x000fe4000affe4ff */
[----:B------:R-:W-:Y:S01]  /*22660*/  ISETP.LT.OR P5, PT, R0, 0x72, !P2 ;  /* 0x000000720000780c */ /* 0x000fe200057a1670 */
[----:B---3--:R-:W-:-:S12]  /*22670*/  @!P3 IMAD R20, R20, R17, RZ ;  /* 0x000000111414b224 */ /* 0x008fd800078e02ff */
[----:B------:R-:W-:-:S04]  /*22680*/  @!P5 IADD3 R10, P6, R2, UR41, RZ ;  /* 0x00000029020adc10 */ /* 0x000fc8000ffde0ff */
[----:B------:R-:W-:Y:S02]  /*22690*/  @!P5 IADD3.X R11, R3, UR40, RZ, P6, !PT ;  /* 0x00000028030bdc10 */ /* 0x000fe4000b7fe4ff */
[----:B------:R-:W-:Y:S01]  /*226a0*/  ISETP.GE.AND P6, PT, R232, 0x101, PT ;  /* 0x00000101e800780c */ /* 0x000fe20003fc6270 */
[----:B------:R1:W-:Y:S03]  /*226b0*/  @!P3 STG.E.U8 desc[UR56][R12.64+0x70], R20 ;  /* 0x000070140c00b986 */ /* 0x0003e6000c101138 */
[----:B------:R-:W-:-:S13]  /*226c0*/  ISETP.LT.OR P3, PT, R0, 0x79, !P6 ;  /* 0x000000790000780c */ /* 0x000fda0007761670 */
[-C--:B0-----:R-:W-:Y:S01]  /*226d0*/  @!P3 IMAD R23, R235, R17.reuse, RZ ;  /* 0x00000011eb17b224 */ /* 0x081fe200078e02ff */
[----:B------:R-:W-:Y:S01]  /*226e0*/  LOP3.LUT P1, RZ, R19, 0x100, RZ, 0xc0, !PT ;  /* 0x0000010013ff7812 */ /* 0x000fe2000782c0ff */
[----:B--2---:R-:W-:-:S05]  /*226f0*/  @!P5 IMAD R21, R21, R17, RZ ;  /* 0x000000111515d224 */ /* 0x004fca00078e02ff */
[----:B------:R0:W-:Y:S04]  /*22700*/  @!P5 STG.E.U8 desc[UR56][R10.64+0x71], R21 ;  /* 0x000071150a00d986 */ /* 0x0001e8000c101138 */
[----:B------:R2:W-:Y:S01]  /*22710*/  @!P3 STG.E.U8 desc[UR56][R2.64+0x78], R23 ;  /* 0x000078170200b986 */ /* 0x0005e2000c101138 */
[C---:B------:R-:W-:Y:S02]  /*22720*/  ISETP.LT.OR P3, PT, R0.reuse, 0x7a, !P6 ;  /* 0x0000007a0000780c */ /* 0x040fe40007761670 */
[----:B------:R-:W-:-:S11]  /*22730*/  ISETP.LT.OR P5, PT, R0, 0x79, !P2 ;  /* 0x000000790000780c */ /* 0x000fd600057a1670 */
[----:B------:R-:W-:-:S05]  /*22740*/  @!P3 IMAD R233, R233, R17, RZ ;  /* 0x00000011e9e9b224 */ /* 0x000fca00078e02ff */
[----:B------:R3:W-:Y:S01]  /*22750*/  @!P3 STG.E.U8 desc[UR56][R2.64+0x79], R233 ;  /* 0x000079e90200b986 */ /* 0x0007e2000c101138 */
[----:B-1----:R-:W-:-:S04]  /*22760*/  @!P5 IADD3 R12, P3, R2, UR41, RZ ;  /* 0x00000029020cdc10 */ /* 0x002fc8000ff7e0ff */
[----:B------:R-:W-:Y:S02]  /*22770*/  @!P5 IADD3.X R13, R3, UR40, RZ, P3, !PT ;  /* 0x00000028030ddc10 */ /* 0x000fe40009ffe4ff */
[----:B------:R-:W-:Y:S01]  /*22780*/  ISETP.LT.OR P3, PT, R0, 0x7a, !P2 ;  /* 0x0000007a0000780c */ /* 0x000fe20005761670 */
[----:B0-----:R-:W-:-:S12]  /*22790*/  @!P5 IMAD R21, R234, R17, RZ ;  /* 0x00000011ea15d224 */ /* 0x001fd800078e02ff */
[----:B------:R-:W-:Y:S01]  /*227a0*/  @!P3 IADD3 R10, P6, R2, UR41, RZ ;  /* 0x00000029020abc10 */ /* 0x000fe2000ffde0ff */
[----:B--2---:R-:W-:-:S03]  /*227b0*/  @!P3 IMAD R23, R22, R17, RZ ;  /* 0x000000111617b224 */ /* 0x004fc600078e02ff */
[----:B------:R-:W-:Y:S01]  /*227c0*/  @!P3 IADD3.X R11, R3, UR40, RZ, P6, !PT ;  /* 0x00000028030bbc10 */ /* 0x000fe2000b7fe4ff */
[----:B------:R0:W-:Y:S04]  /*227d0*/  @!P5 STG.E.U8 desc[UR56][R12.64+0x78], R21 ;  /* 0x000078150c00d986 */ /* 0x0001e8000c101138 */
[----:B------:R1:W-:Y:S01]  /*227e0*/  @!P3 STG.E.U8 desc[UR56][R10.64+0x79], R23 ;  /* 0x000079170a00b986 */ /* 0x0003e2000c101138 */
[----:B------:R-:W-:-:S13]  /*227f0*/  ISETP.LT.OR P3, PT, R0, 0x61, !P1 ;  /* 0x000000610000780c */ /* 0x000fda0004f61670 */
[----:B---3--:R-:W-:-:S05]  /*22800*/  @!P3 IMAD R233, R216, R17, RZ ;  /* 0x00000011d8e9b224 */ /* 0x008fca00078e02ff */
[----:B------:R-:W-:Y:S01]  /*22810*/  @!P3 STG.E.U8 desc[UR56][R8.64+0x60], R233 ;  /* 0x000060e90800b986 */ /* 0x000fe2000c101138 */
[C---:B------:R-:W-:Y:S02]  /*22820*/  ISETP.LT.OR P3, PT, R0.reuse, 0x62, !P1 ;  /* 0x000000620000780c */ /* 0x040fe40004f61670 */
[----:B------:R-:W-:-:S11]  /*22830*/  ISETP.LT.OR P5, PT, R0, 0x61, !P0 ;  /* 0x000000610000780c */ /* 0x000fd600047a1670 */
[----:B------:R-:W-:-:S05]  /*22840*/  @!P3 IMAD R217, R217, R17, RZ ;  /* 0x00000011d9d9b224 */ /* 0x000fca00078e02ff */
[----:B------:R-:W-:Y:S01]  /*22850*/  @!P3 STG.E.U8 desc[UR56][R8.64+0x61], R217 ;  /* 0x000061d90800b986 */ /* 0x000fe2000c101138 */
[----:B------:R-:W-:Y:S02]  /*22860*/  ISETP.LT.OR P3, PT, R0, 0x62, !P0 ;  /* 0x000000620000780c */ /* 0x000fe40004761670 */
[----:B0-----:R-:W-:-:S04]  /*22870*/  @!P5 IADD3 R12, P6, R8, UR41, RZ ;  /* 0x00000029080cdc10 */ /* 0x001fc8000ffde0ff */
[----:B------:R-:W-:Y:S01]  /*22880*/  @!P5 IADD3.X R13, R9, UR40, RZ, P6, !PT ;  /* 0x00000028090ddc10 */ /* 0x000fe2000b7fe4ff */
[----:B------:R-:W-:-:S06]  /*22890*/  @!P5 IMAD R21, R218, R17, RZ ;  /* 0x00000011da15d224 */ /* 0x000fcc00078e02ff */
[----:B-1----:R-:W-:Y:S01]  /*228a0*/  @!P3 IADD3 R10, P6, R8, UR41, RZ ;  /* 0x00000029080abc10 */ /* 0x002fe2000ffde0ff */
[----:B------:R-:W-:-:S03]  /*228b0*/  @!P3 IMAD R219, R219, R17, RZ ;  /* 0x00000011dbdbb224 */ /* 0x000fc600078e02ff */
[----:B------:R-:W-:Y:S01]  /*228c0*/  @!P3 IADD3.X R11, R9, UR40, RZ, P6, !PT ;  /* 0x00000028090bbc10 */ /* 0x000fe2000b7fe4ff */
[----:B------:R0:W-:Y:S04]  /*228d0*/  @!P5 STG.E.U8 desc[UR56][R12.64+0x60], R21 ;  /* 0x000060150c00d986 */ /* 0x0001e8000c101138 */
[----:B------:R1:W-:Y:S01]  /*228e0*/  @!P3 STG.E.U8 desc[UR56][R10.64+0x61], R219 ;  /* 0x000061db0a00b986 */ /* 0x0003e2000c101138 */
[----:B------:R-:W-:-:S13]  /*228f0*/  ISETP.LT.OR P3, PT, R0, 0x69, !P1 ;  /* 0x000000690000780c */ /* 0x000fda0004f61670 */
[----:B------:R-:W-:-:S05]  /*22900*/  @!P3 IMAD R23, R220, R17, RZ ;  /* 0x00000011dc17b224 */ /* 0x000fca00078e02ff */
        /* <DEDUP_REMOVED lines=9> */
[----:B------:R-:W-:Y:S01]  /*229a0*/  @!P3 IADD3 R20, P6, R8, UR41, RZ ;  /* 0x000000290814bc10 */ /* 0x000fe2000ffde0ff */
[----:B------:R-:W-:-:S03]  /*229b0*/  @!P3 IMAD R223, R223, R17, RZ ;  /* 0x00000011dfdfb224 */ /* 0x000fc600078e02ff */
[----:B------:R-:W-:Y:S01]  /*229c0*/  @!P3 IADD3.X R21, R9, UR40, RZ, P6, !PT ;  /* 0x000000280915bc10 */ /* 0x000fe2000b7fe4ff */
[----:B------:R-:W-:Y:S04]  /*229d0*/  @!P5 STG.E.U8 desc[UR56][R12.64+0x68], R217 ;  /* 0x000068d90c00d986 */ /* 0x000fe8000c101138 */
[----:B------:R0:W-:Y:S01]  /*229e0*/  @!P3 STG.E.U8 desc[UR56][R20.64+0x69], R223 ;  /* 0x000069df1400b986 */ /* 0x0001e2000c101138 */
[----:B------:R-:W-:-:S13]  /*229f0*/  ISETP.LT.OR P3, PT, R0, 0x71, !P1 ;  /* 0x000000710000780c */ /* 0x000fda0004f61670 */
[----:B-1----:R-:W-:-:S05]  /*22a00*/  @!P3 IMAD R219, R224, R17, RZ ;  /* 0x00000011e0dbb224 */ /* 0x002fca00078e02ff */
[----:B------:R-:W-:Y:S01]  /*22a10*/  @!P3 STG.E.U8 desc[UR56][R8.64+0x70], R219 ;  /* 0x000070db0800b986 */ /* 0x000fe2000c101138 */
[C---:B------:R-:W-:Y:S02]  /*22a20*/  ISETP.LT.OR P3, PT, R0.reuse, 0x72, !P1 ;  /* 0x000000720000780c */ /* 0x040fe40004f61670 */
[----:B------:R-:W-:-:S11]  /*22a30*/  ISETP.LT.OR P5, PT, R0, 0x71, !P0 ;  /* 0x000000710000780c */ /* 0x000fd600047a1670 */
[----:B------:R-:W-:-:S05]  /*22a40*/  @!P3 IMAD R225, R225, R17, RZ ;  /* 0x00000011e1e1b224 */ /* 0x000fca00078e02ff */
[----:B------:R-:W-:Y:S01]  /*22a50*/  @!P3 STG.E.U8 desc[UR56][R8.64+0x71], R225 ;  /* 0x000071e10800b986 */ /* 0x000fe2000c101138 */
[----:B------:R-:W-:Y:S02]  /*22a60*/  ISETP.LT.OR P3, PT, R0, 0x72, !P0 ;  /* 0x000000720000780c */ /* 0x000fe40004761670 */
[----:B------:R-:W-:-:S04]  /*22a70*/  @!P5 IADD3 R10, P6, R8, UR41, RZ ;  /* 0x00000029080adc10 */ /* 0x000fc8000ffde0ff */
[----:B------:R-:W-:Y:S01]  /*22a80*/  @!P5 IADD3.X R11, R9, UR40, RZ, P6, !PT ;  /* 0x00000028090bdc10 */ /* 0x000fe2000b7fe4ff */
[----:B0-----:R-:W-:-:S06]  /*22a90*/  @!P5 IMAD R21, R226, R17, RZ ;  /* 0x00000011e215d224 */ /* 0x001fcc00078e02ff */
[----:B------:R-:W-:Y:S01]  /*22aa0*/  @!P3 IADD3 R22, P6, R8, UR41, RZ ;  /* 0x000000290816bc10 */ /* 0x000fe2000ffde0ff */
[----:B------:R-:W-:-:S03]  /*22ab0*/  @!P3 IMAD R227, R227, R17, RZ ;  /* 0x00000011e3e3b224 */ /* 0x000fc600078e02ff */
[----:B------:R-:W-:Y:S01]  /*22ac0*/  @!P3 IADD3.X R23, R9, UR40, RZ, P6, !PT ;  /* 0x000000280917bc10 */ /* 0x000fe2000b7fe4ff */
[----:B------:R-:W-:Y:S04]  /*22ad0*/  @!P5 STG.E.U8 desc[UR56][R10.64+0x70], R21 ;  /* 0x000070150a00d986 */ /* 0x000fe8000c101138 */
[----:B------:R0:W-:Y:S01]  /*22ae0*/  @!P3 STG.E.U8 desc[UR56][R22.64+0x71], R227 ;  /* 0x000071e31600b986 */ /* 0x0001e2000c101138 */
[----:B------:R-:W-:-:S13]  /*22af0*/  ISETP.LT.OR P3, PT, R0, 0x79, !P1 ;  /* 0x000000790000780c */ /* 0x000fda0004f61670 */
[----:B------:R-:W-:-:S05]  /*22b00*/  @!P3 IMAD R217, R228, R17, RZ ;  /* 0x00000011e4d9b224 */ /* 0x000fca00078e02ff */
[----:B------:R1:W-:Y:S01]  /*22b10*/  @!P3 STG.E.U8 desc[UR56][R8.64+0x78], R217 ;  /* 0x000078d90800b986 */ /* 0x0003e2000c101138 */
[C---:B------:R-:W-:Y:S02]  /*22b20*/  ISETP.LT.OR P3, PT, R0.reuse, 0x7a, !P1 ;  /* 0x0000007a0000780c */ /* 0x040fe40004f61670 */
[----:B------:R-:W-:-:S11]  /*22b30*/  ISETP.LT.OR P5, PT, R0, 0x79, !P0 ;  /* 0x000000790000780c */ /* 0x000fd600047a1670 */
[----:B------:R-:W-:-:S05]  /*22b40*/  @!P3 IMAD R229, R229, R17, RZ ;  /* 0x00000011e5e5b224 */ /* 0x000fca00078e02ff */
[----:B------:R-:W-:Y:S01]  /*22b50*/  @!P3 STG.E.U8 desc[UR56][R8.64+0x79], R229 ;  /* 0x000079e50800b986 */ /* 0x000fe2000c101138 */
[----:B------:R-:W-:Y:S02]  /*22b60*/  ISETP.LT.OR P3, PT, R0, 0x7a, !P0 ;  /* 0x0000007a0000780c */ /* 0x000fe40004761670 */
[----:B------:R-:W-:Y:S02]  /*22b70*/  @!P5 IADD3 R12, P6, R8, UR41, RZ ;  /* 0x00000029080cdc10 */ /* 0x000fe4000ffde0ff */
[----:B------:R-:W-:Y:S02]  /*22b80*/  LOP3.LUT R19, R19, 0xffffffbf, RZ, 0xc0, !PT ;  /* 0xffffffbf13137812 */ /* 0x000fe400078ec0ff */
[----:B------:R-:W-:Y:S01]  /*22b90*/  @!P5 IADD3.X R13, R9, UR40, RZ, P6, !PT ;  /* 0x00000028090ddc10 */ /* 0x000fe2000b7fe4ff */
[----:B0-----:R-:W-:Y:S01]  /*22ba0*/  @!P5 IMAD R23, R230, R17, RZ ;  /* 0x00000011e617d224 */ /* 0x001fe200078e02ff */
[----:B------:R-:W-:-:S05]  /*22bb0*/  @P2 LOP3.LUT R19, R19, 0x40, RZ, 0xfc, !PT ;  /* 0x0000004013132812 */ /* 0x000fca00078efcff */
[----:B------:R-:W-:Y:S01]  /*22bc0*/  @!P3 IADD3 R10, P6, R8, UR41, RZ ;  /* 0x00000029080abc10 */ /* 0x000fe2000ffde0ff */
[----:B------:R-:W-:Y:S01]  /*22bd0*/  @!P3 IMAD R231, R231, R17, RZ ;  /* 0x00000011e7e7b224 */ /* 0x000fe200078e02ff */
[----:B------:R-:W-:Y:S02]  /*22be0*/  ISETP.GE.AND P2, PT, R232, 0x1, PT ;  /* 0x00000001e800780c */ /* 0x000fe40003f46270 */
[----:B------:R-:W-:Y:S01]  /*22bf0*/  @!P3 IADD3.X R11, R9, UR40, RZ, P6, !PT ;  /* 0x00000028090bbc10 */ /* 0x000fe2000b7fe4ff */
[----:B------:R0:W-:Y:S04]  /*22c00*/  @!P5 STG.E.U8 desc[UR56][R12.64+0x78], R23 ;  /* 0x000078170c00d986 */ /* 0x0001e8000c101138 */
[----:B------:R-:W-:Y:S01]  /*22c10*/  @!P3 STG.E.U8 desc[UR56][R10.64+0x79], R231 ;  /* 0x000079e70a00b986 */ /* 0x000fe2000c101138 */
[----:B------:R-:W-:-:S13]  /*22c20*/  ISETP.LT.OR P3, PT, R0, 0x81, !P2 ;  /* 0x000000810000780c */ /* 0x000fda0005761670 */
[----:B-1----:R-:W-:-:S05]  /*22c30*/  @!P3 IMAD R217, R200, R17, RZ ;  /* 0x00000011c8d9b224 */ /* 0x002fca00078e02ff */
[----:B------:R-:W-:Y:S01]  /*22c40*/  @!P3 STG.E.U8 desc[UR56][R6.64+0x80], R217 ;  /* 0x000080d90600b986 */ /* 0x000fe2000c101138 */
[C---:B------:R-:W-:Y:S02]  /*22c50*/  ISETP.LT.OR P3, PT, R0.reuse, 0x82, !P2 ;  /* 0x000000820000780c */ /* 0x040fe40005761670 */
[----:B------:R-:W-:Y:S02]  /*22c60*/  P2R R216, PR, RZ, 0x2 ;  /* 0x00000002ffd87803 */ /* 0x000fe40000000000 */
[----:B------:R-:W-:-:S09]  /*22c70*/  ISETP.LT.OR P1, PT, R0, 0x81, !P4 ;  /* 0x000000810000780c */ /* 0x000fd20006721670 */
[----:B------:R-:W-:-:S05]  /*22c80*/  @!P3 IMAD R201, R201, R17, RZ ;  /* 0x00000011c9c9b224 */ /* 0x000fca00078e02ff */
[----:B------:R1:W-:Y:S01]  /*22c90*/  @!P3 STG.E.U8 desc[UR56][R6.64+0x81], R201 ;  /* 0x000081c90600b986 */ /* 0x0003e2000c101138 */
[----:B------:R-:W-:Y:S01]  /*22ca0*/  ISETP.LT.OR P3, PT, R0, 0x82, !P4 ;  /* 0x000000820000780c */ /* 0x000fe20006761670 */
[----:B0-----:R-:W-:-:S12]  /*22cb0*/  @!P1 IMAD R23, R202, R17, RZ ;  /* 0x00000011ca179224 */ /* 0x001fd800078e02ff */
[----:B------:R-:W-:Y:S01]  /*22cc0*/  @!P3 IADD3 R20, P5, R6, UR41, RZ ;  /* 0x000000290614bc10 */ /* 0x000fe2000ffbe0ff */
[----:B------:R-:W-:-:S03]  /*22cd0*/  @!P3 IMAD R203, R203, R17, RZ ;  /* 0x00000011cbcbb224 */ /* 0x000fc600078e02ff */
[----:B------:R-:W-:Y:S01]  /*22ce0*/  @!P3 IADD3.X R21, R7, UR40, RZ, P5, !PT ;  /* 0x000000280715bc10 */ /* 0x000fe2000affe4ff */
[----:B------:R0:W-:Y:S04]  /*22cf0*/  @!P1 STG.E.U8 desc[UR56][R14.64+0x80], R23 ;  /* 0x000080170e009986 */ /* 0x0001e8000c101138 */
[----:B------:R-:W-:Y:S01]  /*22d00*/  @!P3 STG.E.U8 desc[UR56][R20.64+0x81], R203 ;  /* 0x000081cb1400b986 */ /* 0x000fe2000c101138 */
[----:B------:R-:W-:-:S13]  /*22d10*/  ISETP.LT.OR P3, PT, R0, 0x89, !P2 ;  /* 0x000000890000780c */ /* 0x000fda0005761670 */
[----:B-1----:R-:W-:-:S05]  /*22d20*/  @!P3 IMAD R201, R204, R17, RZ ;  /* 0x00000011ccc9b224 */ /* 0x002fca00078e02ff */
[----:B------:R1:W-:Y:S01]  /*22d30*/  @!P3 STG.E.U8 desc[UR56][R6.64+0x88], R201 ;  /* 0x000088c90600b986 */ /* 0x0003e2000c101138 */
        /* <DEDUP_REMOVED lines=11> */
[----:B------:R0:W-:Y:S04]  /*22df0*/  @!P5 STG.E.U8 desc[UR56][R10.64+0x88], R23 ;  /* 0x000088170a00d986 */ /* 0x0001e8000c101138 */
[----:B------:R2:W-:Y:S01]  /*22e00*/  @!P3 STG.E.U8 desc[UR56][R12.64+0x89], R207 ;  /* 0x000089cf0c00b986 */ /* 0x0005e2000c101138 */
[C---:B------:R-:W-:Y:S02]  /*22e10*/  ISETP.LT.OR P3, PT, R0.reuse, 0x91, !P2 ;  /* 0x000000910000780c */ /* 0x040fe40005761670 */
[----:B------:R-:W-:-:S11]  /*22e20*/  ISETP.LT.OR P6, PT, R0, 0x91, !P4 ;  /* 0x000000910000780c */ /* 0x000fd600067c1670 */
[----:B-1----:R-:W-:-:S05]  /*22e30*/  @!P3 IMAD R201, R208, R17, RZ ;  /* 0x00000011d0c9b224 */ /* 0x002fca00078e02ff */
[----:B------:R-:W-:Y:S01]  /*22e40*/  @!P3 STG.E.U8 desc[UR56][R6.64+0x90], R201 ;  /* 0x000090c90600b986 */ /* 0x000fe2000c101138 */
[C---:B------:R-:W-:Y:S02]  /*22e50*/  ISETP.LT.OR P3, PT, R0.reuse, 0x92, !P2 ;  /* 0x000000920000780c */ /* 0x040fe40005761670 */
[----:B------:R-:W-:Y:S02]  /*22e60*/  ISETP.LT.OR P5, PT, R0, 0x92, !P4 ;  /* 0x000000920000780c */ /* 0x000fe400067a1670 */
[----:B------:R-:W-:-:S09]  /*22e70*/  @!P6 IADD3 R14, P1, R6, UR41, RZ ;  /* 0x00000029060eec10 */ /* 0x000fd2000ff3e0ff */
[----:B------:R-:W-:Y:S01]  /*22e80*/  @!P3 IMAD R209, R209, R17, RZ ;  /* 0x00000011d1d1b224 */ /* 0x000fe200078e02ff */
[----:B------:R-:W-:-:S04]  /*22e90*/  @!P6 IADD3.X R15, R7, UR40, RZ, P1, !PT ;  /* 0x00000028070fec10 */ /* 0x000fc80008ffe4ff */
[----:B------:R-:W-:Y:S01]  /*22ea0*/  @!P3 STG.E.U8 desc[UR56][R6.64+0x91], R209 ;  /* 0x000091d10600b986 */ /* 0x000fe2000c101138 */
[----:B------:R-:W-:Y:S01]  /*22eb0*/  @!P5 IADD3 R20, P3, R6, UR41, RZ ;  /* 0x000000290614dc10 */ /* 0x000fe2000ff7e0ff */
[-C--:B0-----:R-:W-:Y:S02]  /*22ec0*/  @!P6 IMAD R11, R210, R17.reuse, RZ ;  /* 0x00000011d20be224 */ /* 0x081fe400078e02ff */
[----:B------:R-:W-:Y:S01]  /*22ed0*/  @!P5 IMAD R211, R211, R17, RZ ;  /* 0x00000011d3d3d224 */ /* 0x000fe200078e02ff */
[----:B------:R-:W-:Y:S02]  /*22ee0*/  @!P5 IADD3.X R21, R7, UR40, RZ, P3, !PT ;  /* 0x000000280715dc10 */ /* 0x000fe40009ffe4ff */
[----:B------:R0:W-:Y:S04]  /*22ef0*/  @!P6 STG.E.U8 desc[UR56][R14.64+0x90], R11 ;  /* 0x0000900b0e00e986 */ /* 0x0001e8000c101138 */
[----:B------:R1:W-:Y:S01]  /*22f00*/  @!P5 STG.E.U8 desc[UR56][R20.64+0x91], R211 ;  /* 0x000091d31400d986 */ /* 0x0003e2000c101138 */
[----:B------:R-:W-:-:S13]  /*22f10*/  ISETP.LT.OR P5, PT, R0, 0x99, !P2 ;  /* 0x000000990000780c */ /* 0x000fda00057a1670 */
[----:B--2---:R-:W-:-:S05]  /*22f20*/  @!P5 IMAD R13, R212, R17, RZ ;  /* 0x00000011d40dd224 */ /* 0x004fca00078e02ff */
[----:B------:R2:W-:Y:S01]  /*22f30*/  @!P5 STG.E.U8 desc[UR56][R6.64+0x98], R13 ;  /* 0x0000980d0600d986 */ /* 0x0005e2000c101138 */
[C---:B------:R-:W-:Y:S02]  /*22f40*/  ISETP.LT.OR P5, PT, R0.reuse, 0x9a, !P2 ;  /* 0x0000009a0000780c */ /* 0x040fe400057a1670 */
[----:B------:R-:W-:-:S11]  /*22f50*/  ISETP.LT.OR P3, PT, R0, 0x99, !P4 ;  /* 0x000000990000780c */ /* 0x000fd60006761670 */
[----:B------:R-:W-:-:S05]  /*22f60*/  @!P5 IMAD R213, R213, R17, RZ ;  /* 0x00000011d5d5d224 */ /* 0x000fca00078e02ff */
[----:B------:R-:W-:Y:S01]  /*22f70*/  @!P5 STG.E.U8 desc[UR56][R6.64+0x99], R213 ;  /* 0x000099d50600d986 */ /* 0x000fe2000c101138 */
[----:B------:R-:W-:Y:S02]  /*22f80*/  ISETP.LT.OR P5, PT, R0, 0x9a, !P4 ;  /* 0x0000009a0000780c */ /* 0x000fe400067a1670 */
[----:B------:R-:W-:Y:S01]  /*22f90*/  @!P3 IADD3 R22, P1, R6, UR41, RZ ;  /* 0x000000290616bc10 */ /* 0x000fe2000ff3e0ff */
[----:B0-----:R-:W-:-:S03]  /*22fa0*/  @!P3 IMAD R15, R214, R17, RZ ;  /* 0x00000011d60fb224 */ /* 0x001fc600078e02ff */
[----:B------:R-:W-:-:S07]  /*22fb0*/  @!P3 IADD3.X R23, R7, UR40, RZ, P1, !PT ;  /* 0x000000280717bc10 */ /* 0x000fce0008ffe4ff */
[----:B------:R-:W-:Y:S01]  /*22fc0*/  @!P5 IADD3 R200, P6, R6, UR41, RZ ;  /* 0x0000002906c8dc10 */ /* 0x000fe2000ffde0ff */
[----:B------:R-:W-:-:S03]  /*22fd0*/  @!P5 IMAD R215, R215, R17, RZ ;  /* 0x00000011d7d7d224 */ /* 0x000fc600078e02ff */
[----:B------:R-:W-:Y:S01]  /*22fe0*/  @!P5 IADD3.X R201, R7, UR40, RZ, P6, !PT ;  /* 0x0000002807c9dc10 */ /* 0x000fe2000b7fe4ff */
[----:B------:R0:W-:Y:S04]  /*22ff0*/  @!P3 STG.E.U8 desc[UR56][R22.64+0x98], R15 ;  /* 0x0000980f1600b986 */ /* 0x0001e8000c101138 */
[----:B------:R-:W-:Y:S01]  /*23000*/  @!P5 STG.E.U8 desc[UR56][R200.64+0x99], R215 ;  /* 0x000099d7c800d986 */ /* 0x000fe2000c101138 */
[----:B------:R-:W-:-:S04]  /*23010*/  ISETP.GE.AND P5, PT, R232, 0x81, PT ;  /* 0x00000081e800780c */ /* 0x000fc80003fa6270 */
[C---:B------:R-:W-:Y:S02]  /*23020*/  ISETP.LT.OR P3, PT, R0.reuse, 0x81, !P5 ;  /* 0x000000810000780c */ /* 0x040fe40006f61670 */
[----:B------:R-:W-:-:S11]  /*23030*/  ISETP.LT.OR P2, PT, R0, 0xa1, !P4 ;  /* 0x000000a10000780c */ /* 0x000fd60006741670 */
[----:B-1----:R-:W-:-:S05]  /*23040*/  @!P3 IMAD R21, R184, R17, RZ ;  /* 0x00000011b815b224 */ /* 0x002fca00078e02ff */
[----:B------:R-:W-:Y:S01]  /*23050*/  @!P3 STG.E.U8 desc[UR56][R4.64+0x80], R21 ;  /* 0x000080150400b986 */ /* 0x000fe2000c101138 */
[----:B------:R-:W-:Y:S02]  /*23060*/  ISETP.LT.OR P3, PT, R0, 0x82, !P5 ;  /* 0x000000820000780c */ /* 0x000fe40006f61670 */
[----:B------:R-:W-:-:S04]  /*23070*/  @!P2 IADD3 R10, P6, R6, UR41, RZ ;  /* 0x00000029060aac10 */ /* 0x000fc8000ffde0ff */
[----:B------:R-:W-:Y:S02]  /*23080*/  @!P2 IADD3.X R11, R7, UR40, RZ, P6, !PT ;  /* 0x00000028070bac10 */ /* 0x000fe4000b7fe4ff */
[----:B------:R-:W-:-:S05]  /*23090*/  ISETP.GE.AND P6, PT, R232, 0x89, PT ;  /* 0x00000089e800780c */ /* 0x000fca0003fc6270 */
[----:B------:R-:W-:-:S05]  /*230a0*/  @!P3 IMAD R185, R185, R17, RZ ;  /* 0x00000011b9b9b224 */ /* 0x000fca00078e02ff */
[----:B------:R1:W-:Y:S01]  /*230b0*/  @!P3 STG.E.U8 desc[UR56][R4.64+0x81], R185 ;  /* 0x000081b90400b986 */ /* 0x0003e2000c101138 */
[----:B------:R-:W-:-:S13]  /*230c0*/  ISETP.LT.OR P3, PT, R0, 0x81, !P6 ;  /* 0x000000810000780c */ /* 0x000fda0007761670 */
[----:B------:R-:W-:-:S04]  /*230d0*/  @!P3 IADD3 R12, P5, R4, UR41, RZ ;  /* 0x00000029040cbc10 */ /* 0x000fc8000ffbe0ff */
[----:B--2---:R-:W-:Y:S02]  /*230e0*/  @!P3 IADD3.X R13, R5, UR40, RZ, P5, !PT ;  /* 0x00000028050dbc10 */ /* 0x004fe4000affe4ff */
[----:B------:R-:W-:Y:S01]  /*230f0*/  ISETP.LT.OR P5, PT, R0, 0x82, !P6 ;  /* 0x000000820000780c */ /* 0x000fe200077a1670 */
[----:B0-----:R-:W-:-:S12]  /*23100*/  @!P3 IMAD R23, R186, R17, RZ ;  /* 0x00000011ba17b224 */ /* 0x001fd800078e02ff */
[----:B------:R-:W-:Y:S01]  /*23110*/  @!P5 IADD3 R14, P6, R4, UR41, RZ ;  /* 0x00000029040edc10 */ /* 0x000fe2000ffde0ff */
[----:B------:R-:W-:-:S03]  /*23120*/  @!P5 IMAD R187, R187, R17, RZ ;  /* 0x00000011bbbbd224 */ /* 0x000fc600078e02ff */
[----:B------:R-:W-:Y:S01]  /*23130*/  @!P5 IADD3.X R15, R5, UR40, RZ, P6, !PT ;  /* 0x00000028050fdc10 */ /* 0x000fe2000b7fe4ff */
[----:B------:R0:W-:Y:S04]  /*23140*/  @!P3 STG.E.U8 desc[UR56][R12.64+0x80], R23 ;  /* 0x000080170c00b986 */ /* 0x0001e8000c101138 */
[----:B------:R-:W-:Y:S01]  /*23150*/  @!P5 STG.E.U8 desc[UR56][R14.64+0x81], R187 ;  /* 0x000081bb0e00d986 */ /* 0x000fe2000c101138 */
[----:B------:R-:W-:-:S04]  /*23160*/  ISETP.GE.AND P5, PT, R232, 0x81, PT ;  /* 0x00000081e800780c */ /* 0x000fc80003fa6270 */
[----:B------:R-:W-:-:S13]  /*23170*/  ISETP.LT.OR P3, PT, R0, 0x89, !P5 ;  /* 0x000000890000780c */ /* 0x000fda0006f61670 */
[----:B-1----:R-:W-:-:S05]  /*23180*/  @!P3 IMAD R185, R188, R17, RZ ;  /* 0x00000011bcb9b224 */ /* 0x002fca00078e02ff */
[----:B------:R1:W-:Y:S01]  /*23190*/  @!P3 STG.E.U8 desc[UR56][R4.64+0x88], R185 ;  /* 0x000088b90400b986 */ /* 0x0003e2000c101138 */
[----:B------:R-:W-:Y:S02]  /*231a0*/  ISETP.LT.OR P3, PT, R0, 0x8a, !P5 ;  /* 0x0000008a0000780c */ /* 0x000fe40006f61670 */
[----:B------:R-:W-:-:S11]  /*231b0*/  ISETP.GE.AND P6, PT, R232, 0x89, PT ;  /* 0x00000089e800780c */ /* 0x000fd60003fc6270 */
[----:B------:R-:W-:-:S05]  /*231c0*/  @!P3 IMAD R189, R189, R17, RZ ;  /* 0x00000011bdbdb224 */ /* 0x000fca00078e02ff */
[----:B------:R-:W-:Y:S01]  /*231d0*/  @!P3 STG.E.U8 desc[UR56][R4.64+0x89], R189 ;  /* 0x000089bd0400b986 */ /* 0x000fe2000c101138 */
[----:B------:R-:W-:-:S13]  /*231e0*/  ISETP.LT.OR P3, PT, R0, 0x89, !P6 ;  /* 0x000000890000780c */ /* 0x000fda0007761670 */
[----:B------:R-:W-:-:S04]  /*231f0*/  @!P3 IADD3 R20, P5, R4, UR41, RZ ;  /* 0x000000290414bc10 */ /* 0x000fc8000ffbe0ff */
[----:B------:R-:W-:Y:S02]  /*23200*/  @!P3 IADD3.X R21, R5, UR40, RZ, P5, !PT ;  /* 0x000000280515bc10 */ /* 0x000fe4000affe4ff */
[----:B------:R-:W-:Y:S01]  /*23210*/  ISETP.LT.OR P5, PT, R0, 0x8a, !P6 ;  /* 0x0000008a0000780c */ /* 0x000fe200077a1670 */
[----:B0-----:R-:W-:-:S12]  /*23220*/  @!P3 IMAD R23, R190, R17, RZ ;  /* 0x00000011be17b224 */ /* 0x001fd800078e02ff */
[----:B------:R-:W-:Y:S01]  /*23230*/  @!P5 IADD3 R12, P6, R4, UR41, RZ ;  /* 0x00000029040cdc10 */ /* 0x000fe2000ffde0ff */
[----:B------:R-:W-:-:S03]  /*23240*/  @!P5 IMAD R191, R191, R17, RZ ;  /* 0x00000011bfbfd224 */ /* 0x000fc600078e02ff */
[----:B------:R-:W-:Y:S01]  /*23250*/  @!P5 IADD3.X R13, R5, UR40, RZ, P6, !PT ;  /* 0x00000028050ddc10 */ /* 0x000fe2000b7fe4ff */
[----:B------:R0:W-:Y:S04]  /*23260*/  @!P3 STG.E.U8 desc[UR56][R20.64+0x88], R23 ;  /* 0x000088171400b986 */ /* 0x0001e8000c101138 */
[----:B------:R2:W-:Y:S01]  /*23270*/  @!P5 STG.E.U8 desc[UR56][R12.64+0x89], R191 ;  /* 0x000089bf0c00d986 */ /* 0x0005e2000c101138 */
        /* <DEDUP_REMOVED lines=13> */
[----:B--2---:R-:W-:Y:S01]  /*23350*/  @!P5 IADD3 R12, P6, R4, UR41, RZ ;  /* 0x00000029040cdc10 */ /* 0x004fe2000ffde0ff */
        /* <DEDUP_REMOVED lines=17> */
[----:B------:R-:W-:-:S04]  /*23470*/  @!P5 IADD3 R14, P6, R4, UR41, RZ ;  /* 0x00000029040edc10 */ /* 0x000fc8000ffde0ff */
[----:B------:R-:W-:Y:S02]  /*23480*/  @!P5 IADD3.X R15, R5, UR40, RZ, P6, !PT ;  /* 0x00000028050fdc10 */ /* 0x000fe4000b7fe4ff */
[----:B------:R-:W-:Y:S01]  /*23490*/  ISETP.GE.AND P6, PT, R232, 0x101, PT ;  /* 0x00000101e800780c */ /* 0x000fe20003fc6270 */
[----:B------:R0:W-:Y:S03]  /*234a0*/  @!P3 STG.E.U8 desc[UR56][R20.64+0x98], R23 ;  /* 0x000098171400b986 */ /* 0x0001e6000c101138 */
[----:B------:R-:W-:Y:S01]  /*234b0*/  ISETP.LT.OR P3, PT, R0, 0x81, !P6 ;  /* 0x000000810000780c */ /* 0x000fe20007761670 */
[----:B------:R-:W-:-:S05]  /*234c0*/  @!P5 IMAD R199, R199, R17, RZ ;  /* 0x00000011c7c7d224 */ /* 0x000fca00078e02ff */
[----:B------:R2:W-:Y:S07]  /*234d0*/  @!P5 STG.E.U8 desc[UR56][R14.64+0x99], R199 ;  /* 0x000099c70e00d986 */ /* 0x0005ee000c101138 */
[----:B-1----:R-:W-:-:S05]  /*234e0*/  @!P3 IMAD R185, R168, R17, RZ ;  /* 0x00000011a8b9b224 */ /* 0x002fca00078e02ff */
[----:B------:R-:W-:Y:S01]  /*234f0*/  @!P3 STG.E.U8 desc[UR56][R2.64+0x80], R185 ;  /* 0x000080b90200b986 */ /* 0x000fe2000c101138 */
[----:B------:R-:W-:Y:S02]  /*23500*/  ISETP.LT.OR P3, PT, R0, 0x82, !P6 ;  /* 0x000000820000780c */ /* 0x000fe40007761670 */
[----:B------:R-:W-:-:S11]  /*23510*/  LOP3.LUT P2, RZ, R19, 0x40, RZ, 0xc0, !PT ;  /* 0x0000004013ff7812 */ /* 0x000fd6000784c0ff */
[----:B------:R-:W-:-:S05]  /*23520*/  @!P3 IMAD R169, R169, R17, RZ ;  /* 0x00000011a9a9b224 */ /* 0x000fca00078e02ff */
[----:B------:R1:W-:Y:S01]  /*23530*/  @!P3 STG.E.U8 desc[UR56][R2.64+0x81], R169 ;  /* 0x000081a90200b986 */ /* 0x0003e2000c101138 */
[----:B------:R-:W-:-:S13]  /*23540*/  ISETP.LT.OR P3, PT, R0, 0x81, !P2 ;  /* 0x000000810000780c */ /* 0x000fda0005761670 */
[----:B------:R-:W-:-:S04]  /*23550*/  @!P3 IADD3 R12, P5, R2, UR41, RZ ;  /* 0x00000029020cbc10 */ /* 0x000fc8000ffbe0ff */
[----:B------:R-:W-:Y:S02]  /*23560*/  @!P3 IADD3.X R13, R3, UR40, RZ, P5, !PT ;  /* 0x00000028030dbc10 */ /* 0x000fe4000affe4ff */
[----:B------:R-:W-:Y:S01]  /*23570*/  ISETP.LT.OR P5, PT, R0, 0x82, !P2 ;  /* 0x000000820000780c */ /* 0x000fe200057a1670 */
[----:B0-----:R-:W-:-:S12]  /*23580*/  @!P3 IMAD R23, R170, R17, RZ ;  /* 0x00000011aa17b224 */ /* 0x001fd800078e02ff */
[----:B--2---:R-:W-:-:S04]  /*23590*/  @!P5 IADD3 R14, P6, R2, UR41, RZ ;  /* 0x00000029020edc10 */ /* 0x004fc8000ffde0ff */
[----:B------:R-:W-:Y:S02]  /*235a0*/  @!P5 IADD3.X R15, R3, UR40, RZ, P6, !PT ;  /* 0x00000028030fdc10 */ /* 0x000fe4000b7fe4ff */
[----:B------:R-:W-:Y:S01]  /*235b0*/  ISETP.GE.AND P6, PT, R232, 0x101, PT ;  /* 0x00000101e800780c */ /* 0x000fe20003fc6270 */
[----:B------:R0:W-:Y:S03]  /*235c0*/  @!P3 STG.E.U8 desc[UR56][R12.64+0x80], R23 ;  /* 0x000080170c00b986 */ /* 0x0001e6000c101138 */
[----:B------:R-:W-:Y:S01]  /*235d0*/  ISETP.LT.OR P3, PT, R0, 0x89, !P6 ;  /* 0x000000890000780c */ /* 0x000fe20007761670 */
[----:B------:R-:W-:-:S05]  /*235e0*/  @!P5 IMAD R171, R171, R17, RZ ;  /* 0x00000011ababd224 */ /* 0x000fca00078e02ff */
[----:B------:R-:W-:Y:S07]  /*235f0*/  @!P5 STG.E.U8 desc[UR56][R14.64+0x81], R171 ;  /* 0x000081ab0e00d986 */ /* 0x000fee000c101138 */
[----:B-1----:R-:W-:-:S05]  /*23600*/  @!P3 IMAD R169, R172, R17, RZ ;  /* 0x00000011aca9b224 */ /* 0x002fca00078e02ff */
[----:B------:R1:W-:Y:S01]  /*23610*/  @!P3 STG.E.U8 desc[UR56][R2.64+0x88], R169 ;  /* 0x000088a90200b986 */ /* 0x0003e2000c101138 */
[----:B------:R-:W-:-:S13]  /*23620*/  ISETP.LT.OR P3, PT, R0, 0x8a, !P6 ;  /* 0x0000008a0000780c */ /* 0x000fda0007761670 */
        /* <DEDUP_REMOVED lines=33> */
[C---:B------:R-:W-:Y:S02]  /*23840*/  ISETP.LT.OR P3, PT, R0.reuse, 0x9a, !P6 ;  /* 0x0000009a0000780c */ /* 0x040fe40007761670 */
[----:B------:R-:W-:-:S11]  /*23850*/  ISETP.LT.OR P5, PT, R0, 0x99, !P2 ;  /* 0x000000990000780c */ /* 0x000fd600057a1670 */
[----:B------:R-:W-:-:S05]  /*23860*/  @!P3 IMAD R181, R181, R17, RZ ;  /* 0x00000011b5b5b224 */ /* 0x000fca00078e02ff */
[----:B------:R-:W-:Y:S01]  /*23870*/  @!P3 STG.E.U8 desc[UR56][R2.64+0x99], R181 ;  /* 0x000099b50200b986 */ /* 0x000fe2000c101138 */
[----:B------:R-:W-:-:S04]  /*23880*/  @!P5 IADD3 R20, P3, R2, UR41, RZ ;  /* 0x000000290214dc10 */ /* 0x000fc8000ff7e0ff */
[----:B------:R-:W-:Y:S02]  /*23890*/  @!P5 IADD3.X R21, R3, UR40, RZ, P3, !PT ;  /* 0x000000280315dc10 */ /* 0x000fe40009ffe4ff */
[----:B------:R-:W-:Y:S01]  /*238a0*/  ISETP.LT.OR P3, PT, R0, 0x9a, !P2 ;  /* 0x0000009a0000780c */ /* 0x000fe20005761670 */
[----:B0-----:R-:W-:Y:S01]  /*238b0*/  @!P5 IMAD R23, R182, R17, RZ ;  /* 0x00000011b617d224 */ /* 0x001fe200078e02ff */
[----:B------:R-:W-:-:S11]  /*238c0*/  ISETP.NE.AND P1, PT, R216, RZ, PT ;  /* 0x000000ffd800720c */ /* 0x000fd60003f25270 */
[----:B--2---:R-:W-:Y:S01]  /*238d0*/  @!P3 IADD3 R12, P6, R2, UR41, RZ ;  /* 0x00000029020cbc10 */ /* 0x004fe2000ffde0ff */
[----:B------:R-:W-:-:S03]  /*238e0*/  @!P3 IMAD R183, R183, R17, RZ ;  /* 0x00000011b7b7b224 */ /* 0x000fc600078e02ff */
[----:B------:R-:W-:Y:S01]  /*238f0*/  @!P3 IADD3.X R13, R3, UR40, RZ, P6, !PT ;  /* 0x00000028030dbc10 */ /* 0x000fe2000b7fe4ff */
[----:B------:R0:W-:Y:S04]  /*23900*/  @!P5 STG.E.U8 desc[UR56][R20.64+0x98], R23 ;  /* 0x000098171400d986 */ /* 0x0001e8000c101138 */
[----:B------:R-:W-:Y:S01]  /*23910*/  @!P3 STG.E.U8 desc[UR56][R12.64+0x99], R183 ;  /* 0x000099b70c00b986 */ /* 0x000fe2000c101138 */
[----:B------:R-:W-:-:S13]  /*23920*/  ISETP.LT.OR P3, PT, R0, 0x81, !P1 ;  /* 0x000000810000780c */ /* 0x000fda0004f61670 */
[----:B-1----:R-:W-:-:S05]  /*23930*/  @!P3 IMAD R169, R152, R17, RZ ;  /* 0x0000001198a9b224 */ /* 0x002fca00078e02ff */
[----:B------:R-:W-:Y:S01]  /*23940*/  @!P3 STG.E.U8 desc[UR56][R8.64+0x80], R169 ;  /* 0x000080a90800b986 */ /* 0x000fe2000c101138 */
[C---:B------:R-:W-:Y:S02]  /*23950*/  ISETP.LT.OR P3, PT, R0.reuse, 0x82, !P1 ;  /* 0x000000820000780c */ /* 0x040fe40004f61670 */
[----:B------:R-:W-:-:S11]  /*23960*/  ISETP.LT.OR P5, PT, R0, 0x81, !P0 ;  /* 0x000000810000780c */ /* 0x000fd600047a1670 */
[----:B------:R-:W-:-:S05]  /*23970*/  @!P3 IMAD R153, R153, R17, RZ ;  /* 0x000000119999b224 */ /* 0x000fca00078e02ff */
[----:B------:R1:W-:Y:S01]  /*23980*/  @!P3 STG.E.U8 desc[UR56][R8.64+0x81], R153 ;  /* 0x000081990800b986 */ /* 0x0003e2000c101138 */
        /* <DEDUP_REMOVED lines=51> */
[----:B0-----:R-:W-:Y:S01]  /*23cc0*/  @!P5 IMAD R23, R166, R17, RZ ;  /* 0x00000011a617d224 */ /* 0x001fe200078e02ff */
[----:B------:R-:W-:-:S05]  /*23cd0*/  P2R R22, PR, RZ, 0x4 ;  /* 0x00000004ff167803 */ /* 0x000fca0000000000 */
        /* <DEDUP_REMOVED lines=37> */
[C---:B------:R-:W-:Y:S02]  /*23f30*/  ISETP.LT.OR P3, PT, R0.reuse, 0xb1, !P2 ;  /* 0x000000b10000780c */ /* 0x040fe40005761670 */
[----:B------:R-:W-:-:S11]  /*23f40*/  ISETP.LT.OR P6, PT, R0, 0xb1, !P4 ;  /* 0x000000b10000780c */ /* 0x000fd600067c1670 */
[----:B-1----:R-:W-:-:S05]  /*23f50*/  @!P3 IMAD R137, R144, R17, RZ ;  /* 0x000000119089b224 */ /* 0x002fca00078e02ff */
[----:B------:R1:W-:Y:S01]  /*23f60*/  @!P3 STG.E.U8 desc[UR56][R6.64+0xb0], R137 ;  /* 0x0000b0890600b986 */ /* 0x0003e2000c101138 */
        /* <DEDUP_REMOVED lines=108> */
[----:B------:R-:W-:-:S11]  /*24630*/  ISETP.NE.AND P2, PT, R22, RZ, PT ;  /* 0x000000ff1600720c */ /* 0x000fd60003f45270 */
        /* <DEDUP_REMOVED lines=167> */
[----:B------:R-:W-:Y:S01]  /*250b0*/  @!P6 IADD3 R10, P1, R6, UR41, RZ ;  /* 0x00000029060aec10 */ /* 0x000fe2000ff3e0ff */
[----:B0-----:R-:W-:-:S08]  /*250c0*/  @!P6 IMAD R23, R82, R17, RZ ;  /* 0x000000115217e224 */ /* 0x001fd000078e02ff */
[----:B------:R-:W-:Y:S01]  /*250d0*/  @!P3 IMAD R81, R81, R17, RZ ;  /* 0x000000115151b224 */ /* 0x000fe200078e02ff */
[----:B------:R-:W-:-:S04]  /*250e0*/  @!P6 IADD3.X R11, R7, UR40, RZ, P1, !PT ;  /* 0x00000028070bec10 */ /* 0x000fc80008ffe4ff */
[----:B------:R-:W-:Y:S01]  /*250f0*/  @!P3 STG.E.U8 desc[UR56][R6.64+0xd1], R81 ;  /* 0x0000d1510600b986 */ /* 0x000fe2000c101138 */
[----:B------:R-:W-:Y:S01]  /*25100*/  @!P5 IADD3 R12, P3, R6, UR41, RZ ;  /* 0x00000029060cdc10 */ /* 0x000fe2000ff7e0ff */
[----:B------:R-:W-:Y:S02]  /*25110*/  @!P5 IMAD R83, R83, R17, RZ ;  /* 0x000000115353d224 */ /* 0x000fe400078e02ff */
[----:B------:R-:W-:Y:S01]  /*25120*/  @!P6 STG.E.U8 desc[UR56][R10.64+0xd0], R23 ;  /* 0x0000d0170a00e986 */ /* 0x000fe2000c101138 */
[----:B------:R-:W-:Y:S02]  /*25130*/  @!P5 IADD3.X R13, R7, UR40, RZ, P3, !PT ;  /* 0x00000028070ddc10 */ /* 0x000fe40009ffe4ff */
[----:B------:R-:W-:-:S03]  /*25140*/  ISETP.GE.AND P6, PT, R232, 0x1, PT ;  /* 0x00000001e800780c */ /* 0x000fc60003fc6270 */
[----:B------:R0:W-:Y:S01]  /*25150*/  @!P5 STG.E.U8 desc[UR56][R12.64+0xd1], R83 ;  /* 0x0000d1530c00d986 */ /* 0x0001e2000c101138 */
        /* <DEDUP_REMOVED lines=8> */
[----:B------:R-:W-:Y:S01]  /*251e0*/  @!P3 IADD3 R14, P2, R6, UR41, RZ ;  /* 0x00000029060ebc10 */ /* 0x000fe2000ff5e0ff */
[----:B0-----:R-:W-:-:S03]  /*251f0*/  @!P3 IMAD R13, R86, R17, RZ ;  /* 0x00000011560db224 */ /* 0x001fc600078e02ff */
[----:B------:R-:W-:-:S07]  /*25200*/  @!P3 IADD3.X R15, R7, UR40, RZ, P2, !PT ;  /* 0x00000028070fbc10 */ /* 0x000fce00097fe4ff */
[----:B------:R-:W-:Y:S01]  /*25210*/  @!P5 IADD3 R20, P4, R6, UR41, RZ ;  /* 0x000000290614dc10 */ /* 0x000fe2000ff9e0ff */
[----:B------:R-:W-:-:S03]  /*25220*/  @!P5 IMAD R87, R87, R17, RZ ;  /* 0x000000115757d224 */ /* 0x000fc600078e02ff */
[----:B------:R-:W-:Y:S01]  /*25230*/  @!P5 IADD3.X R21, R7, UR40, RZ, P4, !PT ;  /* 0x000000280715dc10 */ /* 0x000fe2000a7fe4ff */
[----:B------:R-:W-:Y:S04]  /*25240*/  @!P3 STG.E.U8 desc[UR56][R14.64+0xd8], R13 ;  /* 0x0000d80d0e00b986 */ /* 0x000fe8000c101138 */
[----:B------:R0:W-:Y:S01]  /*25250*/  @!P5 STG.E.U8 desc[UR56][R20.64+0xd9], R87 ;  /* 0x0000d9571400d986 */ /* 0x0001e2000c101138 */
[C---:B------:R-:W-:Y:S02]  /*25260*/  ISETP.GE.AND P5, PT, R232.reuse, 0x81, PT ;  /* 0x00000081e800780c */ /* 0x040fe40003fa6270 */
[----:B------:R-:W-:Y:S02]  /*25270*/  ISETP.GE.AND P6, PT, R232, 0x89, PT ;  /* 0x00000089e800780c */ /* 0x000fe40003fc6270 */
[----:B------:R-:W-:-:S02]  /*25280*/  ISETP.LT.OR P3, PT, R0, 0xc1, !P5 ;  /* 0x000000c10000780c */ /* 0x000fc40006f61670 */
[----:B------:R-:W-:-:S11]  /*25290*/  ISETP.LT.OR P4, PT, R0, 0xc1, !P6 ;  /* 0x000000c10000780c */ /* 0x000fd60007781670 */
[----:B------:R-:W-:Y:S02]  /*252a0*/  @!P3 IMAD R23, R56, R17, RZ ;  /* 0x000000113817b224 */ /* 0x000fe400078e02ff */
[----:B------:R-:W-:-:S03]  /*252b0*/  @!P4 IADD3 R10, P6, R4, UR41, RZ ;  /* 0x00000029040acc10 */ /* 0x000fc6000ffde0ff */
[----:B------:R2:W-:Y:S01]  /*252c0*/  @!P3 STG.E.U8 desc[UR56][R4.64+0xc0], R23 ;  /* 0x0000c0170400b986 */ /* 0x0005e2000c101138 */
[----:B------:R-:W-:Y:S02]  /*252d0*/  ISETP.LT.OR P3, PT, R0, 0xc2, !P5 ;  /* 0x000000c20000780c */ /* 0x000fe40006f61670 */
[----:B------:R-:W-:Y:S02]  /*252e0*/  @!P4 IADD3.X R11, R5, UR40, RZ, P6, !PT ;  /* 0x00000028050bcc10 */ /* 0x000fe4000b7fe4ff */
[----:B------:R-:W-:-:S04]  /*252f0*/  ISETP.GE.AND P6, PT, R232, 0x89, PT ;  /* 0x00000089e800780c */ /* 0x000fc80003fc6270 */
[----:B------:R-:W-:-:S05]  /*25300*/  ISETP.LT.OR P5, PT, R0, 0xc2, !P6 ;  /* 0x000000c20000780c */ /* 0x000fca00077a1670 */
[----:B------:R-:W-:-:S05]  /*25310*/  @!P3 IMAD R57, R57, R17, RZ ;  /* 0x000000113939b224 */ /* 0x000fca00078e02ff */
[----:B------:R-:W-:Y:S03]  /*25320*/  @!P3 STG.E.U8 desc[UR56][R4.64+0xc1], R57 ;  /* 0x0000c1390400b986 */ /* 0x000fe6000c101138 */
[----:B-1----:R-:W-:Y:S01]  /*25330*/  @!P5 IADD3 R6, P3, R4, UR41, RZ ;  /* 0x000000290406dc10 */ /* 0x002fe2000ff7e0ff */
[-C--:B0-----:R-:W-:Y:S02]  /*25340*/  @!P4 IMAD R21, R58, R17.reuse, RZ ;  /* 0x000000113a15c224 */ /* 0x081fe400078e02ff */
[----:B------:R-:W-:Y:S01]  /*25350*/  @!P5 IMAD R59, R59, R17, RZ ;  /* 0x000000113b3bd224 */ /* 0x000fe200078e02ff */
[----:B------:R-:W-:Y:S02]  /*25360*/  @!P5 IADD3.X R7, R5, UR40, RZ, P3, !PT ;  /* 0x000000280507dc10 */ /* 0x000fe40009ffe4ff */
[----:B------:R0:W-:Y:S04]  /*25370*/  @!P4 STG.E.U8 desc[UR56][R10.64+0xc0], R21 ;  /* 0x0000c0150a00c986 */ /* 0x0001e8000c101138 */
[----:B------:R-:W-:Y:S01]  /*25380*/  @!P5 STG.E.U8 desc[UR56][R6.64+0xc1], R59 ;  /* 0x0000c13b0600d986 */ /* 0x000fe2000c101138 */
[----:B------:R-:W-:-:S04]  /*25390*/  ISETP.GE.AND P5, PT, R232, 0x81, PT ;  /* 0x00000081e800780c */ /* 0x000fc80003fa6270 */
[C---:B------:R-:W-:Y:S02]  /*253a0*/  ISETP.LT.OR P4, PT, R0.reuse, 0xc9, !P5 ;  /* 0x000000c90000780c */ /* 0x040fe40006f81670 */
[----:B------:R-:W-:-:S11]  /*253b0*/  ISETP.LT.OR P3, PT, R0, 0xc9, !P6 ;  /* 0x000000c90000780c */ /* 0x000fd60007761670 */
[----:B--2---:R-:W-:-:S05]  /*253c0*/  @!P4 IMAD R23, R60, R17, RZ ;  /* 0x000000113c17c224 */ /* 0x004fca00078e02ff */
[----:B------:R1:W-:Y:S01]  /*253d0*/  @!P4 STG.E.U8 desc[UR56][R4.64+0xc8], R23 ;  /* 0x0000c8170400c986 */ /* 0x0003e2000c101138 */
[----:B------:R-:W-:Y:S02]  /*253e0*/  ISETP.LT.OR P4, PT, R0, 0xca, !P5 ;  /* 0x000000ca0000780c */ /* 0x000fe40006f81670 */
[----:B------:R-:W-:-:S04]  /*253f0*/  @!P3 IADD3 R12, P6, R4, UR41, RZ ;  /* 0x00000029040cbc10 */ /* 0x000fc8000ffde0ff */
[----:B------:R-:W-:Y:S02]  /*25400*/  @!P3 IADD3.X R13, R5, UR40, RZ, P6, !PT ;  /* 0x00000028050dbc10 */ /* 0x000fe4000b7fe4ff */
[----:B------:R-:W-:-:S05]  /*25410*/  ISETP.GE.AND P6, PT, R232, 0x89, PT ;  /* 0x00000089e800780c */ /* 0x000fca0003fc6270 */
[----:B------:R-:W-:-:S05]  /*25420*/  @!P4 IMAD R61, R61, R17, RZ ;  /* 0x000000113d3dc224 */ /* 0x000fca00078e02ff */
[----:B------:R-:W-:Y:S01]  /*25430*/  @!P4 STG.E.U8 desc[UR56][R4.64+0xc9], R61 ;  /* 0x0000c93d0400c986 */ /* 0x000fe2000c101138 */
        /* <DEDUP_REMOVED lines=22> */
[----:B------:R-:W-:Y:S02]  /*255a0*/  @!P3 IADD3.X R11, R5, UR40, RZ, P4, !PT ;  /* 0x00000028050bbc10 */ /* 0x000fe4000a7fe4ff */
[----:B------:R-:W-:Y:S01]  /*255b0*/  ISETP.GE.AND P4, PT, R232, 0x81, PT ;  /* 0x00000081e800780c */ /* 0x000fe20003f86270 */
[----:B------:R0:W-:Y:S04]  /*255c0*/  @!P5 STG.E.U8 desc[UR56][R6.64+0xd0], R13 ;  /* 0x0000d00d0600d986 */ /* 0x0001e8000c101138 */
[----:B------:R1:W-:Y:S01]  /*255d0*/  @!P3 STG.E.U8 desc[UR56][R10.64+0xd1], R67 ;  /* 0x0000d1430a00b986 */ /* 0x0003e2000c101138 */
[C---:B------:R-:W-:Y:S02]  /*255e0*/  ISETP.LT.OR P3, PT, R0.reuse, 0xd9, !P4 ;  /* 0x000000d90000780c */ /* 0x040fe40006761670 */
[----:B------:R-:W-:-:S11]  /*255f0*/  ISETP.LT.OR P4, PT, R0, 0xda, !P4 ;  /* 0x000000da0000780c */ /* 0x000fd60006781670 */
[----:B--2---:R-:W-:-:S05]  /*25600*/  @!P3 IMAD R15, R68, R17, RZ ;  /* 0x00000011440fb224 */ /* 0x004fca00078e02ff */
[----:B------:R2:W-:Y:S01]  /*25610*/  @!P3 STG.E.U8 desc[UR56][R4.64+0xd8], R15 ;  /* 0x0000d80f0400b986 */ /* 0x0005e2000c101138 */
[C---:B------:R-:W-:Y:S01]  /*25620*/  ISETP.LT.OR P3, PT, R0.reuse, 0xd9, !P6 ;  /* 0x000000d90000780c */ /* 0x040fe20007761670 */
[----:B------:R-:W-:Y:S01]  /*25630*/  @!P4 IMAD R69, R69, R17, RZ ;  /* 0x000000114545c224 */ /* 0x000fe200078e02ff */
[----:B------:R-:W-:-:S04]  /*25640*/  ISETP.LT.OR P5, PT, R0, 0xda, !P6 ;  /* 0x000000da0000780c */ /* 0x000fc800077a1670 */
[----:B------:R3:W-:Y:S01]  /*25650*/  @!P4 STG.E.U8 desc[UR56][R4.64+0xd9], R69 ;  /* 0x0000d9450400c986 */ /* 0x0007e2000c101138 */
[----:B------:R-:W-:-:S06]  /*25660*/  ISETP.GE.AND P6, PT, R232, 0x101, PT ;  /* 0x00000101e800780c */ /* 0x000fcc0003fc6270 */
[----:B0-----:R-:W-:Y:S01]  /*25670*/  @!P3 IADD3 R6, P4, R4, UR41, RZ ;  /* 0x000000290406bc10 */ /* 0x001fe2000ff9e0ff */
[----:B------:R-:W-:-:S03]  /*25680*/  @!P3 IMAD R13, R70, R17, RZ ;  /* 0x00000011460db224 */ /* 0x000fc600078e02ff */
[----:B------:R-:W-:-:S05]  /*25690*/  @!P3 IADD3.X R7, R5, UR40, RZ, P4, !PT ;  /* 0x000000280507bc10 */ /* 0x000fca000a7fe4ff */
[----:B------:R0:W-:Y:S01]  /*256a0*/  @!P3 STG.E.U8 desc[UR56][R6.64+0xd8], R13 ;  /* 0x0000d80d0600b986 */ /* 0x0001e2000c101138 */
[----:B------:R-:W-:Y:S02]  /*256b0*/  ISETP.LT.OR P3, PT, R0, 0xc1, !P6 ;  /* 0x000000c10000780c */ /* 0x000fe40007761670 */
[----:B-1----:R-:W-:Y:S01]  /*256c0*/  @!P5 IADD3 R10, P4, R4, UR41, RZ ;  /* 0x00000029040adc10 */ /* 0x002fe2000ff9e0ff */
[----:B------:R-:W-:-:S03]  /*256d0*/  @!P5 IMAD R71, R71, R17, RZ ;  /* 0x000000114747d224 */ /* 0x000fc600078e02ff */
[----:B------:R-:W-:Y:S02]  /*256e0*/  @!P5 IADD3.X R11, R5, UR40, RZ, P4, !PT ;  /* 0x00000028050bdc10 */ /* 0x000fe4000a7fe4ff */
[----:B------:R-:W-:Y:S02]  /*256f0*/  ISETP.LT.OR P4, PT, R0, 0xc2, !P6 ;  /* 0x000000c20000780c */ /* 0x000fe40007781670 */
[----:B------:R-:W-:Y:S01]  /*25700*/  ISETP.NE.AND P2, PT, R104, RZ, PT ;  /* 0x000000ff6800720c */ /* 0x000fe20003f45270 */
[----:B------:R-:W-:Y:S02]  /*25710*/  @!P5 STG.E.U8 desc[UR56][R10.64+0xd9], R71 ;  /* 0x0000d9470a00d986 */ /* 0x000fe4000c101138 */
[----:B--2---:R-:W-:Y:S01]  /*25720*/  @!P3 IMAD R15, R40, R17, RZ ;  /* 0x00000011280fb224 */ /* 0x004fe200078e02ff */
[----:B------:R-:W-:-:S04]  /*25730*/  ISETP.LT.OR P5, PT, R0, 0xc1, !P2 ;  /* 0x000000c10000780c */ /* 0x000fc800057a1670 */
[----:B------:R1:W-:Y:S01]  /*25740*/  @!P3 STG.E.U8 desc[UR56][R2.64+0xc0], R15 ;  /* 0x0000c00f0200b986 */ /* 0x0003e2000c101138 */
[----:B------:R-:W-:Y:S02]  /*25750*/  ISETP.LT.OR P3, PT, R0, 0xc2, !P2 ;  /* 0x000000c20000780c */ /* 0x000fe40005761670 */
[----:B------:R-:W-:-:S05]  /*25760*/  @!P4 IMAD R41, R41, R17, RZ ;  /* 0x000000112929c224 */ /* 0x000fca00078e02ff */
[----:B------:R-:W-:Y:S01]  /*25770*/  @!P4 STG.E.U8 desc[UR56][R2.64+0xc1], R41 ;  /* 0x0000c1290200c986 */ /* 0x000fe2000c101138 */
[----:B---3--:R-:W-:Y:S01]  /*25780*/  @!P5 IADD3 R4, P4, R2, UR41, RZ ;  /* 0x000000290204dc10 */ /* 0x008fe2000ff9e0ff */
[----:B0-----:R-:W-:-:S03]  /*25790*/  @!P5 IMAD R13, R42, R17, RZ ;  /* 0x000000112a0dd224 */ /* 0x001fc600078e02ff */
[----:B------:R-:W-:Y:S02]  /*257a0*/  @!P5 IADD3.X R5, R3, UR40, RZ, P4, !PT ;  /* 0x000000280305dc10 */ /* 0x000fe4000a7fe4ff */
[----:B------:R-:W-:Y:S01]  /*257b0*/  @!P3 IADD3 R6, P4, R2, UR41, RZ ;  /* 0x000000290206bc10 */ /* 0x000fe2000ff9e0ff */
[----:B------:R-:W-:Y:S02]  /*257c0*/  @!P3 IMAD R43, R43, R17, RZ ;  /* 0x000000112b2bb224 */ /* 0x000fe400078e02ff */
[----:B------:R0:W-:Y:S01]  /*257d0*/  @!P5 STG.E.U8 desc[UR56][R4.64+0xc0], R13 ;  /* 0x0000c00d0400d986 */ /* 0x0001e2000c101138 */
[----:B------:R-:W-:Y:S02]  /*257e0*/  @!P3 IADD3.X R7, R3, UR40, RZ, P4, !PT ;  /* 0x000000280307bc10 */ /* 0x000fe4000a7fe4ff */
[C---:B------:R-:W-:Y:S02]  /*257f0*/  ISETP.LT.OR P5, PT, R0.reuse, 0xc9, !P6 ;  /* 0x000000c90000780c */ /* 0x040fe400077a1670 */
[C---:B------:R-:W-:Y:S01]  /*25800*/  ISETP.LT.OR P4, PT, R0.reuse, 0xca, !P6 ;  /* 0x000000ca0000780c */ /* 0x040fe20007781670 */
[----:B------:R-:W-:Y:S01]  /*25810*/  @!P3 STG.E.U8 desc[UR56][R6.64+0xc1], R43 ;  /* 0x0000c12b0600b986 */ /* 0x000fe2000c101138 */
[----:B------:R-:W-:-:S09]  /*25820*/  ISETP.LT.OR P3, PT, R0, 0xc9, !P2 ;  /* 0x000000c90000780c */ /* 0x000fd20005761670 */
[-C--:B-1----:R-:W-:Y:S02]  /*25830*/  @!P5 IMAD R15, R44, R17.reuse, RZ ;  /* 0x000000112c0fd224 */ /* 0x082fe400078e02ff */
[----:B------:R-:W-:-:S03]  /*25840*/  @!P4 IMAD R45, R45, R17, RZ ;  /* 0x000000112d2dc224 */ /* 0x000fc600078e02ff */
[----:B------:R1:W-:Y:S01]  /*25850*/  @!P5 STG.E.U8 desc[UR56][R2.64+0xc8], R15 ;  /* 0x0000c80f0200d986 */ /* 0x0003e2000c101138 */
[----:B------:R-:W-:-:S03]  /*25860*/  ISETP.LT.OR P5, PT, R0, 0xca, !P2 ;  /* 0x000000ca0000780c */ /* 0x000fc600057a1670 */
[----:B------:R-:W-:Y:S01]  /*25870*/  @!P4 STG.E.U8 desc[UR56][R2.64+0xc9], R45 ;  /* 0x0000c92d0200c986 */ /* 0x000fe2000c101138 */
[----:B0-----:R-:W-:Y:S01]  /*25880*/  @!P3 IADD3 R4, P4, R2, UR41, RZ ;  /* 0x000000290204bc10 */ /* 0x001fe2000ff9e0ff */
[----:B------:R-:W-:-:S03]  /*25890*/  @!P3 IMAD R13, R46, R17, RZ ;  /* 0x000000112e0db224 */ /* 0x000fc600078e02ff */
[----:B------:R-:W-:-:S05]  /*258a0*/  @!P3 IADD3.X R5, R3, UR40, RZ, P4, !PT ;  /* 0x000000280305bc10 */ /* 0x000fca000a7fe4ff */
[----:B------:R0:W-:Y:S01]  /*258b0*/  @!P3 STG.E.U8 desc[UR56][R4.64+0xc8], R13 ;  /* 0x0000c80d0400b986 */ /* 0x0001e2000c101138 */
[----:B------:R-:W-:Y:S02]  /*258c0*/  ISETP.LT.OR P3, PT, R0, 0xd1, !P6 ;  /* 0x000000d10000780c */ /* 0x000fe40007761670 */
[----:B------:R-:W-:Y:S01]  /*258d0*/  @!P5 IADD3 R10, P4, R2, UR41, RZ ;  /* 0x00000029020adc10 */ /* 0x000fe2000ff9e0ff */
[----:B------:R-:W-:-:S03]  /*258e0*/  @!P5 IMAD R47, R47, R17, RZ ;  /* 0x000000112f2fd224 */ /* 0x000fc600078e02ff */
[----:B------:R-:W-:Y:S02]  /*258f0*/  @!P5 IADD3.X R11, R3, UR40, RZ, P4, !PT ;  /* 0x00000028030bdc10 */ /* 0x000fe4000a7fe4ff */
[----:B------:R-:W-:-:S03]  /*25900*/  ISETP.LT.OR P4, PT, R0, 0xd2, !P6 ;  /* 0x000000d20000780c */ /* 0x000fc60007781670 */
[----:B------:R2:W-:Y:S01]  /*25910*/  @!P5 STG.E.U8 desc[UR56][R10.64+0xc9], R47 ;  /* 0x0000c92f0a00d986 */ /* 0x0005e2000c101138 */
[----:B------:R-:W-:Y:S01]  /*25920*/  ISETP.LT.OR P5, PT, R0, 0xd1, !P2 ;  /* 0x000000d10000780c */ /* 0x000fe200057a1670 */
[----:B-1----:R-:W-:-:S05]  /*25930*/  @!P3 IMAD R15, R48, R17, RZ ;  /* 0x00000011300fb224 */ /* 0x002fca00078e02ff */
[----:B------:R-:W-:Y:S01]  /*25940*/  @!P3 STG.E.U8 desc[UR56][R2.64+0xd0], R15 ;  /* 0x0000d00f0200b986 */ /* 0x000fe2000c101138 */
[----:B------:R-:W-:Y:S02]  /*25950*/  ISETP.LT.OR P3, PT, R0, 0xd2, !P2 ;  /* 0x000000d20000780c */ /* 0x000fe40005761670 */
[----:B------:R-:W-:-:S05]  /*25960*/  @!P4 IMAD R49, R49, R17, RZ ;  /* 0x000000113131c224 */ /* 0x000fca00078e02ff */
[----:B------:R-:W-:Y:S01]  /*25970*/  @!P4 STG.E.U8 desc[UR56][R2.64+0xd1], R49 ;  /* 0x0000d1310200c986 */ /* 0x000fe2000c101138 */
[----:B0-----:R-:W-:Y:S01]  /*25980*/  @!P5 IADD3 R4, P4, R2, UR41, RZ ;  /* 0x000000290204dc10 */ /* 0x001fe2000ff9e0ff */
[----:B------:R-:W-:-:S03]  /*25990*/  @!P5 IMAD R13, R50, R17, RZ ;  /* 0x00000011320dd224 */ /* 0x000fc600078e02ff */
[----:B------:R-:W-:Y:S02]  /*259a0*/  @!P5 IADD3.X R5, R3, UR40, RZ, P4, !PT ;  /* 0x000000280305dc10 */ /* 0x000fe4000a7fe4ff */
[----:B------:R-:W-:-:S04]  /*259b0*/  @!P3 IADD3 R6, P4, R2, UR41, RZ ;  /* 0x000000290206bc10 */ /* 0x000fc8000ff9e0ff */
[----:B------:R-:W-:Y:S02]  /*259c0*/  @!P3 IADD3.X R7, R3, UR40, RZ, P4, !PT ;  /* 0x000000280307bc10 */ /* 0x000fe4000a7fe4ff */
[C---:B------:R-:W-:Y:S01]  /*259d0*/  ISETP.LT.OR P4, PT, R0.reuse, 0xd9, !P2 ;  /* 0x000000d90000780c */ /* 0x040fe20005781670 */
[----:B------:R0:W-:Y:S01]  /*259e0*/  @!P5 STG.E.U8 desc[UR56][R4.64+0xd0], R13 ;  /* 0x0000d00d0400d986 */ /* 0x0001e2000c101138 */
[C---:B------:R-:W-:Y:S02]  /*259f0*/  ISETP.LT.OR P5, PT, R0.reuse, 0xd9, !P6 ;  /* 0x000000d90000780c */ /* 0x040fe400077a1670 */
[C---:B------:R-:W-:Y:S01]  /*25a00*/  ISETP.LT.OR P6, PT, R0.reuse, 0xda, !P6 ;  /* 0x000000da0000780c */ /* 0x040fe200077c1670 */
[----:B------:R-:W-:Y:S01]  /*25a10*/  @!P3 IMAD R51, R51, R17, RZ ;  /* 0x000000113333b224 */ /* 0x000fe200078e02ff */
[----:B------:R-:W-:Y:S02]  /*25a20*/  ISETP.LT.OR P2, PT, R0, 0xda, !P2 ;  /* 0x000000da0000780c */ /* 0x000fe40005741670 */
[----:B------:R-:W-:-:S02]  /*25a30*/  ISETP.NE.AND P1, PT, R22, RZ, PT ;  /* 0x000000ff1600720c */ /* 0x000fc40003f25270 */
[----:B------:R-:W-:Y:S03]  /*25a40*/  @!P3 STG.E.U8 desc[UR56][R6.64+0xd1], R51 ;  /* 0x0000d1330600b986 */ /* 0x000fe6000c101138 */
[----:B--2---:R-:W-:Y:S01]  /*25a50*/  @!P4 IADD3 R10, P3, R2, UR41, RZ ;  /* 0x00000029020acc10 */ /* 0x004fe2000ff7e0ff */
[-C--:B0-----:R-:W-:Y:S02]  /*25a60*/  @!P4 IMAD R13, R54, R17.reuse, RZ ;  /* 0x00000011360dc224 */ /* 0x081fe400078e02ff */
[-C--:B------:R-:W-:Y:S01]  /*25a70*/  @!P5 IMAD R15, R52, R17.reuse, RZ ;  /* 0x00000011340fd224 */ /* 0x080fe200078e02ff */
[----:B------:R-:W-:Y:S01]  /*25a80*/  @!P4 IADD3.X R11, R3, UR40, RZ, P3, !PT ;  /* 0x00000028030bcc10 */ /* 0x000fe20009ffe4ff */
[----:B------:R-:W-:Y:S01]  /*25a90*/  @!P6 IMAD R53, R53, R17, RZ ;  /* 0x000000113535e224 */ /* 0x000fe200078e02ff */
[----:B------:R-:W-:Y:S02]  /*25aa0*/  ISETP.LT.OR P3, PT, R0, 0xc1, !P1 ;  /* 0x000000c10000780c */ /* 0x000fe40004f61670 */
[----:B------:R0:W-:Y:S04]  /*25ab0*/  @!P5 STG.E.U8 desc[UR56][R2.64+0xd8], R15 ;  /* 0x0000d80f0200d986 */ /* 0x0001e8000c101138 */
[----:B------:R1:W-:Y:S01]  /*25ac0*/  @!P6 STG.E.U8 desc[UR56][R2.64+0xd9], R53 ;  /* 0x0000d9350200e986 */ /* 0x0003e2000c101138 */
[----:B------:R-:W-:-:S03]  /*25ad0*/  @!P2 IADD3 R4, P5, R2, UR41, RZ ;  /* 0x000000290204ac10 */ /* 0x000fc6000ffbe0ff */
[----:B------:R2:W-:Y:S01]  /*25ae0*/  @!P4 STG.E.U8 desc[UR56][R10.64+0xd8], R13 ;  /* 0x0000d80d0a00c986 */ /* 0x0005e2000c101138 */
[C---:B------:R-:W-:Y:S02]  /*25af0*/  ISETP.LT.OR P4, PT, R0.reuse, 0xc1, !P0 ;  /* 0x000000c10000780c */ /* 0x040fe40004781670 */
[----:B------:R-:W-:Y:S01]  /*25b00*/  ISETP.LT.OR P6, PT, R0, 0xc2, !P1 ;  /* 0x000000c20000780c */ /* 0x000fe20004fc1670 */
[-C--:B------:R-:W-:Y:S01]  /*25b10*/  @!P2 IMAD R55, R55, R17.reuse, RZ ;  /* 0x000000113737a224 */ /* 0x080fe200078e02ff */
[----:B------:R-:W-:Y:S01]  /*25b20*/  @!P2 IADD3.X R5, R3, UR40, RZ, P5, !PT ;  /* 0x000000280305ac10 */ /* 0x000fe2000affe4ff */
[-C--:B0-----:R-:W-:Y:S02]  /*25b30*/  @!P3 IMAD R15, R24, R17.reuse, RZ ;  /* 0x00000011180fb224 */ /* 0x081fe400078e02ff */
[--C-:B-1----:R-:W-:Y:S02]  /*25b40*/  @!P3 IMAD.MOV.U32 R2, RZ, RZ, R8.reuse ;  /* 0x000000ffff02b224 */ /* 0x102fe400078e0008 */
[----:B------:R-:W-:Y:S01]  /*25b50*/  @!P3 IMAD.MOV.U32 R3, RZ, RZ, R9 ;  /* 0x000000ffff03b224 */ /* 0x000fe200078e0009 */
[----:B------:R-:W-:Y:S01]  /*25b60*/  ISETP.LT.OR P5, PT, R0, 0xc2, !P0 ;  /* 0x000000c20000780c */ /* 0x000fe200047a1670 */
[----:B------:R-:W-:Y:S04]  /*25b70*/  @!P2 STG.E.U8 desc[UR56][R4.64+0xd9], R55 ;  /* 0x0000d9370400a986 */ /* 0x000fe8000c101138 */
[----:B------:R0:W-:Y:S01]  /*25b80*/  @!P3 STG.E.U8 desc[UR56][R2.64+0xc0], R15 ;  /* 0x0000c00f0200b986 */ /* 0x0001e2000c101138 */
[----:B------:R-:W-:Y:S01]  /*25b90*/  @!P4 IADD3 R6, P3, R8, UR41, RZ ;  /* 0x000000290806cc10 */ /* 0x000fe2000ff7e0ff */
[-C--:B------:R-:W-:Y:S01]  /*25ba0*/  @!P6 IMAD R25, R25, R17.reuse, RZ ;  /* 0x000000111919e224 */ /* 0x080fe200078e02ff */
[----:B------:R-:W-:Y:S01]  /*25bb0*/  ISETP.LT.OR P2, PT, R0, 0xc9, !P1 ;  /* 0x000000c90000780c */ /* 0x000fe20004f41670 */
[----:B--2---:R-:W-:Y:S01]  /*25bc0*/  @!P4 IMAD R11, R26, R17, RZ ;  /* 0x000000111a0bc224 */ /* 0x004fe200078e02ff */
[----:B------:R-:W-:Y:S01]  /*25bd0*/  @!P4 IADD3.X R7, R9, UR40, RZ, P3, !PT ;  /* 0x000000280907cc10 */ /* 0x000fe20009ffe4ff */
[----:B0-----:R-:W-:-:S02]  /*25be0*/  @!P6 IMAD.MOV.U32 R2, RZ, RZ, R8 ;  /* 0x000000ffff02e224 */ /* 0x001fc400078e0008 */
[----:B------:R-:W-:Y:S01]  /*25bf0*/  @!P6 IMAD.MOV.U32 R3, RZ, RZ, R9 ;  /* 0x000000ffff03e224 */ /* 0x000fe200078e0009 */
[----:B------:R-:W-:-:S04]  /*25c00*/  ISETP.LT.OR P3, PT, R0, 0xca, !P1 ;  /* 0x000000ca0000780c */ /* 0x000fc80004f61670 */
[----:B------:R0:W-:Y:S01]  /*25c10*/  @!P6 STG.E.U8 desc[UR56][R2.64+0xc1], R25 ;  /* 0x0000c1190200e986 */ /* 0x0001e2000c101138 */
[----:B------:R-:W-:-:S03]  /*25c20*/  @!P5 IADD3 R4, P6, R8, UR41, RZ ;  /* 0x000000290804dc10 */ /* 0x000fc6000ffde0ff */
[----:B------:R1:W-:Y:S01]  /*25c30*/  @!P4 STG.E.U8 desc[UR56][R6.64+0xc0], R11 ;  /* 0x0000c00b0600c986 */ /* 0x0003e2000c101138 */
[----:B------:R-:W-:Y:S01]  /*25c40*/  ISETP.LT.OR P4, PT, R0, 0xc9, !P0 ;  /* 0x000000c90000780c */ /* 0x000fe20004781670 */
[-C--:B------:R-:W-:Y:S01]  /*25c50*/  @!P5 IMAD R27, R27, R17.reuse, RZ ;  /* 0x000000111b1bd224 */ /* 0x080fe200078e02ff */
[----:B------:R-:W-:Y:S01]  /*25c60*/  @!P5 IADD3.X R5, R9, UR40, RZ, P6, !PT ;  /* 0x000000280905dc10 */ /* 0x000fe2000b7fe4ff */
[-C--:B------:R-:W-:Y:S01]  /*25c70*/  @!P2 IMAD R13, R28, R17.reuse, RZ ;  /* 0x000000111c0da224 */ /* 0x080fe200078e02ff */
[C---:B------:R-:W-:Y:S01]  /*25c80*/  ISETP.LT.OR P6, PT, R0.reuse, 0xca, !P0 ;  /* 0x000000ca0000780c */ /* 0x040fe200047c1670 */
[----:B0-----:R-:W-:Y:S02]  /*25c90*/  @!P2 IMAD.MOV.U32 R2, RZ, RZ, R8 ;  /* 0x000000ffff02a224 */ /* 0x001fe400078e0008 */
[----:B------:R-:W-:Y:S01]  /*25ca0*/  @!P2 IMAD.MOV.U32 R3, RZ, RZ, R9 ;  /* 0x000000ffff03a224 */ /* 0x000fe200078e0009 */
[----:B------:R-:W-:Y:S01]  /*25cb0*/  @!P5 STG.E.U8 desc[UR56][R4.64+0xc1], R27 ;  /* 0x0000c11b0400d986 */ /* 0x000fe2000c101138 */
[----:B------:R-:W-:Y:S01]  /*25cc0*/  ISETP.LT.OR P5, PT, R0, 0xd1, !P1 ;  /* 0x000000d10000780c */ /* 0x000fe20004fa1670 */
[----:B------:R-:W-:-:S02]  /*25cd0*/  @!P3 IMAD R29, R29, R17, RZ ;  /* 0x000000111d1db224 */ /* 0x000fc400078e02ff */
[----:B------:R0:W-:Y:S01]  /*25ce0*/  @!P2 STG.E.U8 desc[UR56][R2.64+0xc8], R13 ;  /* 0x0000c80d0200a986 */ /* 0x0001e2000c101138 */
[----:B-1----:R-:W-:-:S04]  /*25cf0*/  @!P4 IADD3 R6, P2, R8, UR41, RZ ;  /* 0x000000290806cc10 */ /* 0x002fc8000ff5e0ff */
[----:B------:R-:W-:Y:S02]  /*25d00*/  @!P4 IADD3.X R7, R9, UR40, RZ, P2, !PT ;  /* 0x000000280907cc10 */ /* 0x000fe400097fe4ff */
[----:B------:R-:W-:Y:S01]  /*25d10*/  ISETP.LT.OR P2, PT, R0, 0xd2, !P1 ;  /* 0x000000d20000780c */ /* 0x000fe20004f41670 */
[----:B0-----:R-:W-:Y:S02]  /*25d20*/  @!P3 IMAD.MOV.U32 R2, RZ, RZ, R8 ;  /* 0x000000ffff02b224 */ /* 0x001fe400078e0008 */
[----:B------:R-:W-:-:S05]  /*25d30*/  @!P3 IMAD.MOV.U32 R3, RZ, RZ, R9 ;  /* 0x000000ffff03b224 */ /* 0x000fca00078e0009 */
[----:B------:R0:W-:Y:S01]  /*25d40*/  @!P3 STG.E.U8 desc[UR56][R2.64+0xc9], R29 ;  /* 0x0000c91d0200b986 */ /* 0x0001e2000c101138 */
[----:B------:R-:W-:Y:S01]  /*25d50*/  @!P6 IADD3 R10, P3, R8, UR41, RZ ;  /* 0x00000029080aec10 */ /* 0x000fe2000ff7e0ff */
[-C--:B------:R-:W-:Y:S02]  /*25d60*/  @!P4 IMAD R15, R30, R17.reuse, RZ ;  /* 0x000000111e0fc224 */ /* 0x080fe400078e02ff */
[-C--:B------:R-:W-:Y:S01]  /*25d70*/  @!P6 IMAD R31, R31, R17.reuse, RZ ;  /* 0x000000111f1fe224 */ /* 0x080fe200078e02ff */
[----:B------:R-:W-:Y:S01]  /*25d80*/  @!P6 IADD3.X R11, R9, UR40, RZ, P3, !PT ;  /* 0x00000028090bec10 */ /* 0x000fe20009ffe4ff */
[-C--:B------:R-:W-:Y:S01]  /*25d90*/  @!P5 IMAD R13, R32, R17.reuse, RZ ;  /* 0x00000011200dd224 */ /* 0x080fe200078e02ff */
[----:B------:R-:W-:Y:S01]  /*25da0*/  ISETP.LT.OR P3, PT, R0, 0xd1, !P0 ;  /* 0x000000d10000780c */ /* 0x000fe20004761670 */
[----:B------:R-:W-:Y:S01]  /*25db0*/  @!P4 STG.E.U8 desc[UR56][R6.64+0xc8], R15 ;  /* 0x0000c80f0600c986 */ /* 0x000fe2000c101138 */
[----:B0-----:R-:W-:Y:S02]  /*25dc0*/  @!P5 IMAD.MOV.U32 R2, RZ, RZ, R8 ;  /* 0x000000ffff02d224 */ /* 0x001fe400078e0008 */
[----:B------:R-:W-:Y:S01]  /*25dd0*/  @!P5 IMAD.MOV.U32 R3, RZ, RZ, R9 ;  /* 0x000000ffff03d224 */ /* 0x000fe200078e0009 */
[----:B------:R-:W-:Y:S01]  /*25de0*/  @!P6 STG.E.U8 desc[UR56][R10.64+0xc9], R31 ;  /* 0x0000c91f0a00e986 */ /* 0x000fe2000c101138 */
[----:B------:R-:W-:-:S03]  /*25df0*/  @!P2 IMAD R33, R33, R17, RZ ;  /* 0x000000112121a224 */ /* 0x000fc600078e02ff */
[----:B------:R0:W-:Y:S01]  /*25e00*/  @!P5 STG.E.U8 desc[UR56][R2.64+0xd0], R13 ;  /* 0x0000d00d0200d986 */ /* 0x0001e2000c101138 */
[C---:B------:R-:W-:Y:S02]  /*25e10*/  ISETP.LT.OR P5, PT, R0.reuse, 0xd2, !P0 ;  /* 0x000000d20000780c */ /* 0x040fe400047a1670 */
[C---:B------:R-:W-:Y:S02]  /*25e20*/  ISETP.LT.OR P6, PT, R0.reuse, 0xd9, !P0 ;  /* 0x000000d90000780c */ /* 0x040fe400047c1670 */
[C---:B------:R-:W-:Y:S02]  /*25e30*/  ISETP.LT.OR P0, PT, R0.reuse, 0xda, !P0 ;  /* 0x000000da0000780c */ /* 0x040fe40004701670 */
[C---:B------:R-:W-:Y:S01]  /*25e40*/  ISETP.LT.OR P4, PT, R0.reuse, 0xd9, !P1 ;  /* 0x000000d90000780c */ /* 0x040fe20004f81670 */
[----:B0-----:R-:W-:Y:S02]  /*25e50*/  @!P2 IMAD.MOV.U32 R2, RZ, RZ, R8 ;  /* 0x000000ffff02a224 */ /* 0x001fe400078e0008 */
[----:B------:R-:W-:Y:S01]  /*25e60*/  @!P2 IMAD.MOV.U32 R3, RZ, RZ, R9 ;  /* 0x000000ffff03a224 */ /* 0x000fe200078e0009 */
[----:B------:R-:W-:-:S04]  /*25e70*/  ISETP.LT.OR P1, PT, R0, 0xda, !P1 ;  /* 0x000000da0000780c */ /* 0x000fc80004f21670 */
[----:B------:R0:W-:Y:S01]  /*25e80*/  @!P2 STG.E.U8 desc[UR56][R2.64+0xd1], R33 ;  /* 0x0000d1210200a986 */ /* 0x0001e2000c101138 */
[----:B------:R-:W-:Y:S01]  /*25e90*/  @!P3 IADD3 R4, P2, R8, UR41, RZ ;  /* 0x000000290804bc10 */ /* 0x000fe2000ff5e0ff */
[----:B------:R-:W-:-:S03]  /*25ea0*/  @!P3 IMAD R15, R34, R17, RZ ;  /* 0x00000011220fb224 */ /* 0x000fc600078e02ff */
[----:B------:R-:W-:Y:S02]  /*25eb0*/  @!P3 IADD3.X R5, R9, UR40, RZ, P2, !PT ;  /* 0x000000280905bc10 */ /* 0x000fe400097fe4ff */
[C---:B------:R-:W-:Y:S01]  /*25ec0*/  @!P5 IADD3 R6, P2, R8.reuse, UR41, RZ ;  /* 0x000000290806dc10 */ /* 0x040fe2000ff5e0ff */
[-C--:B------:R-:W-:Y:S02]  /*25ed0*/  @!P5 IMAD R35, R35, R17.reuse, RZ ;  /* 0x000000112323d224 */ /* 0x080fe400078e02ff */
[----:B------:R2:W-:Y:S01]  /*25ee0*/  @!P3 STG.E.U8 desc[UR56][R4.64+0xd0], R15 ;  /* 0x0000d00f0400b986 */ /* 0x0005e2000c101138 */
[----:B------:R-:W-:Y:S02]  /*25ef0*/  @!P6 IADD3 R10, P3, R8, UR41, RZ ;  /* 0x00000029080aec10 */ /* 0x000fe4000ff7e0ff */
[----:B------:R-:W-:Y:S01]  /*25f00*/  @!P5 IADD3.X R7, R9, UR40, RZ, P2, !PT ;  /* 0x000000280907dc10 */ /* 0x000fe200097fe4ff */
[----:B------:R-:W-:Y:S01]  /*25f10*/  @!P4 IMAD R21, R36, R17, RZ ;  /* 0x000000112415c224 */ /* 0x000fe200078e02ff */
[----:B------:R-:W-:Y:S01]  /*25f20*/  @!P0 IADD3 R12, P2, R8, UR41, RZ ;  /* 0x00000029080c8c10 */ /* 0x000fe2000ff5e0ff */
[----:B0-----:R-:W-:-:S02]  /*25f30*/  @!P4 IMAD.MOV.U32 R2, RZ, RZ, R8 ;  /* 0x000000ffff02c224 */ /* 0x001fc400078e0008 */
[----:B------:R-:W-:Y:S01]  /*25f40*/  @!P4 IMAD.MOV.U32 R3, RZ, RZ, R9 ;  /* 0x000000ffff03c224 */ /* 0x000fe200078e0009 */
[----:B------:R-:W-:Y:S01]  /*25f50*/  @!P6 IADD3.X R11, R9, UR40, RZ, P3, !PT ;  /* 0x00000028090bec10 */ /* 0x000fe20009ffe4ff */
[-C--:B------:R-:W-:Y:S01]  /*25f60*/  @!P1 IMAD R37, R37, R17.reuse, RZ ;  /* 0x0000001125259224 */ /* 0x080fe200078e02ff */
[----:B------:R-:W-:Y:S01]  /*25f70*/  @!P0 IADD3.X R13, R9, UR40, RZ, P2, !PT ;  /* 0x00000028090d8c10 */ /* 0x000fe200097fe4ff */
[-C--:B------:R-:W-:Y:S01]  /*25f80*/  @!P6 IMAD R23, R38, R17.reuse, RZ ;  /* 0x000000112617e224 */ /* 0x080fe200078e02ff */
[----:B------:R2:W-:Y:S01]  /*25f90*/  @!P5 STG.E.U8 desc[UR56][R6.64+0xd1], R35 ;  /* 0x0000d1230600d986 */ /* 0x0005e2000c101138 */
[----:B------:R-:W-:-:S03]  /*25fa0*/  @!P0 IMAD R39, R39, R17, RZ ;  /* 0x0000001127278224 */ /* 0x000fc600078e02ff */
[----:B------:R2:W-:Y:S04]  /*25fb0*/  @!P4 STG.E.U8 desc[UR56][R2.64+0xd8], R21 ;  /* 0x0000d8150200c986 */ /* 0x0005e8000c101138 */
[----:B------:R2:W-:Y:S04]  /*25fc0*/  @!P1 STG.E.U8 desc[UR56][R8.64+0xd9], R37 ;  /* 0x0000d92508009986 */ /* 0x0005e8000c101138 */
[----:B------:R2:W-:Y:S04]  /*25fd0*/  @!P6 STG.E.U8 desc[UR56][R10.64+0xd8], R23 ;  /* 0x0000d8170a00e986 */ /* 0x0005e8000c101138 */
[----:B------:R2:W-:Y:S02]  /*25fe0*/  @!P0 STG.E.U8 desc[UR56][R12.64+0xd9], R39 ;  /* 0x0000d9270c008986 */ /* 0x0005e4000c101138 */
.L_x_192:
[----:B------:R-:W-:Y:S05]  /*25ff0*/  BSYNC B0 ;  /* 0x0000000000007941 */ /* 0x000fea0003800000 */
.L_x_28:
[----:B--2---:R-:W2:Y:S04]  /*26000*/  LDL.LU R3, [R1+0x3cc] ;  /* 0x0003cc0001037983 */ /* 0x004ea80000300800 */
[----:B------:R-:W2:Y:S01]  /*26010*/  LDL.LU R2, [R1+0x3d8] ;  /* 0x0003d80001027983 */ /* 0x000ea20000300800 */
[----:B------:R-:W-:Y:S01]  /*26020*/  ULDC UR4, c[0x0][0xc] ;  /* 0x0000030000047ab9 */ /* 0x000fe20000000800 */
[----:B------:R-:W-:Y:S01]  /*26030*/  ULDC UR5, c[0x0][0x10] ;  /* 0x0000040000057ab9 */ /* 0x000fe20000000800 */
[----:B------:R-:W2:Y:S01]  /*26040*/  LDC R5, c[0x0][0x14] ;  /* 0x00000500ff057b82 */ /* 0x000ea20000000800 */
[----:B------:R-:W-:Y:S01]  /*26050*/  UIMAD.WIDE.U32 UR4, UR4, UR5, URZ ;  /* 0x00000005040472a5 */ /* 0x000fe2000f8e003f */
[----:B------:R-:W-:Y:S01]  /*26060*/  PRMT R0, RZ, 0x7610, R0 ;  /* 0x00007610ff007816 */ /* 0x000fe20000000000 */
[----:B------:R-:W-:Y:S01]  /*26070*/  UMOV UR52, 0xffffffff ;  /* 0xffffffff00347882 */ /* 0x000fe20000000000 */
[----:B------:R-:W-:-:S03]  /*26080*/  UMOV UR51, 0xffffffff ;  /* 0xffffffff00337882 */ /* 0x000fc60000000000 */
[----:B--2---:R-:W-:-:S04]  /*26090*/  IMAD.WIDE.U32 R2, R5, UR4, R2 ;  /* 0x0000000405027c25 */ /* 0x004fc8000f8e0002 */
[----:B------:R-:W-:Y:S01]  /*260a0*/  IMAD R5, R5, UR5, RZ ;  /* 0x0000000505057c24 */ /* 0x000fe2000f8e02ff */
[----:B------:R-:W-:Y:S01]  /*260b0*/  ULDC.64 UR4, c[0x0][0x650] ;  /* 0x0001940000047ab9 */ /* 0x000fe20000000a00 */
[----:B------:R-:W-:Y:S01]  /*260c0*/  IMAD.MOV.U32 R6, RZ, RZ, R2 ;  /* 0x000000ffff067224 */ /* 0x000fe200078e0002 */
[----:B------:R-:W-:Y:S01]  /*260d0*/  ISETP.GE.U32.AND P0, PT, R2, UR4, PT ;  /* 0x0000000402007c0c */ /* 0x000fe2000bf06070 */
[----:B------:R-:W-:-:S05]  /*260e0*/  IMAD.IADD R4, R3, 0x1, R5 ;  /* 0x0000000103047824 */ /* 0x000fca00078e0205 */
[----:B------:R2:W-:Y:S01]  /*260f0*/  STL [R1+0x3cc], R4 ;  /* 0x0003cc0401007387 */ /* 0x0005e20000100800 */
[----:B------:R-:W-:-:S03]  /*26100*/  ISETP.GE.U32.AND.EX P0, PT, R4, UR5, PT, P0 ;  /* 0x0000000504007c0c */ /* 0x000fc6000bf06100 */
[----:B------:R2:W-:Y:S10]  /*26110*/  STL [R1+0x3d8], R6 ;  /* 0x0003d80601007387 */ /* 0x0005f40000100800 */
[----:B--2---:R-:W-:Y:S05]  /*26120*/  @P0 BRA `(.L_x_193) ;  /* 0x0000000400800947 */ /* 0x004fea0003800000 */
[----:B------:R-:W2:Y:S01]  /*26130*/  S2UR UR6, SR_CTAID.X ;  /* 0x00000000000679c3 */ /* 0x000ea20000002500 */
[----:B------:R-:W-:Y:S01]  /*26140*/  ULDC.64 UR4, c[0x0][0x628] ;  /* 0x00018a0000047ab9 */ /* 0x000fe20000000a00 */
[----:B------:R-:W-:Y:S01]  /*26150*/  ULDC UR7, c[0x0][0x150] ;  /* 0x0000540000077ab9 */ /* 0x000fe20000000800 */
[----:B------:R-:W-:Y:S01]  /*26160*/  ISETP.NE.U32.AND P0, PT, RZ, UR4, PT ;  /* 0x00000004ff007c0c */ /* 0x000fe2000bf05070 */
[----:B------:R-:W-:Y:S01]  /*26170*/  ULDC UR15, c[0x0][0x630] ;  /* 0x00018c00000f7ab9 */ /* 0x000fe20000000800 */
[----:B------:R-:W-:Y:S01]  /*26180*/  R2UR UR16, R6 ;  /* 0x00000000061072ca */ /* 0x000fe200000e0000 */
[----:B------:R-:W-:Y:S01]  /*26190*/  ULDC UR19, c[0x0][0x154] ;  /* 0x0000550000137ab9 */ /* 0x000fe20000000800 */
[----:B------:R-:W-:Y:S01]  /*261a0*/  ISETP.NE.AND.EX P0, PT, RZ, UR5, PT, P0 ;  /* 0x00000005ff007c0c */ /* 0x000fe2000bf05300 */
[----:B------:R-:W3:Y:S01]  /*261b0*/  S2UR UR18, SR_CTAID.Y ;  /* 0x00000000001279c3 */ /* 0x000ee20000002600 */
[----:B------:R-:W-:Y:S02]  /*261c0*/  R2UR UR17, R4 ;  /* 0x00000000041172ca */ /* 0x000fe400000e0000 */
[----:B------:R-:W-:-:S02]  /*261d0*/  R2UR UR12, R6 ;  /* 0x00000000060c72ca */ /* 0x000fc400000e0000 */
[----:B------:R-:W-:Y:S02]  /*261e0*/  R2UR UR13, R4 ;  /* 0x00000000040d72ca */ /* 0x000fe400000e0000 */
[----:B--2---:R-:W-:-:S05]  /*261f0*/  I2FP.F32.U32 R0, UR6 ;  /* 0x0000000600007c45 */ /* 0x004fca0008201000 */
[----:B------:R-:W-:-:S04]  /*26200*/  FMUL R0, R0, UR7 ;  /* 0x0000000700007c20 */ /* 0x000fc80008400000 */
[----:B------:R2:W4:Y:S01]  /*26210*/  F2I.U32.TRUNC.NTZ R2, R0 ;  /* 0x0000000000027305 */ /* 0x000522000020f000 */
[----:B---3--:R-:W-:Y:S05]  /*26220*/  @!P0 BRA `(.L_x_194) ;  /* 0x0000000000308947 */ /* 0x008fea0003800000 */
        /* <DEDUP_REMOVED lines=12> */
.L_x_194:
[----:B------:R-:W-:Y:S01]  /*262f0*/  USHF.R.U64 UR51, UR12, UR15, UR13 ;  /* 0x0000000f0c337299 */ /* 0x000fe2000800120d */
[----:B--2---:R-:W-:Y:S01]  /*26300*/  I2FP.F32.U32 R0, UR18 ;  /* 0x0000001200007c45 */ /* 0x004fe20008201000 */
[----:B------:R-:W-:Y:S02]  /*26310*/  USHF.R.U32.HI UR4, URZ, UR15, UR13 ;  /* 0x0000000f3f047299 */ /* 0x000fe4000801160d */
[----:B------:R-:W-:Y:S02]  /*26320*/  UIADD3 UR10, UP0, URZ, -UR51, URZ ;  /* 0x800000333f0a7290 */ /* 0x000fe4000ff1e03f */
[----:B------:R-:W-:Y:S01]  /*26330*/  FMUL R0, R0, UR19 ;  /* 0x0000001300007c20 */ /* 0x000fe20008400000 */
[----:B------:R-:W-:Y:S01]  /*26340*/  ULDC.64 UR12, c[0x0][0x620] ;  /* 0x00018800000c7ab9 */ /* 0x000fe20000000a00 */
[----:B------:R-:W-:Y:S01]  /*26350*/  UIADD3.X UR4, URZ, ~UR4, URZ, UP0, !UPT ;  /* 0x800000043f047290 */ /* 0x000fe200087fe43f */
[----:B------:R-:W-:Y:S01]  /*26360*/  UMOV UR8, UR16 ;  /* 0x0000001000087c82 */ /* 0x000fe20008000000 */
[----:B------:R-:W-:-:S02]  /*26370*/  UMOV UR9, UR17 ;  /* 0x0000001100097c82 */ /* 0x000fc40008000000 */
[----:B------:R-:W2:Y:S01]  /*26380*/  F2I.U32.TRUNC.NTZ R0, R0 ;  /* 0x0000000000007305 */ /* 0x000ea2000020f000 */
[----:B------:R-:W-:Y:S02]  /*26390*/  UIMAD UR4, UR4, UR12, URZ ;  /* 0x0000000c040472a4 */ /* 0x000fe4000f8e023f */
[----:B------:R-:W-:Y:S01]  /*263a0*/  UIMAD.WIDE.U32 UR8, UR10, UR12, UR8 ;  /* 0x0000000c0a0872a5 */ /* 0x000fe2000f8e0008 */
[----:B----4-:R-:W-:Y:S01]  /*263b0*/  R2UR UR12, R2 ;  /* 0x00000000020c72ca */ /* 0x010fe200000e0000 */
[----:B------:R-:W-:Y:S01]  /*263c0*/  UIMAD UR10, UR10, UR13, UR4 ;  /* 0x0000000d0a0a72a4 */ /* 0x000fe2000f8e0204 */
[----:B------:R-:W-:Y:S01]  /*263d0*/  ULDC UR11, c[0x0][0x618] ;  /* 0x00018600000b7ab9 */ /* 0x000fe20000000800 */
[----:B------:R-:W-:Y:S02]  /*263e0*/  ULDC UR21, c[0x0][0x658] ;  /* 0x0001960000157ab9 */ /* 0x000fe40000000800 */
[----:B------:R-:W-:Y:S01]  /*263f0*/  UIADD3 UR10, UR9, UR10, URZ ;  /* 0x0000000a090a7290 */ /* 0x000fe2000fffe03f */
[----:B------:R-:W-:Y:S01]  /*26400*/  UMOV UR16, 0xffffffff ;  /* 0xffffffff00107882 */ /* 0x000fe20000000000 */
[----:B------:R-:W-:Y:S01]  /*26410*/  ULDC.64 UR4, c[0x0][0x640] ;  /* 0x0001900000047ab9 */ /* 0x000fe20000000a00 */
[----:B------:R-:W-:Y:S01]  /*26420*/  USHF.L.U32 UR17, UR16, UR21, URZ ;  /* 0x0000001510117299 */ /* 0x000fe2000800063f */
[----:B------:R-:W-:Y:S01]  /*26430*/  ISETP.NE.U32.AND P0, PT, RZ, UR4, PT ;  /* 0x00000004ff007c0c */ /* 0x000fe2000bf05070 */
[----:B------:R-:W-:Y:S01]  /*26440*/  USHF.R.U64 UR8, UR8, UR11, UR10 ;  /* 0x0000000b08087299 */ /* 0x000fe2000800120a */
[----:B--2---:R-:W-:Y:S01]  /*26450*/  R2UR UR14, R0 ;  /* 0x00000000000e72ca */ /* 0x004fe200000e0000 */
[----:B------:R-:W-:Y:S01]  /*26460*/  USHF.R.U32.HI UR10, URZ, UR11, UR10 ;  /* 0x0000000b3f0a7299 */ /* 0x000fe2000801160a */
[----:B------:R-:W-:Y:S01]  /*26470*/  ISETP.NE.AND.EX P0, PT, RZ, UR5, PT, P0 ;  /* 0x00000005ff007c0c */ /* 0x000fe2000bf05300 */
[----:B------:R-:W-:Y:S01]  /*26480*/  ULDC UR15, c[0x0][0x608] ;  /* 0x00018200000f7ab9 */ /* 0x000fe20000000800 */
[----:B------:R-:W-:-:S02]  /*26490*/  ULOP3.LUT UR22, URZ, UR17, URZ, 0x33, !UPT ;  /* 0x000000113f167292 */ /* 0x000fc4000f8e333f */
[----:B------:R-:W-:Y:S02]  /*264a0*/  USHF.R.U64 UR17, UR8, UR15, UR10 ;  /* 0x0000000f08117299 */ /* 0x000fe4000800120a */
[----:B------:R-:W-:Y:S01]  /*264b0*/  USHF.R.U32.HI UR10, URZ, UR15, UR10 ;  /* 0x0000000f3f0a7299 */ /* 0x000fe2000801160a */
[----:B------:R-:W-:Y:S01]  /*264c0*/  UMOV UR19, 0x1 ;  /* 0x0000000100137882 */ /* 0x000fe20000000000 */
[----:B------:R-:W-:Y:S02]  /*264d0*/  UIADD3 UR12, -UR12, URZ, URZ ;  /* 0x0000003f0c0c7290 */ /* 0x000fe4000fffe13f */
[----:B------:R-:W-:Y:S02]  /*264e0*/  USHF.L.U32 UR16, UR19, UR21, URZ ;  /* 0x0000001513107299 */ /* 0x000fe4000800063f */
[----:B------:R-:W-:Y:S01]  /*264f0*/  USHF.R.U64 UR19, UR17, UR21, UR10 ;  /* 0x0000001511137299 */ /* 0x000fe2000800120a */
[----:B------:R-:W-:Y:S01]  /*26500*/  ULDC UR13, c[0x0][0x144] ;  /* 0x00005100000d7ab9 */ /* 0x000fe20000000800 */
[----:B------:R-:W-:Y:S01]  /*26510*/  ULDC UR7, c[0x0][0x600] ;  /* 0x0001800000077ab9 */ /* 0x000fe20000000800 */
[----:B------:R-:W-:-:S02]  /*26520*/  UIADD3 UR20, -UR14, URZ, URZ ;  /* 0x0000003f0e147290 */ /* 0x000fc4000fffe13f */
[----:B------:R-:W-:Y:S02]  /*26530*/  USHF.R.U32.HI UR15, URZ, UR21, UR10 ;  /* 0x000000153f0f7299 */ /* 0x000fe4000801160a */
[----:B------:R-:W-:Y:S02]  /*26540*/  UIADD3 UR9, UR7, -0x1, URZ ;  /* 0xffffffff07097890 */ /* 0x000fe4000fffe03f */
        /* <DEDUP_REMOVED lines=16> */
.L_x_195:
[----:B------:R-:W-:Y:S01]  /*26650*/  UISETP.NE.AND UP0, UPT, UR37, URZ, UPT ;  /* 0x0000003f2500728c */ /* 0x000fe2000bf05270 */
[----:B------:R-:W-:Y:S01]  /*26660*/  IMAD.MOV.U32 R0, RZ, RZ, 0x1 ;  /* 0x00000001ff007424 */ /* 0x000fe200078e00ff */
[----:B------:R-:W-:Y:S02]  /*26670*/  USHF.R.U64 UR4, UR14, UR21, UR15 ;  /* 0x000000150e047299 */ /* 0x000fe4000800120f */
[----:B------:R-:W-:Y:S02]  /*26680*/  ULOP3.LUT UR17, UR17, UR22, URZ, 0xc0, !UPT ;  /* 0x0000001611117292 */ /* 0x000fe4000f8ec03f */
[----:B------:R-:W-:Y:S02]  /*26690*/  UIADD3 UR5, -UR4, URZ, URZ ;  /* 0x0000003f04057290 */ /* 0x000fe4000fffe13f */
[----:B------:R-:W-:Y:S02]  /*266a0*/  UIMAD UR16, UR16, UR4, UR17 ;  /* 0x00000004101072a4 */ /* 0x000fe4000f8e0211 */
[----:B------:R-:W-:-:S02]  /*266b0*/  ULOP3.LUT UR9, UR8, UR9, URZ, 0xc0, !UPT ;  /* 0x0000000908097292 */ /* 0x000fc4000f8ec03f */
[----:B------:R-:W-:Y:S02]  /*266c0*/  @UP0 UIMAD UR53, UR24, UR20, UR18 ;  /* 0x00000014183502a4 */ /* 0x000fe4000f8e0212 */
[----:B------:R-:W-:-:S03]  /*266d0*/  UIMAD UR4, UR5, UR23, UR19 ;  /* 0x00000017050472a4 */ /* 0x000fc6000f8e0213 */
[----:B------:R-:W-:Y:S01]  /*266e0*/  ULDC UR5, c[0x0][0x610] ;  /* 0x0001840000057ab9 */ /* 0x000fe20000000800 */
[----:B------:R-:W-:Y:S02]  /*266f0*/  UIMAD UR4, UR4, UR7, UR9 ;  /* 0x00000007040472a4 */ /* 0x000fe4000f8e0209 */
[----:B------:R-:W-:-:S04]  /*26700*/  UIMAD UR53, UR16, UR5, UR53 ;  /* 0x00000005103572a4 */ /* 0x000fc8000f8e0235 */
[----:B------:R-:W-:Y:S02]  /*26710*/  USEL UR52, UR4, UR53, !UP0 ;  /* 0x0000003504347287 */ /* 0x000fe4000c000000 */
[----:B------:R-:W-:-:S12]  /*26720*/  USEL UR53, UR53, UR4, !UP0 ;  /* 0x0000000435357287 */ /* 0x000fd8000c000000 */
.L_x_193:
[----:B------:R-:W-:-:S13]  /*26730*/  LOP3.LUT P0, RZ, R0, 0xff, RZ, 0xc0, !PT ;  /* 0x000000ff00ff7812 */ /* 0x000fda000780c0ff */
[----:B------:R-:W-:Y:S05]  /*26740*/  @P0 BRA `(.L_x_196) ;  /* 0xfffffda8008c0947 */ /* 0x000fea000383ffff */
[----:B------:R-:W-:Y:S05]  /*26750*/  EXIT ;  /* 0x000000000000794d */ /* 0x000fea0003800000 */
.L_x_3:
[----:B------:R-:W2:Y:S01]  /*26760*/  LDL R4, [R1+0x3d8] ;  /* 0x0003d80001047983 */ /* 0x000ea20000100800 */
[----:B------:R-:W-:-:S03]  /*26770*/  ULDC.64 UR8, c[0x0][0x650] ;  /* 0x0001940000087ab9 */ /* 0x000fc60000000a00 */
[----:B------:R-:W3:Y:S01]  /*26780*/  LDL R3, [R1+0x3cc] ;  /* 0x0003cc0001037983 */ /* 0x000ee20000100800 */
[----:B------:R-:W-:Y:S01]  /*26790*/  PRMT R0, RZ, 0x7610, R0 ;  /* 0x00007610ff007816 */ /* 0x000fe20000000000 */
[----:B------:R-:W-:Y:S02]  /*267a0*/  IMAD.MOV.U32 R5, RZ, RZ, -0x1 ;  /* 0xffffffffff057424 */ /* 0x000fe400078e00ff */
[----:B------:R-:W-:Y:S02]  /*267b0*/  IMAD.MOV.U32 R2, RZ, RZ, -0x1 ;  /* 0xffffffffff027424 */ /* 0x000fe400078e00ff */
[----:B------:R-:W-:Y:S01]  /*267c0*/  IMAD.MOV.U32 R10, RZ, RZ, -0x1 ;  /* 0xffffffffff0a7424 */ /* 0x000fe200078e00ff */
[----:B--2---:R-:W-:-:S04]  /*267d0*/  ISETP.GE.U32.AND P0, PT, R4, UR8, PT ;  /* 0x0000000804007c0c */ /* 0x004fc8000bf06070 */
[----:B---3--:R-:W-:-:S13]  /*267e0*/  ISETP.GE.U32.AND.EX P0, PT, R3, UR9, PT, P0 ;  /* 0x0000000903007c0c */ /* 0x008fda000bf06100 */
[----:B------:R-:W-:Y:S05]  /*267f0*/  @P0 BRA `(.L_x_197) ;  /* 0x00000004008c0947 */ /* 0x000fea0003800000 */
[----:B------:R-:W-:Y:S01]  /*26800*/  I2FP.F32.U32 R0, UR4 ;  /* 0x0000000400007c45 */ /* 0x000fe20008201000 */
[----:B0-----:R-:W-:Y:S01]  /*26810*/  ULDC.64 UR16, c[0x0][0x628] ;  /* 0x00018a0000107ab9 */ /* 0x001fe20000000a00 */
        /* <DEDUP_REMOVED lines=24> */
.L_x_198:
        /* <DEDUP_REMOVED lines=24> */
[----:B------:R-:W-:Y:S01]  /*26b20*/  UMOV UR19, 0x1 ;  /* 0x0000000100137882 */ /* 0x000fe20000000000 */
[----:B------:R-:W-:Y:S01]  /*26b30*/  ULDC UR20, c[0x0][0x608] ;  /* 0x0001820000147ab9 */ /* 0x000fe20000000800 */
[----:B------:R-:W-:Y:S01]  /*26b40*/  USHF.L.U32 UR26, UR19, UR23, URZ ;  /* 0x00000017131a7299 */ /* 0x000fe2000800063f */
[----:B------:R-:W-:Y:S01]  /*26b50*/  ISETP.NE.AND.EX P0, PT, RZ, UR9, PT, P0 ;  /* 0x00000009ff007c0c */ /* 0x000fe2000bf05300 */
[----:B------:R-:W-:Y:S02]  /*26b60*/  USHF.R.U64 UR19, UR18, UR20, UR11 ;  /* 0x0000001412137299 */ /* 0x000fe4000800120b */
[----:B------:R-:W-:Y:S02]  /*26b70*/  USHF.R.U32.HI UR11, URZ, UR20, UR11 ;  /* 0x000000143f0b7299 */ /* 0x000fe4000801160b */
[----:B------:R-:W-:-:S02]  /*26b80*/  UIADD3 UR15, -UR15, URZ, URZ ;  /* 0x0000003f0f0f7290 */ /* 0x000fc4000fffe13f */
[----:B------:R-:W-:Y:S01]  /*26b90*/  USHF.R.U64 UR20, UR19, UR23, UR11 ;  /* 0x0000001713147299 */ /* 0x000fe2000800120b */
[----:B------:R-:W-:Y:S01]  /*26ba0*/  ULDC UR16, c[0x0][0x144] ;  /* 0x0000510000107ab9 */ /* 0x000fe20000000800 */
[----:B------:R-:W-:Y:S01]  /*26bb0*/  ULDC UR6, c[0x0][0x600] ;  /* 0x0001800000067ab9 */ /* 0x000fe20000000800 */
[----:B------:R-:W-:Y:S02]  /*26bc0*/  USHF.R.U32.HI UR11, URZ, UR23, UR11 ;  /* 0x000000173f0b7299 */ /* 0x000fe4000801160b */
[----:B------:R-:W-:Y:S02]  /*26bd0*/  UIMAD UR23, UR16, UR15, UR4 ;  /* 0x0000000f101772a4 */ /* 0x000fe4000f8e0204 */
[----:B------:R-:W-:Y:S02]  /*26be0*/  UIADD3 UR22, UR6, -0x1, URZ ;  /* 0xffffffff06167890 */ /* 0x000fe4000fffe03f */
[----:B------:R-:W-:Y:S02]  /*26bf0*/  ULOP3.LUT UR27, URZ, UR13, URZ, 0x33, !UPT ;  /* 0x0000000d3f1b7292 */ /* 0x000fe4000f8e333f */
[----:B------:R-:W-:Y:S01]  /*26c00*/  UIADD3 UR21, -UR17, URZ, URZ ;  /* 0x0000003f11157290 */ /* 0x000fe2000fffe13f */
        /* <DEDUP_REMOVED lines=17> */
.L_x_199:
[----:B------:R-:W-:Y:S01]  /*26d20*/  UISETP.NE.AND UP0, UPT, UR37, URZ, UPT ;  /* 0x0000003f2500728c */ /* 0x000fe2000bf05270 */
[----:B------:R-:W-:Y:S01]  /*26d30*/  IMAD.MOV.U32 R0, RZ, RZ, 0x1 ;  /* 0x00000001ff007424 */ /* 0x000fe200078e00ff */
[----:B------:R-:W-:Y:S01]  /*26d40*/  USHF.R.U64 UR8, UR4, UR24, UR11 ;  /* 0x0000001804087299 */ /* 0x000fe2000800120b */
[----:B------:R-:W-:Y:S01]  /*26d50*/  IMAD.U32 R10, RZ, RZ, UR5 ;  /* 0x00000005ff0a7e24 */ /* 0x000fe2000f8e00ff */
[----:B------:R-:W-:Y:S02]  /*26d60*/  ULOP3.LUT UR4, UR19, UR27, URZ, 0xc0, !UPT ;  /* 0x0000001b13047292 */ /* 0x000fe4000f8ec03f */
[----:B------:R-:W-:Y:S02]  /*26d70*/  ULOP3.LUT UR18, UR18, UR22, URZ, 0xc0, !UPT ;  /* 0x0000001612127292 */ /* 0x000fe4000f8ec03f */
[----:B------:R-:W-:-:S03]  /*26d80*/  UIMAD UR4, UR26, UR8, UR4 ;  /* 0x000000081a0472a4 */ /* 0x000fc6000f8e0204 */
[----:B------:R-:W-:Y:S02]  /*26d90*/  @UP0 UIMAD UR23, UR28, UR21, UR7 ;  /* 0x000000151c1702a4 */ /* 0x000fe4000f8e0207 */
[----:B------:R-:W-:-:S03]  /*26da0*/  UIADD3 UR7, -UR8, URZ, URZ ;  /* 0x0000003f08077290 */ /* 0x000fc6000fffe13f */
[----:B------:R-:W-:Y:S01]  /*26db0*/  ULDC UR8, c[0x0][0x610] ;  /* 0x0001840000087ab9 */ /* 0x000fe20000000800 */
[----:B------:R-:W-:Y:S02]  /*26dc0*/  UIMAD UR7, UR7, UR25, UR20 ;  /* 0x00000019070772a4 */ /* 0x000fe4000f8e0214 */
[----:B------:R-:W-:Y:S02]  /*26dd0*/  UIMAD UR4, UR4, UR8, UR23 ;  /* 0x00000008040472a4 */ /* 0x000fe4000f8e0217 */
[----:B------:R-:W-:-:S04]  /*26de0*/  UIMAD UR7, UR7, UR6, UR18 ;  /* 0x00000006070772a4 */ /* 0x000fc8000f8e0212 */
[----:B------:R-:W-:Y:S02]  /*26df0*/  USEL UR6, UR7, UR4, !UP0 ;  /* 0x0000000407067287 */ /* 0x000fe4000c000000 */
[----:B------:R-:W-:-:S04]  /*26e00*/  USEL UR4, UR4, UR7, !UP0 ;  /* 0x0000000704047287 */ /* 0x000fc8000c000000 */
[----:B------:R-:W-:Y:S02]  /*26e10*/  IMAD.U32 R2, RZ, RZ, UR6 ;  /* 0x00000006ff027e24 */ /* 0x000fe4000f8e00ff */
[----:B------:R-:W-:-:S07]  /*26e20*/  IMAD.U32 R5, RZ, RZ, UR4 ;  /* 0x00000004ff057e24 */ /* 0x000fce000f8e00ff */
.L_x_197:
[----:B------:R-:W-:-:S08]  /*26e30*/  NOP ;  /* 0x0000000000007918 */ /* 0x000fd00000000000 */
[----:B0-----:R-:W0:-:S00]  /*26e40*/  USETMAXREG.DEALLOC.CTAPOOL 0x18 ;  /* 0x00000018000079c8 */ /* 0x001e0000080e0500 */
[----:B------:R-:W-:-:S13]  /*26e50*/  ISETP.NE.AND P0, PT, RZ, UR10, PT ;  /* 0x0000000aff007c0c */ /* 0x000fda000bf05270 */
[----:B------:R-:W-:Y:S05]  /*26e60*/  @P0 EXIT ;  /* 0x000000000000094d */ /* 0x000fea0003800000 */
[----:B0-----:R-:W-:Y:S01]  /*26e70*/  LOP3.LUT P0, RZ, R0, 0xff, RZ, 0xc0, !PT ;  /* 0x000000ff00ff7812 */ /* 0x001fe2000780c0ff */
[----:B------:R-:W-:Y:S02]  /*26e80*/  IMAD.MOV.U32 R0, RZ, RZ, 0x1 ;  /* 0x00000001ff007424 */ /* 0x000fe400078e00ff */
[----:B------:R-:W-:-:S10]  /*26e90*/  IMAD.MOV.U32 R6, RZ, RZ, RZ ;  /* 0x000000ffff067224 */ /* 0x000fd400078e00ff */
[----:B------:R-:W-:Y:S05]  /*26ea0*/  @!P0 BRA `(.L_x_200) ;  /* 0x0000000c00688947 */ /* 0x000fea0003800000 */
[----:B------:R-:W0:Y:S01]  /*26eb0*/  S2R R3, SR_TID.X ;  /* 0x0000000000037919 */ /* 0x000e220000002100 */
[----:B------:R-:W1:Y:S01]  /*26ec0*/  LDC R0, c[0x0][0x28c] ;  /* 0x0000a300ff007b82 */ /* 0x000e620000000800 */
[----:B------:R-:W-:Y:S01]  /*26ed0*/  ULDC UR5, c[0x0][0x658] ;  /* 0x0001960000057ab9 */ /* 0x000fe20000000800 */
[----:B------:R-:W-:Y:S01]  /*26ee0*/  UMOV UR7, 0xffffffff ;  /* 0xffffffff00077882 */ /* 0x000fe20000000000 */
[----:B------:R-:W-:Y:S01]  /*26ef0*/  ULDC UR6, c[0x0][0xc] ;  /* 0x0000030000067ab9 */ /* 0x000fe20000000800 */
[----:B------:R-:W-:Y:S01]  /*26f00*/  USHF.L.U32 UR9, UR7, UR5, URZ ;  /* 0x0000000507097299 */ /* 0x000fe2000800063f */
[----:B------:R-:W-:Y:S01]  /*26f10*/  BSSY B0, `(.L_x_200) ;  /* 0x00000d3000007945 */ /* 0x000fe20003800000 */
[----:B------:R-:W-:Y:S01]  /*26f20*/  UMOV UR8, 0x1 ;  /* 0x0000000100087882 */ /* 0x000fe20000000000 */
[----:B------:R-:W-:Y:S01]  /*26f30*/  ULDC UR7, c[0x0][0x10] ;  /* 0x0000040000077ab9 */ /* 0x000fe20000000800 */
[----:B------:R-:W-:Y:S01]  /*26f40*/  USHF.L.U32 UR5, UR8, UR5, URZ ;  /* 0x0000000508057299 */ /* 0x000fe2000800063f */
[----:B------:R-:W-:Y:S01]  /*26f50*/  IMAD.MOV.U32 R8, RZ, RZ, 0x1 ;  /* 0x00000001ff087424 */ /* 0x000fe200078e00ff */
[----:B------:R-:W-:Y:S01]  /*26f60*/  UIMAD.WIDE.U32 UR6, UR6, UR7, URZ ;  /* 0x00000007060672a5 */ /* 0x000fe2000f8e003f */
[----:B------:R-:W-:Y:S01]  /*26f70*/  IMAD.MOV.U32 R6, RZ, RZ, RZ ;  /* 0x000000ffff067224 */ /* 0x000fe200078e00ff */
[----:B------:R-:W-:Y:S01]  /*26f80*/  ULDC UR8, c[0x0][0x14] ;  /* 0x0000050000087ab9 */ /* 0x000fe20000000800 */
[----:B------:R-:W-:Y:S01]  /*26f90*/  ULDC UR4, c[0x0][0x600] ;  /* 0x0001800000047ab9 */ /* 0x000fe20000000800 */
[----:B------:R-:W-:-:S02]  /*26fa0*/  UIMAD.WIDE.U32 UR20, UR6, UR8, URZ ;  /* 0x00000008061472a5 */ /* 0x000fc4000f8e003f */
[----:B------:R-:W-:Y:S02]  /*26fb0*/  UIMAD UR7, UR7, UR8, URZ ;  /* 0x00000008070772a4 */ /* 0x000fe4000f8e023f */
[----:B------:R-:W-:Y:S02]  /*26fc0*/  ULOP3.LUT UR24, UR36, 0x2, URZ, 0xfc, !UPT ;  /* 0x0000000224187892 */ /* 0x000fe4000f8efc3f */
[----:B------:R-:W-:Y:S02]  /*26fd0*/  UIADD3 UR4, UR4, -0x1, URZ ;  /* 0xffffffff04047890 */ /* 0x000fe4000fffe03f */
[----:B------:R-:W-:Y:S01]  /*26fe0*/  ULOP3.LUT UR6, URZ, UR9, URZ, 0x33, !UPT ;  /* 0x000000093f067292 */ /* 0x000fe2000f8e333f */
[----:B-1----:R-:W-:Y:S01]  /*26ff0*/  VIADD R0, R0, 0x3f ;  /* 0x0000003f00007836 */ /* 0x002fe20000000000 */
[----:B------:R-:W-:Y:S01]  /*27000*/  UIADD3 UR7, UR21, UR7, URZ ;  /* 0x0000000715077290 */ /* 0x000fe2000fffe03f */
[----:B------:R-:W-:Y:S01]  /*27010*/  ULDC.64 UR22, c[0x0][0x198] ;  /* 0x0000660000167ab9 */ /* 0x000fe20000000a00 */
[----:B0-----:R-:W-:-:S02]  /*27020*/  LOP3.LUT P3, RZ, R3, 0x7f, RZ, 0xc0, !PT ;  /* 0x0000007f03ff7812 */ /* 0x001fc4000786c0ff */
[----:B------:R-:W-:Y:S02]  /*27030*/  LOP3.LUT P0, RZ, R3, 0x1f, RZ, 0xc0, !PT ;  /* 0x0000001f03ff7812 */ /* 0x000fe4000780c0ff */
[----:B------:R-:W-:Y:S02]  /*27040*/  SHF.R.S32.HI R3, RZ, 0x1f, R0 ;  /* 0x0000001fff037819 */ /* 0x000fe40000011400 */
[----:B------:R-:W-:Y:S02]  /*27050*/  PLOP3.LUT P0, PT, P0, P3, PT, 0x8a, 0x0 ;  /* 0x000000000000781c */ /* 0x000fe40000707172 */
[----:B------:R-:W-:Y:S01]  /*27060*/  LEA.HI R3, R3, R0, RZ, 0x6 ;  /* 0x0000000003037211 */ /* 0x000fe200078f30ff */
[----:B------:R-:W-:-:S03]  /*27070*/  IMAD.MOV.U32 R0, RZ, RZ, 0x1 ;  /* 0x00000001ff007424 */ /* 0x000fc600078e00ff */
[----:B------:R-:W-:-:S05]  /*27080*/  SHF.R.S32.HI R7, RZ, 0x6, R3 ;  /* 0x00000006ff077819 */ /* 0x000fca0000011403 */
[----:B------:R-:W-:-:S07]  /*27090*/  VIADD R11, R7, 0x1 ;  /* 0x00000001070b7836 */ /* 0x000fce0000000000 */
.L_x_212:
[----:B------:R-:W-:-:S03]  /*270a0*/  UMOV UR8, 0xffffffff ;  /* 0xffffffff00087882 */ /* 0x000fc60000000000 */
[----:B------:R-:W-:Y:S05]  /*270b0*/  BRA.DIV UR8, `(.L_x_201) ;  /* 0x0000000e08d07947 */ /* 0x000fea000b800000 */
[----:B------:R-:W-:-:S13]  /*270c0*/  ELECT P6, URZ, PT ;  /* 0x00000000003f782f */ /* 0x000fda00038c0000 */
.L_x_223:
[----:B------:R-:W0:Y:S01]  /*270d0*/  LDC R3, c[0x0][0x28c] ;  /* 0x0000a300ff037b82 */ /* 0x000e220000000800 */
[----:B------:R-:W-:Y:S01]  /*270e0*/  BSSY B1, `(.L_x_202) ;  /* 0x0000038000017945 */ /* 0x000fe20003800000 */
[----:B0-----:R-:W-:-:S13]  /*270f0*/  ISETP.LT.OR P6, PT, R3, 0x1, !P6 ;  /* 0x000000010300780c */ /* 0x001fda00077c1670 */
[----:B------:R-:W-:Y:S05]  /*27100*/  @P6 BRA `(.L_x_203) ;  /* 0x0000000000d46947 */ /* 0x000fea0003800000 */
[----:B------:R-:W-:Y:S02]  /*27110*/  IMAD R2, R2, 0xe0, RZ ;  /* 0x000000e002027824 */ /* 0x000fe400078e02ff */
[----:B------:R-:W-:Y:S02]  /*27120*/  IMAD.SHL.U32 R5, R5, 0x200, RZ ;  /* 0x0000020005057824 */ /* 0x000fe400078e00ff */
[----:B------:R-:W-:Y:S02]  /*27130*/  IMAD.MOV.U32 R14, RZ, RZ, RZ ;  /* 0x000000ffff0e7224 */ /* 0x000fe400078e00ff */
[----:B------:R-:W-:Y:S02]  /*27140*/  IMAD.MOV.U32 R4, RZ, RZ, R11 ;  /* 0x000000ffff047224 */ /* 0x000fe400078e000b */
[----:B------:R-:W-:Y:S02]  /*27150*/  IMAD.MOV.U32 R3, RZ, RZ, R0 ;  /* 0x000000ffff037224 */ /* 0x000fe400078e0000 */
[----:B------:R-:W-:-:S07]  /*27160*/  IMAD.MOV.U32 R9, RZ, RZ, R6 ;  /* 0x000000ffff097224 */ /* 0x000fce00078e0006 */
.L_x_207:
[----:B------:R-:W0:Y:S01]  /*27170*/  S2R R13, SR_CgaCtaId ;  /* 0x00000000000d7919 */ /* 0x000e220000008800 */
[----:B------:R-:W-:-:S04]  /*27180*/  MOV R12, 0x400 ;  /* 0x00000400000c7802 */ /* 0x000fc80000000f00 */
[----:B0-----:R-:W-:Y:S02]  /*27190*/  LEA R16, R13, R12, 0x18 ;  /* 0x0000000c0d107211 */ /* 0x001fe400078ec0ff */
[----:B------:R-:W-:Y:S01]  /*271a0*/  SHF.L.U32 R12, R3, 0x1f, RZ ;  /* 0x0000001f030c7819 */ /* 0x000fe200000006ff */
[----:B------:R-:W0:Y:S02]  /*271b0*/  @!P3 LDC R13, c[0x0][0x500] ;  /* 0x00014000ff0dbb82 */ /* 0x000e240000000800 */
[----:B------:R-:W-:-:S04]  /*271c0*/  IMAD R15, R9, 0x8, R16 ;  /* 0x00000008090f7824 */ /* 0x000fc800078e0210 */
[----:B------:R-:W1:Y:S02]  /*271d0*/  SYNCS.PHASECHK.TRANS64.TRYWAIT P1, [R15+URZ+0x20], R12 ;  /* 0x0000200c0f0075a7 */ /* 0x000e64000802017f */
[----:B-1----:R-:W-:Y:S05]  /*271e0*/  @!P1 BRA `(.L_x_204) ;  /* 0x0000000c00a49947 */ /* 0x002fea0003800000 */
.L_x_224:
[----:B------:R-:W-:Y:S01]  /*271f0*/  UPRMT UR8, UR24, 0x9910, URZ ;  /* 0x0000991018087896 */ /* 0x000fe2000800003f */
[----:B0-----:R0:W-:Y:S03]  /*27200*/  @!P3 SYNCS.ARRIVE.TRANS64 RZ, [R15+URZ], R13 ;  /* 0x0000000d0fffb9a7 */ /* 0x0011e6000800003f */
[----:B------:R-:W-:-:S06]  /*27210*/  UISETP.NE.AND UP0, UPT, UR8, 0x2, UPT ;  /* 0x000000020800788c */ /* 0x000fcc000bf05270 */
[----:B------:R-:W-:-:S13]  /*27220*/  PLOP3.LUT P1, PT, PT, PT, UP0, 0x80, 0x0 ;  /* 0x000000000000781c */ /* 0x000fda0003f2f008 */
[----:B0-----:R-:W-:Y:S05]  /*27230*/  @P1 BRA `(.L_x_205) ;  /* 0x0000000000041947 */ /* 0x001fea0003800000 */
[----:B------:R-:W-:Y:S01]  /*27240*/  BPT.TRAP 0x1 ;  /* 0x000000040000795c */ /* 0x000fe20000300000 */
.L_x_205:
[----:B------:R-:W-:Y:S05]  /*27250*/  @P0 BRA `(.L_x_206) ;  /* 0x0000000000040947 */ /* 0x000fea0003800000 */
[----:B------:R-:W-:Y:S01]  /*27260*/  BPT.TRAP 0x1 ;  /* 0x000000040000795c */ /* 0x000fe20000300000 */
.L_x_206:
[--C-:B-1----:R-:W-:Y:S01]  /*27270*/  IMAD R12, R9, 0x8000, R16.reuse ;  /* 0x00008000090c7824 */ /* 0x102fe200078e0210 */
[----:B------:R-:W-:Y:S01]  /*27280*/  R2UR UR18, R5 ;  /* 0x00000000051272ca */ /* 0x000fe200000e0000 */
[----:B------:R-:W-:Y:S01]  /*27290*/  IMAD R16, R9, 0x3800, R16 ;  /* 0x0000380009107824 */ /* 0x000fe200078e0210 */
[----:B------:R-:W-:Y:S01]  /*272a0*/  R2UR UR9, R15 ;  /* 0x000000000f0972ca */ /* 0x000fe200000e0000 */
[----:B------:R-:W-:Y:S01]  /*272b0*/  VIADD R4, R4, 0xffffffff ;  /* 0xffffffff04047836 */ /* 0x000fe20000000000 */
[----:B------:R-:W-:Y:S01]  /*272c0*/  R2UR UR8, R12 ;  /* 0x000000000c0872ca */ /* 0x000fe200000e0000 */
[----:B------:R-:W-:Y:S01]  /*272d0*/  UIADD3 UR14, UP0, UR22, 0xf0, URZ ;  /* 0x000000f0160e7890 */ /* 0x000fe2000ff1e03f */
[----:B------:R-:W-:Y:S01]  /*272e0*/  R2UR UR11, R16 ;  /* 0x00000000100b72ca */ /* 0x000fe200000e0000 */
[----:B------:R-:W-:Y:S01]  /*272f0*/  UIADD3 UR26, UP1, UR22, 0x1f0, URZ ;  /* 0x000001f0161a7890 */ /* 0x000fe2000ff3e03f */
[----:B------:R-:W-:Y:S01]  /*27300*/  R2UR UR10, R14 ;  /* 0x000000000e0a72ca */ /* 0x000fe200000e0000 */
[----:B------:R-:W-:Y:S01]  /*27310*/  UIADD3.X UR15, URZ, UR23, URZ, UP0, !UPT ;  /* 0x000000173f0f7290 */ /* 0x000fe200087fe43f */
[----:B------:R-:W-:Y:S01]  /*27320*/  R2UR UR12, R10 ;  /* 0x000000000a0c72ca */ /* 0x000fe200000e0000 */
[----:B------:R-:W-:Y:S01]  /*27330*/  VIADD R9, R9, 0x1 ;  /* 0x0000000109097836 */ /* 0x000fe20000000000 */
[----:B------:R-:W-:Y:S01]  /*27340*/  R2UR UR19, R2 ;  /* 0x00000000021372ca */ /* 0x000fe200000e0000 */
[----:B------:R-:W-:Y:S01]  /*27350*/  UIADD3.X UR27, URZ, UR23, URZ, UP1, !UPT ;  /* 0x000000173f1b7290 */ /* 0x000fe20008ffe43f */
[----:B------:R-:W-:Y:S01]  /*27360*/  ISETP.GT.AND P2, PT, R4, 0x1, PT ;  /* 0x000000010400780c */ /* 0x000fe20003f44270 */
[----:B------:R-:W-:Y:S01]  /*27370*/  UMOV UR16, 0x0 ;  /* 0x0000000000107882 */ /* 0x000fe20000000000 */
[----:B------:R-:W-:Y:S01]  /*27380*/  UMOV UR17, 0x10000000 ;  /* 0x1000000000117882 */ /* 0x000fe20000000000 */
[----:B------:R-:W-:Y:S01]  /*27390*/  UIADD3 UR8, UR8, 0x100, URZ ;  /* 0x0000010008087890 */ /* 0x000fe2000fffe03f */
[----:B------:R-:W-:Y:S01]  /*273a0*/  ISETP.NE.AND P1, PT, R9, 0x4, PT ;  /* 0x000000040900780c */ /* 0x000fe20003f25270 */
[----:B------:R-:W-:Y:S01]  /*273b0*/  UIADD3 UR13, UR11, 0x20100, URZ ;  /* 0x000201000b0d7890 */ /* 0x000fe2000fffe03f */
[----:B------:R-:W-:-:S02]  /*273c0*/  VIADD R14, R14, 0x40 ;  /* 0x000000400e0e7836 */ /* 0x000fc40000000000 */
[----:B------:R-:W-:Y:S01]  /*273d0*/  UMOV UR11, UR18 ;  /* 0x00000012000b7c82 */ /* 0x000fe20008000000 */
[----:B------:R-:W-:Y:S02]  /*273e0*/  SEL R12, RZ, 0x1, P1 ;  /* 0x00000001ff0c7807 */ /* 0x000fe40000800000 */
[----:B------:R-:W-:Y:S01]  /*273f0*/  SEL R9, R9, RZ, P1 ;  /* 0x000000ff09097207 */ /* 0x000fe20000800000 */
[----:B------:R0:W-:Y:S01]  /*27400*/  UTMALDG.3D [UR8], [UR14], desc[UR16] ;  /* 0x000010080e0075b4 */ /* 0x0001e20008011000 */
[----:B------:R-:W-:Y:S01]  /*27410*/  LOP3.LUT R3, R3, R12, RZ, 0x3c, !PT ;  /* 0x0000000c03037212 */ /* 0x000fe200078e3cff */
[----:B0-----:R-:W-:Y:S01]  /*27420*/  UMOV UR8, UR13 ;  /* 0x0000000d00087c82 */ /* 0x001fe20008000000 */
[----:B------:R-:W-:Y:S02]  /*27430*/  UMOV UR11, UR19 ;  /* 0x00000013000b7c82 */ /* 0x000fe40008000000 */
[----:B------:R0:W-:Y:S02]  /*27440*/  UTMALDG.3D [UR8], [UR26], desc[UR16] ;  /* 0x000010081a0075b4 */ /* 0x0001e40008011000 */
[----:B0-----:R-:W-:Y:S05]  /*27450*/  @P2 BRA `(.L_x_207) ;  /* 0xfffffffc00442947 */ /* 0x001fea000383ffff */
.L_x_203:
[----:B------:R-:W-:Y:S05]  /*27460*/  BSYNC B1 ;  /* 0x0000000000017941 */ /* 0x000fea0003800000 */
.L_x_202:
[----:B------:R-:W2:Y:S01]  /*27470*/  LDL.LU R16, [R1+0x3cc] ;  /* 0x0003cc0001107983 */ /* 0x000ea20000300800 */
[----:B------:R-:W-:Y:S01]  /*27480*/  LOP3.LUT P4, RZ, R8, 0xff, RZ, 0xc0, !PT ;  /* 0x000000ff08ff7812 */ /* 0x000fe2000788c0ff */
[----:B------:R-:W-:Y:S01]  /*27490*/  IMAD.IADD R6, R7, 0x1, R6 ;  /* 0x0000000107067824 */ /* 0x000fe200078e0206 */
[----:B------:R-:W-:Y:S01]  /*274a0*/  ULDC.64 UR8, c[0x0][0x650] ;  /* 0x0001940000087ab9 */ /* 0x000fe20000000a00 */
[----:B------:R-:W3:Y:S01]  /*274b0*/  LDL.LU R15, [R1+0x3d8] ;  /* 0x0003d800010f7983 */ /* 0x000ee20000300800 */
[----:B------:R-:W-:Y:S01]  /*274c0*/  BSSY B1, `(.L_x_208) ;  /* 0x0000075000017945 */ /* 0x000fe20003800000 */
[----:B------:R-:W-:Y:S01]  /*274d0*/  IMAD.MOV.U32 R5, RZ, RZ, -0x1 ;  /* 0xffffffffff057424 */ /* 0x000fe200078e00ff */
[----:B------:R-:W-:Y:S01]  /*274e0*/  SHF.R.U32.HI R2, RZ, 0x2, R6 ;  /* 0x00000002ff027819 */ /* 0x000fe20000011606 */
[----:B------:R-:W-:Y:S01]  /*274f0*/  IMAD.MOV.U32 R10, RZ, RZ, -0x1 ;  /* 0xffffffffff0a7424 */ /* 0x000fe200078e00ff */
[----:B------:R-:W-:Y:S02]  /*27500*/  ISETP.GT.U32.AND P1, PT, R6, 0x3, PT ;  /* 0x000000030600780c */ /* 0x000fe40003f24070 */
[----:B------:R-:W-:-:S02]  /*27510*/  LOP3.LUT R2, R2, 0x1, RZ, 0xc0, !PT ;  /* 0x0000000102027812 */ /* 0x000fc400078ec0ff */
[C---:B------:R-:W-:Y:S01]  /*27520*/  ISETP.LT.U32.AND P1, PT, R7.reuse, 0x4, P1 ;  /* 0x000000040700780c */ /* 0x040fe20000f21070 */
[----:B------:R-:W0:Y:S01]  /*27530*/  @P4 S2R R3, SR_CgaCtaId ;  /* 0x0000000000034919 */ /* 0x000e220000008800 */
[----:B------:R-:W-:Y:S02]  /*27540*/  ISETP.NE.U32.AND P2, PT, R2, 0x1, PT ;  /* 0x000000010200780c */ /* 0x000fe40003f45070 */
[----:B------:R-:W-:Y:S02]  /*27550*/  @P4 MOV R2, 0x400 ;  /* 0x0000040000024802 */ /* 0x000fe40000000f00 */
[----:B------:R-:W-:Y:S02]  /*27560*/  ISETP.GT.U32.AND P2, PT, R7, 0x3, !P2 ;  /* 0x000000030700780c */ /* 0x000fe40005744070 */
[----:B------:R-:W-:Y:S02]  /*27570*/  LOP3.LUT R6, R6, 0x3, RZ, 0xc0, !PT ;  /* 0x0000000306067812 */ /* 0x000fe400078ec0ff */
[----:B------:R-:W-:-:S02]  /*27580*/  PRMT R8, RZ, 0x7610, R8 ;  /* 0x00007610ff087816 */ /* 0x000fc40000000008 */
[----:B0-----:R-:W-:Y:S02]  /*27590*/  @P4 LEA R2, R3, R2, 0x18 ;  /* 0x0000000203024211 */ /* 0x001fe400078ec0ff */
[----:B------:R-:W-:Y:S02]  /*275a0*/  SEL R3, RZ, 0x1, !P1 ;  /* 0x00000001ff037807 */ /* 0x000fe40004800000 */
[----:B------:R0:W-:Y:S02]  /*275b0*/  @P4 SYNCS.ARRIVE.TRANS64.A1T0 RZ, [R2+URZ+0x58], RZ ;  /* 0x000058ff02ff49a7 */ /* 0x0001e4000810003f */
[----:B0-----:R-:W-:-:S04]  /*275c0*/  SEL R2, RZ, 0x1, !P2 ;  /* 0x00000001ff027807 */ /* 0x001fc80005000000 */
[--C-:B------:R-:W-:Y:S01]  /*275d0*/  LOP3.LUT R0, R2, R0, R3.reuse, 0x96, !PT ;  /* 0x0000000002007212 */ /* 0x100fe200078e9603 */
[----:B------:R-:W-:Y:S01]  /*275e0*/  IMAD.MOV.U32 R2, RZ, RZ, -0x1 ;  /* 0xffffffffff027424 */ /* 0x000fe200078e00ff */
[----:B------:R-:W-:Y:S02]  /*275f0*/  PRMT R3, RZ, 0x7610, R3 ;  /* 0x00007610ff037816 */ /* 0x000fe40000000003 */
[----:B---3--:R-:W-:-:S04]  /*27600*/  IADD3 R15, P1, R15, UR20, RZ ;  /* 0x000000140f0f7c10 */ /* 0x008fc8000ff3e0ff */
[----:B--2---:R-:W-:Y:S01]  /*27610*/  IADD3.X R16, R16, UR7, RZ, P1, !PT ;  /* 0x0000000710107c10 */ /* 0x004fe20008ffe4ff */
[----:B------:R0:W-:Y:S01]  /*27620*/  STL [R1+0x3d8], R15 ;  /* 0x0003d80f01007387 */ /* 0x0001e20000100800 */
[----:B------:R-:W-:-:S03]  /*27630*/  ISETP.GE.U32.AND P1, PT, R15, UR8, PT ;  /* 0x000000080f007c0c */ /* 0x000fc6000bf26070 */
[----:B------:R0:W-:Y:S01]  /*27640*/  STL [R1+0x3cc], R16 ;  /* 0x0003cc1001007387 */ /* 0x0001e20000100800 */
[----:B------:R-:W-:-:S13]  /*27650*/  ISETP.GE.U32.AND.EX P1, PT, R16, UR9, PT, P1 ;  /* 0x0000000910007c0c */ /* 0x000fda000bf26110 */
[----:B0-----:R-:W-:Y:S05]  /*27660*/  @P1 BRA `(.L_x_209) ;  /* 0x0000000400681947 */ /* 0x001fea0003800000 */
[----:B------:R-:W0:Y:S01]  /*27670*/  S2UR UR8, SR_CTAID.X ;  /* 0x00000000000879c3 */ /* 0x000e220000002500 */
[----:B------:R-:W-:Y:S01]  /*27680*/  ULDC.64 UR10, c[0x0][0x628] ;  /* 0x00018a00000a7ab9 */ /* 0x000fe20000000a00 */
[----:B------:R-:W-:Y:S01]  /*27690*/  ULDC UR9, c[0x0][0x150] ;  /* 0x0000540000097ab9 */ /* 0x000fe20000000800 */
[----:B------:R-:W-:Y:S01]  /*276a0*/  ISETP.NE.U32.AND P1, PT, RZ, UR10, PT ;  /* 0x0000000aff007c0c */ /* 0x000fe2000bf25070 */
[----:B------:R-:W-:Y:S01]  /*276b0*/  ULDC UR12, c[0x0][0x630] ;  /* 0x00018c00000c7ab9 */ /* 0x000fe20000000800 */
[----:B------:R-:W-:Y:S01]  /*276c0*/  ULDC UR14, c[0x0][0x154] ;  /* 0x00005500000e7ab9 */ /* 0x000fe20000000800 */
[----:B------:R-:W-:Y:S01]  /*276d0*/  IMAD.MOV.U32 R3, RZ, RZ, R16 ;  /* 0x000000ffff037224 */ /* 0x000fe200078e0010 */
[----:B------:R-:W-:Y:S01]  /*276e0*/  ISETP.NE.AND.EX P1, PT, RZ, UR11, PT, P1 ;  /* 0x0000000bff007c0c */ /* 0x000fe2000bf25310 */
[----:B------:R-:W1:Y:S01]  /*276f0*/  S2UR UR13, SR_CTAID.Y ;  /* 0x00000000000d79c3 */ /* 0x000e620000002600 */
[----:B0-----:R-:W-:-:S05]  /*27700*/  I2FP.F32.U32 R2, UR8 ;  /* 0x0000000800027c45 */ /* 0x001fca0008201000 */
[----:B------:R-:W-:Y:S01]  /*27710*/  FMUL R9, R2, UR9 ;  /* 0x0000000902097c20 */ /* 0x000fe20008400000 */
[----:B------:R-:W-:Y:S01]  /*27720*/  IMAD.MOV.U32 R2, RZ, RZ, R15 ;  /* 0x000000ffff027224 */ /* 0x000fe200078e000f */
[----:B-1----:R-:W-:-:S04]  /*27730*/  I2FP.F32.U32 R12, UR13 ;  /* 0x0000000d000c7c45 */ /* 0x002fc80008201000 */
[----:B------:R-:W0:Y:S01]  /*27740*/  F2I.U32.TRUNC.NTZ R9, R9 ;  /* 0x0000000900097305 */ /* 0x000e22000020f000 */
[----:B------:R-:W-:Y:S05]  /*27750*/  @!P1 BRA `(.L_x_210) ;  /* 0x0000000000289947 */ /* 0x000fea0003800000 */
[----:B------:R-:W-:Y:S02]  /*27760*/  ULDC UR9, c[0x0][0x634] ;  /* 0x00018d0000097ab9 */ /* 0x000fe40000000800 */
[----:B------:R-:W-:-:S05]  /*27770*/  IADD3 R3, P1, R15, UR9, RZ ;  /* 0x000000090f037c10 */ /* 0x000fca000ff3e0ff */
[----:B------:R-:W-:-:S04]  /*27780*/  IMAD.X R13, RZ, RZ, R16, P1 ;  /* 0x000000ffff0d7224 */ /* 0x000fc800008e0610 */
[----:B------:R-:W-:-:S04]  /*27790*/  IMAD.WIDE.U32 R4, R13, UR10, RZ ;  /* 0x0000000a0d047c25 */ /* 0x000fc8000f8e00ff */
[----:B------:R-:W-:-:S04]  /*277a0*/  IMAD.WIDE.U32 R4, P1, R3, UR11, R4 ;  /* 0x0000000b03047c25 */ /* 0x000fc8000f820004 */
[----:B------:R-:W-:-:S04]  /*277b0*/  IMAD.WIDE.U32 R2, R3, UR10, RZ ;  /* 0x0000000a03027c25 */ /* 0x000fc8000f8e00ff */
[----:B------:R-:W-:Y:S01]  /*277c0*/  IMAD.MOV.U32 R2, RZ, RZ, R5 ;  /* 0x000000ffff027224 */ /* 0x000fe200078e0005 */
[----:B------:R-:W-:Y:S01]  /*277d0*/  IADD3 RZ, P2, R3, R4, RZ ;  /* 0x0000000403ff7210 */ /* 0x000fe20007f5e0ff */
[----:B------:R-:W-:-:S04]  /*277e0*/  IMAD.X R3, RZ, RZ, RZ, P1 ;  /* 0x000000ffff037224 */ /* 0x000fc800008e06ff */
[----:B------:R-:W-:-:S08]  /*277f0*/  IMAD.WIDE.U32.X R2, R13, UR11, R2, P2 ;  /* 0x0000000b0d027c25 */ /* 0x000fd000090e0402 */
.L_x_210:
[--C-:B------:R-:W-:Y:S01]  /*27800*/  SHF.R.U64 R10, R2, UR12, R3.reuse ;  /* 0x0000000c020a7c19 */ /* 0x100fe20008001203 */
[----:B------:R-:W-:Y:S01]  /*27810*/  ULDC.64 UR10, c[0x0][0x620] ;  /* 0x00018800000a7ab9 */ /* 0x000fe20000000a00 */
[----:B------:R-:W-:Y:S01]  /*27820*/  SHF.R.U32.HI R2, RZ, UR12, R3 ;  /* 0x0000000cff027c19 */ /* 0x000fe20008011603 */
[----:B------:R-:W-:Y:S01]  /*27830*/  IMAD.MOV.U32 R3, RZ, RZ, R16 ;  /* 0x000000ffff037224 */ /* 0x000fe200078e0010 */
[----:B------:R-:W-:Y:S01]  /*27840*/  IADD3 R13, P1, RZ, -R10, RZ ;  /* 0x8000000aff0d7210 */ /* 0x000fe20007f3e0ff */
[----:B------:R-:W-:Y:S01]  /*27850*/  FMUL R12, R12, UR14 ;  /* 0x0000000e0c0c7c20 */ /* 0x000fe20008400000 */
[----:B------:R-:W-:Y:S01]  /*27860*/  ULDC.64 UR14, c[0x0][0x640] ;  /* 0x00019000000e7ab9 */ /* 0x000fe20000000a00 */
[----:B0-----:R-:W-:Y:S02]  /*27870*/  R2UR UR9, R9 ;  /* 0x00000000090972ca */ /* 0x001fe400000e0000 */
[----:B------:R-:W-:Y:S01]  /*27880*/  IMAD.X R2, RZ, RZ, ~R2, P1 ;  /* 0x000000ffff027224 */ /* 0x000fe200008e0e02 */
[----:B------:R-:W-:Y:S01]  /*27890*/  ISETP.NE.U32.AND P1, PT, RZ, UR14, PT ;  /* 0x0000000eff007c0c */ /* 0x000fe2000bf25070 */
[----:B------:R-:W0:Y:S02]  /*278a0*/  F2I.U32.TRUNC.NTZ R12, R12 ;  /* 0x0000000c000c7305 */ /* 0x000e24000020f000 */
[----:B------:R-:W-:Y:S01]  /*278b0*/  IMAD R2, R2, UR10, RZ ;  /* 0x0000000a02027c24 */ /* 0x000fe2000f8e02ff */
[----:B------:R-:W-:-:S03]  /*278c0*/  ISETP.NE.AND.EX P1, PT, RZ, UR15, PT, P1 ;  /* 0x0000000fff007c0c */ /* 0x000fc6000bf25310 */
[----:B------:R-:W-:Y:S02]  /*278d0*/  IMAD R5, R13, UR11, R2 ;  /* 0x0000000b0d057c24 */ /* 0x000fe4000f8e0202 */
[----:B------:R-:W-:-:S04]  /*278e0*/  IMAD.MOV.U32 R2, RZ, RZ, R15 ;  /* 0x000000ffff027224 */ /* 0x000fc800078e000f */
[----:B------:R-:W-:Y:S01]  /*278f0*/  IMAD.WIDE.U32 R2, R13, UR10, R2 ;  /* 0x0000000a0d027c25 */ /* 0x000fe2000f8e0002 */
[----:B------:R-:W-:Y:S01]  /*27900*/  ULDC UR10, c[0x0][0x618] ;  /* 0x00018600000a7ab9 */ /* 0x000fe20000000800 */
[----:B0-----:R-:W-:Y:S02]  /*27910*/  R2UR UR11, R12 ;  /* 0x000000000c0b72ca */ /* 0x001fe400000e0000 */
[----:B------:R-:W-:-:S05]  /*27920*/  IMAD.IADD R3, R3, 0x1, R5 ;  /* 0x0000000103037824 */ /* 0x000fca00078e0205 */
[--C-:B------:R-:W-:Y:S02]  /*27930*/  SHF.R.U64 R9, R2, UR10, R3.reuse ;  /* 0x0000000a02097c19 */ /* 0x100fe40008001203 */
[----:B------:R-:W-:Y:S01]  /*27940*/  SHF.R.U32.HI R2, RZ, UR10, R3 ;  /* 0x0000000aff027c19 */ /* 0x000fe20008011603 */
[----:B------:R-:W-:-:S03]  /*27950*/  ULDC UR10, c[0x0][0x608] ;  /* 0x00018200000a7ab9 */ /* 0x000fc60000000800 */
[--C-:B------:R-:W-:Y:S02]  /*27960*/  SHF.R.U64 R13, R9, UR10, R2.reuse ;  /* 0x0000000a090d7c19 */ /* 0x100fe40008001202 */
[----:B------:R-:W-:Y:S01]  /*27970*/  SHF.R.U32.HI R2, RZ, UR10, R2 ;  /* 0x0000000aff027c19 */ /* 0x000fe20008011602 */
[----:B------:R-:W-:-:S03]  /*27980*/  ULDC UR10, c[0x0][0x658] ;  /* 0x00019600000a7ab9 */ /* 0x000fc60000000800 */
[--C-:B------:R-:W-:Y:S02]  /*27990*/  SHF.R.U64 R12, R13, UR10, R2.reuse ;  /* 0x0000000a0d0c7c19 */ /* 0x100fe40008001202 */
[----:B------:R-:W-:-:S03]  /*279a0*/  SHF.R.U32.HI R15, RZ, UR10, R2 ;  /* 0x0000000aff0f7c19 */ /* 0x000fc60008011602 */
[----:B------:R-:W-:Y:S02]  /*279b0*/  IMAD.MOV.U32 R2, RZ, RZ, R12 ;  /* 0x000000ffff027224 */ /* 0x000fe400078e000c */
[----:B------:R-:W-:Y:S01]  /*279c0*/  IMAD.MOV.U32 R3, RZ, RZ, R15 ;  /* 0x000000ffff037224 */ /* 0x000fe200078e000f */
[----:B------:R-:W-:Y:S06]  /*279d0*/  @!P1 BRA `(.L_x_211) ;  /* 0x0000000000289947 */ /* 0x000fec0003800000 */
        /* <DEDUP_REMOVED lines=10> */
.L_x_211:
[----:B------:R-:W-:Y:S01]  /*27a80*/  ULDC UR10, c[0x0][0x648] ;  /* 0x00019200000a7ab9 */ /* 0x000fe20000000800 */
[----:B------:R-:W-:Y:S01]  /*27a90*/  UISETP.NE.AND UP0, UPT, UR37, URZ, UPT ;  /* 0x0000003f2500728c */ /* 0x000fe2000bf05270 */
[----:B------:R-:W-:Y:S01]  /*27aa0*/  SHF.R.U64 R2, R2, UR10, R3 ;  /* 0x0000000a02027c19 */ /* 0x000fe20008001203 */
[----:B------:R-:W-:Y:S01]  /*27ab0*/  ULDC UR10, c[0x0][0x638] ;  /* 0x00018e00000a7ab9 */ /* 0x000fe20000000800 */
[----:B------:R-:W-:Y:S01]  /*27ac0*/  UIADD3 UR11, -UR11, URZ, URZ ;  /* 0x0000003f0b0b7290 */ /* 0x000fe2000fffe13f */
[----:B------:R-:W-:Y:S02]  /*27ad0*/  LOP3.LUT R13, R13, UR6, RZ, 0xc0, !PT ;  /* 0x000000060d0d7c12 */ /* 0x000fe4000f8ec0ff */
[----:B------:R-:W-:Y:S01]  /*27ae0*/  IMAD.MOV R3, RZ, RZ, -R2 ;  /* 0x000000ffff037224 */ /* 0x000fe200078e0a02 */
[----:B------:R-:W-:Y:S02]  /*27af0*/  LOP3.LUT R9, R9, UR4, RZ, 0xc0, !PT ;  /* 0x0000000409097c12 */ /* 0x000fe4000f8ec0ff */
[----:B------:R-:W-:Y:S01]  /*27b00*/  IMAD R5, R2, UR5, R13 ;  /* 0x0000000502057c24 */ /* 0x000fe2000f8e020d */
[----:B------:R-:W-:Y:S01]  /*27b10*/  PLOP3.LUT P1, PT, PT, PT, UP0, 0x40, 0x0 ;  /* 0x000000000000781c */ /* 0x000fe20003f2e808 */
[----:B------:R-:W-:Y:S01]  /*27b20*/  IMAD R12, R3, UR10, R12 ;  /* 0x0000000a030c7c24 */ /* 0x000fe2000f8e020c */
[----:B------:R-:W-:Y:S01]  /*27b30*/  UIADD3 UR10, -UR9, URZ, URZ ;  /* 0x0000003f090a7290 */ /* 0x000fe2000fffe13f */
[----:B------:R-:W-:Y:S01]  /*27b40*/  PLOP3.LUT P2, PT, PT, PT, UP0, 0x40, 0x0 ;  /* 0x000000000000781c */ /* 0x000fe20003f4e808 */
[----:B------:R-:W-:Y:S01]  /*27b50*/  IMAD.MOV.U32 R3, RZ, RZ, 0x1 ;  /* 0x00000001ff037424 */ /* 0x000fe200078e00ff */
[----:B------:R-:W-:-:S02]  /*27b60*/  ULDC UR9, c[0x0][0x144] ;  /* 0x0000510000097ab9 */ /* 0x000fc40000000800 */
[----:B------:R-:W-:-:S03]  /*27b70*/  UIMAD UR8, UR9, UR10, UR8 ;  /* 0x0000000a090872a4 */ /* 0x000fc6000f8e0208 */
[----:B------:R-:W-:Y:S02]  /*27b80*/  ULDC UR9, c[0x0][0x148] ;  /* 0x0000520000097ab9 */ /* 0x000fe40000000800 */
[----:B------:R-:W-:-:S03]  /*27b90*/  @UP0 UIMAD UR8, UR9, UR11, UR13 ;  /* 0x0000000b090802a4 */ /* 0x000fc6000f8e020d */
[----:B------:R-:W-:Y:S02]  /*27ba0*/  ULDC UR9, c[0x0][0x600] ;  /* 0x0001800000097ab9 */ /* 0x000fe40000000800 */
[----:B------:R-:W-:Y:S02]  /*27bb0*/  IMAD R12, R12, UR9, R9 ;  /* 0x000000090c0c7c24 */ /* 0x000fe4000f8e0209 */
[----:B------:R-:W-:Y:S01]  /*27bc0*/  IMAD.U32 R2, RZ, RZ, UR8 ;  /* 0x00000008ff027e24 */ /* 0x000fe2000f8e00ff */
[----:B------:R-:W-:-:S03]  /*27bd0*/  ULDC UR8, c[0x0][0x610] ;  /* 0x0001840000087ab9 */ /* 0x000fc60000000800 */
[----:B------:R-:W-:-:S05]  /*27be0*/  IMAD R5, R5, UR8, R2 ;  /* 0x0000000805057c24 */ /* 0x000fca000f8e0202 */
[----:B------:R-:W-:Y:S02]  /*27bf0*/  SEL R2, R12, R5, P1 ;  /* 0x000000050c027207 */ /* 0x000fe40000800000 */
[----:B------:R-:W-:-:S07]  /*27c00*/  SEL R5, R5, R12, P2 ;  /* 0x0000000c05057207 */ /* 0x000fce0001000000 */
.L_x_209:
[----:B------:R-:W-:Y:S05]  /*27c10*/  BSYNC B1 ;  /* 0x0000000000017941 */ /* 0x000fea0003800000 */
.L_x_208:
[----:B------:R-:W-:-:S13]  /*27c20*/  LOP3.LUT P1, RZ, R3, 0xff, RZ, 0xc0, !PT ;  /* 0x000000ff03ff7812 */ /* 0x000fda000782c0ff */
[----:B------:R-:W-:Y:S05]  /*27c30*/  @P1 BRA `(.L_x_212) ;  /* 0xfffffff400181947 */ /* 0x000fea000383ffff */
[----:B------:R-:W-:Y:S05]  /*27c40*/  BSYNC B0 ;  /* 0x0000000000007941 */ /* 0x000fea0003800000 */
.L_x_200:
[----:B------:R-:W-:-:S03]  /*27c50*/  UMOV UR8, 0xffffffff ;  /* 0xffffffff00087882 */ /* 0x000fc60000000000 */
[----:B------:R-:W-:Y:S05]  /*27c60*/  BRA.DIV UR8, `(.L_x_213) ;  /* 0x0000000608187947 */ /* 0x000fea000b800000 */
[----:B------:R-:W-:-:S13]  /*27c70*/  ELECT P6, URZ, PT ;  /* 0x00000000003f782f */ /* 0x000fda00038c0000 */
.L_x_227:
[----:B------:R-:W-:Y:S04]  /*27c80*/  BSSY B0, `(.L_x_214) ;  /* 0x000002c000007945 */ /* 0x000fe80003800000 */
[----:B------:R-:W-:Y:S05]  /*27c90*/  @!P6 BRA `(.L_x_215) ;  /* 0x0000000000a8e947 */ /* 0x000fea0003800000 */
[----:B------:R-:W-:-:S04]  /*27ca0*/  ULOP3.LUT UR8, UR36, 0x2, URZ, 0xfc, !UPT ;  /* 0x0000000224087892 */ /* 0x000fc8000f8efc3f */
[----:B------:R-:W-:-:S06]  /*27cb0*/  UISETP.NE.AND UP0, UPT, UR8, 0x3, UPT ;  /* 0x000000030800788c */ /* 0x000fcc000bf05270 */
[----:B------:R-:W-:-:S13]  /*27cc0*/  PLOP3.LUT P0, PT, PT, PT, UP0, 0x80, 0x0 ;  /* 0x000000000000781c */ /* 0x000fda0003f0f008 */
[----:B------:R-:W-:Y:S05]  /*27cd0*/  @!P0 BRA `(.L_x_216) ;  /* 0x0000000000048947 */ /* 0x000fea0003800000 */
[----:B------:R-:W-:Y:S01]  /*27ce0*/  BPT.TRAP 0x1 ;  /* 0x000000040000795c */ /* 0x000fe20000300000 */
.L_x_216:
[----:B------:R-:W0:Y:S01]  /*27cf0*/  S2R R3, SR_CgaCtaId ;  /* 0x0000000000037919 */ /* 0x000e220000008800 */
[----:B------:R-:W-:-:S04]  /*27d00*/  MOV R2, 0x400 ;  /* 0x0000040000027802 */ /* 0x000fc80000000f00 */
[----:B0-----:R-:W-:Y:S02]  /*27d10*/  LEA R3, R3, R2, 0x18 ;  /* 0x0000000203037211 */ /* 0x001fe400078ec0ff */
[----:B------:R-:W-:-:S03]  /*27d20*/  SHF.L.U32 R2, R0, 0x1f, RZ ;  /* 0x0000001f00027819 */ /* 0x000fc600000006ff */
[----:B------:R-:W-:-:S04]  /*27d30*/  VIADD R3, R3, 0x20 ;  /* 0x0000002003037836 */ /* 0x000fc80000000000 */
[----:B------:R-:W-:-:S04]  /*27d40*/  IMAD R5, R6, 0x8, R3 ;  /* 0x0000000806057824 */ /* 0x000fc800078e0203 */
[----:B------:R-:W0:Y:S02]  /*27d50*/  SYNCS.PHASECHK.TRANS64.TRYWAIT P0, [R5+URZ], R2 ;  /* 0x00000002050075a7 */ /* 0x000e24000800017f */
[----:B0-----:R-:W-:Y:S05]  /*27d60*/  @!P0 BRA `(.L_x_217) ;  /* 0x0000000000f88947 */ /* 0x001fea0003800000 */
.L_x_228:
[----:B------:R-:W-:-:S05]  /*27d70*/  VIADD R6, R6, 0x1 ;  /* 0x0000000106067836 */ /* 0x000fca0000000000 */
[----:B------:R-:W-:-:S04]  /*27d80*/  ISETP.NE.AND P0, PT, R6, 0x4, PT ;  /* 0x000000040600780c */ /* 0x000fc80003f05270 */
[----:B0-----:R-:W-:Y:S02]  /*27d90*/  SEL R5, RZ, 0x1, P0 ;  /* 0x00000001ff057807 */ /* 0x001fe40000000000 */
[----:B------:R-:W-:Y:S02]  /*27da0*/  SEL R6, R6, RZ, P0 ;  /* 0x000000ff06067207 */ /* 0x000fe40000000000 */
[----:B------:R-:W-:-:S03]  /*27db0*/  LOP3.LUT R5, R0, R5, RZ, 0x3c, !PT ;  /* 0x0000000500057212 */ /* 0x000fc600078e3cff */
[----:B------:R-:W-:Y:S01]  /*27dc0*/  IMAD R7, R6, 0x8, R3 ;  /* 0x0000000806077824 */ /* 0x000fe200078e0203 */
[----:B------:R-:W-:-:S04]  /*27dd0*/  SHF.L.U32 R0, R5, 0x1f, RZ ;  /* 0x0000001f05007819 */ /* 0x000fc800000006ff */
[----:B------:R-:W0:Y:S02]  /*27de0*/  SYNCS.PHASECHK.TRANS64.TRYWAIT P0, [R7+URZ], R0 ;  /* 0x00000000070075a7 */ /* 0x000e24000800017f */
[----:B0-----:R-:W-:Y:S05]  /*27df0*/  @!P0 BRA `(.L_x_218) ;  /* 0x0000000000e88947 */ /* 0x001fea0003800000 */
.L_x_229:
[----:B0-----:R-:W-:-:S05]  /*27e00*/  VIADD R0, R6, 0x1 ;  /* 0x0000000106007836 */ /* 0x001fca0000000000 */
[----:B------:R-:W-:-:S04]  /*27e10*/  ISETP.NE.AND P0, PT, R0, 0x4, PT ;  /* 0x000000040000780c */ /* 0x000fc80003f05270 */
[----:B------:R-:W-:Y:S02]  /*27e20*/  SEL R2, RZ, 0x1, P0 ;  /* 0x00000001ff027807 */ /* 0x000fe40000000000 */
[----:B------:R-:W-:Y:S02]  /*27e30*/  SEL R4, R0, RZ, P0 ;  /* 0x000000ff00047207 */ /* 0x000fe40000000000 */
[----:B------:R-:W-:-:S03]  /*27e40*/  LOP3.LUT R5, R5, R2, RZ, 0x3c, !PT ;  /* 0x0000000205057212 */ /* 0x000fc600078e3cff */
[----:B------:R-:W-:Y:S01]  /*27e50*/  IMAD R7, R4, 0x8, R3 ;  /* 0x0000000804077824 */ /* 0x000fe200078e0203 */
[----:B------:R-:W-:-:S04]  /*27e60*/  SHF.L.U32 R0, R5, 0x1f, RZ ;  /* 0x0000001f05007819 */ /* 0x000fc800000006ff */
[----:B------:R-:W0:Y:S02]  /*27e70*/  SYNCS.PHASECHK.TRANS64.TRYWAIT P0, [R7+URZ], R0 ;  /* 0x00000000070075a7 */ /* 0x000e24000800017f */
[----:B0-----:R-:W-:Y:S05]  /*27e80*/  @!P0 BRA `(.L_x_219) ;  /* 0x0000000000d88947 */ /* 0x001fea0003800000 */
.L_x_230:
[----:B0-----:R-:W-:-:S05]  /*27e90*/  VIADD R0, R4, 0x1 ;  /* 0x0000000104007836 */ /* 0x001fca0000000000 */
[----:B------:R-:W-:-:S04]  /*27ea0*/  ISETP.NE.AND P0, PT, R0, 0x4, PT ;  /* 0x000000040000780c */ /* 0x000fc80003f05270 */
[----:B------:R-:W-:Y:S02]  /*27eb0*/  SEL R2, RZ, 0x1, P0 ;  /* 0x00000001ff027807 */ /* 0x000fe40000000000 */
[----:B------:R-:W-:Y:S02]  /*27ec0*/  SEL R0, R0, RZ, P0 ;  /* 0x000000ff00007207 */ /* 0x000fe40000000000 */
[----:B------:R-:W-:-:S03]  /*27ed0*/  LOP3.LUT R2, R5, R2, RZ, 0x3c, !PT ;  /* 0x0000000205027212 */ /* 0x000fc600078e3cff */
[----:B------:R-:W-:Y:S01]  /*27ee0*/  IMAD R3, R0, 0x8, R3 ;  /* 0x0000000800037824 */ /* 0x000fe200078e0203 */
[----:B------:R-:W-:-:S07]  /*27ef0*/  SHF.L.U32 R0, R2, 0x1f, RZ ;  /* 0x0000001f02007819 */ /* 0x000fce00000006ff */
.L_x_220:
[----:B0-----:R0:W1:Y:S02]  /*27f00*/  SYNCS.PHASECHK.TRANS64.TRYWAIT P0, [R3+URZ], R0 ;  /* 0x00000000030075a7 */ /* 0x001064000800017f */
[----:B-1----:R-:W-:Y:S05]  /*27f10*/  @!P0 NANOSLEEP.SYNCS 0x989680 ;  /* 0x009896800000895d */ /* 0x002fea0003900000 */
[----:B------:R-:W1:Y:S02]  /*27f20*/  @!P0 SYNCS.PHASECHK.TRANS64 P0, [R3+URZ], R0 ;  /* 0x00000000030085a7 */ /* 0x000e64000800007f */
[----:B-1----:R-:W-:Y:S05]  /*27f30*/  @!P0 BRA `(.L_x_220) ;  /* 0xfffffffc00f08947 */ /* 0x002fea000383ffff */
.L_x_215:
[----:B------:R-:W-:Y:S05]  /*27f40*/  BSYNC B0 ;  /* 0x0000000000007941 */ /* 0x000fea0003800000 */
.L_x_214:
[----:B------:R-:W-:Y:S05]  /*27f50*/  EXIT ;  /* 0x000000000000794d */ /* 0x000fea0003800000 */
.L_x_17:
[----:B-1----:R1:W3:Y:S02]  /*27f60*/  SYNCS.PHASECHK.TRANS64.TRYWAIT P1, [R3+URZ], R2 ;  /* 0x00000002030075a7 */ /* 0x0022e4000802017f */
[----:B---3--:R-:W-:Y:S05]  /*27f70*/  @!P1 NANOSLEEP.SYNCS 0x989680 ;  /* 0x009896800000995d */ /* 0x008fea0003900000 */
[----:B------:R-:W3:Y:S02]  /*27f80*/  @!P1 SYNCS.PHASECHK.TRANS64 P1, [R3+URZ], R2 ;  /* 0x00000002030095a7 */ /* 0x000ee4000802007f */
[----:B---3--:R-:W-:Y:S05]  /*27f90*/  @!P1 BRA `(.L_x_17) ;  /* 0xfffffffc00f09947 */ /* 0x008fea000383ffff */
[----:B------:R-:W-:Y:S05]  /*27fa0*/  BRA `(.L_x_16) ;  /* 0xfffffd9400487947 */ /* 0x000fea000383ffff */
.L_x_22:
[----:B--2---:R2:W3:Y:S02]  /*27fb0*/  SYNCS.PHASECHK.TRANS64.TRYWAIT P1, [R4+URZ], R5 ;  /* 0x00000005040075a7 */ /* 0x0044e4000802017f */
[----:B---3--:R-:W-:Y:S05]  /*27fc0*/  @!P1 NANOSLEEP.SYNCS 0x989680 ;  /* 0x009896800000995d */ /* 0x008fea0003900000 */
[----:B------:R-:W3:Y:S02]  /*27fd0*/  @!P1 SYNCS.PHASECHK.TRANS64 P1, [R4+URZ], R5 ;  /* 0x00000005040095a7 */ /* 0x000ee4000802007f */
[----:B---3--:R-:W-:Y:S05]  /*27fe0*/  @!P1 BRA `(.L_x_22) ;  /* 0xfffffffc00f09947 */ /* 0x008fea000383ffff */
[----:B------:R-:W-:Y:S05]  /*27ff0*/  BRA `(.L_x_21) ;  /* 0xfffffdf400307947 */ /* 0x000fea000383ffff */
.L_x_201:
[----:B------:R-:W-:Y:S01]  /*28000*/  BSSY B1, `(.L_x_221) ;  /* 0x0000006000017945 */ /* 0x000fe20003800000 */
[----:B------:R-:W-:-:S07]  /*28010*/  IMAD.MOV.U32 R15, RZ, RZ, -0x1 ;  /* 0xffffffffff0f7424 */ /* 0x000fce00078e00ff */
[----:B------:R-:W-:Y:S05]  /*28020*/  WARPSYNC.COLLECTIVE R15, `(.L_x_222) ;  /* 0x000000000f0c7348 */ /* 0x000fea0003c00000 */
[----:B------:R-:W-:Y:S02]  /*28030*/  ELECT P6, UR62, PT ;  /* 0x00000000003e782f */ /* 0x000fe400038c0000 */
[----:B------:R-:W-:Y:S01]  /*28040*/  MOV R14, UR62 ;  /* 0x0000003e000e7c02 */ /* 0x000fe20008000f00 */
[----:B------:R-:W-:Y:S10]  /*28050*/  ENDCOLLECTIVE ;  /* 0x000000000000791b */ /* 0x000ff40003800000 */
.L_x_222:
[----:B------:R-:W-:Y:S05]  /*28060*/  BSYNC B1 ;  /* 0x0000000000017941 */ /* 0x000fea0003800000 */
.L_x_221:
[----:B------:R-:W-:Y:S05]  /*28070*/  BRA `(.L_x_223) ;  /* 0xfffffff000147947 */ /* 0x000fea000383ffff */
.L_x_204:
[----:B-1----:R1:W2:Y:S02]  /*28080*/  SYNCS.PHASECHK.TRANS64.TRYWAIT P1, [R15+URZ+0x20], R12 ;  /* 0x0000200c0f0075a7 */ /* 0x0022a4000802017f */
[----:B--2---:R-:W-:Y:S05]  /*28090*/  @!P1 NANOSLEEP.SYNCS 0x989680 ;  /* 0x009896800000995d */ /* 0x004fea0003900000 */
[----:B------:R-:W2:Y:S02]  /*280a0*/  @!P1 SYNCS.PHASECHK.TRANS64 P1, [R15+URZ+0x20], R12 ;  /* 0x0000200c0f0095a7 */ /* 0x000ea4000802007f */
[----:B--2---:R-:W-:Y:S05]  /*280b0*/  @!P1 BRA `(.L_x_204) ;  /* 0xfffffffc00f09947 */ /* 0x004fea000383ffff */
[----:B------:R-:W-:Y:S05]  /*280c0*/  BRA `(.L_x_224) ;  /* 0xfffffff000487947 */ /* 0x000fea000383ffff */
.L_x_213:
[----:B------:R-:W-:Y:S01]  /*280d0*/  BSSY B0, `(.L_x_225) ;  /* 0x0000006000007945 */ /* 0x000fe20003800000 */
[----:B------:R-:W-:-:S07]  /*280e0*/  IMAD.MOV.U32 R15, RZ, RZ, -0x1 ;  /* 0xffffffffff0f7424 */ /* 0x000fce00078e00ff */
[----:B------:R-:W-:Y:S05]  /*280f0*/  WARPSYNC.COLLECTIVE R15, `(.L_x_226) ;  /* 0x000000000f0c7348 */ /* 0x000fea0003c00000 */
[----:B------:R-:W-:Y:S02]  /*28100*/  ELECT P6, UR62, PT ;  /* 0x00000000003e782f */ /* 0x000fe400038c0000 */
[----:B------:R-:W-:Y:S01]  /*28110*/  MOV R14, UR62 ;  /* 0x0000003e000e7c02 */ /* 0x000fe20008000f00 */
[----:B------:R-:W-:Y:S10]  /*28120*/  ENDCOLLECTIVE ;  /* 0x000000000000791b */ /* 0x000ff40003800000 */
.L_x_226:
[----:B------:R-:W-:Y:S05]  /*28130*/  BSYNC B0 ;  /* 0x0000000000007941 */ /* 0x000fea0003800000 */
.L_x_225:
[----:B------:R-:W-:Y:S05]  /*28140*/  BRA `(.L_x_227) ;  /* 0xfffffff800cc7947 */ /* 0x000fea000383ffff */
.L_x_217:
[----:B0-----:R0:W1:Y:S02]  /*28150*/  SYNCS.PHASECHK.TRANS64.TRYWAIT P0, [R5+URZ], R2 ;  /* 0x00000002050075a7 */ /* 0x001064000800017f */
[----:B-1----:R-:W-:Y:S05]  /*28160*/  @!P0 NANOSLEEP.SYNCS 0x989680 ;  /* 0x009896800000895d */ /* 0x002fea0003900000 */
[----:B------:R-:W1:Y:S02]  /*28170*/  @!P0 SYNCS.PHASECHK.TRANS64 P0, [R5+URZ], R2 ;  /* 0x00000002050085a7 */ /* 0x000e64000800007f */
[----:B-1----:R-:W-:Y:S05]  /*28180*/  @!P0 BRA `(.L_x_217) ;  /* 0xfffffffc00f08947 */ /* 0x002fea000383ffff */
[----:B------:R-:W-:Y:S05]  /*28190*/  BRA `(.L_x_228) ;  /* 0xfffffff800f47947 */ /* 0x000fea000383ffff */
.L_x_218:
[----:B0-----:R0:W1:Y:S02]  /*281a0*/  SYNCS.PHASECHK.TRANS64.TRYWAIT P0, [R7+URZ], R0 ;  /* 0x00000000070075a7 */ /* 0x001064000800017f */
[----:B-1----:R-:W-:Y:S05]  /*281b0*/  @!P0 NANOSLEEP.SYNCS 0x989680 ;  /* 0x009896800000895d */ /* 0x002fea0003900000 */
[----:B------:R-:W1:Y:S02]  /*281c0*/  @!P0 SYNCS.PHASECHK.TRANS64 P0, [R7+URZ], R0 ;  /* 0x00000000070085a7 */ /* 0x000e64000800007f */
[----:B-1----:R-:W-:Y:S05]  /*281d0*/  @!P0 BRA `(.L_x_218) ;  /* 0xfffffffc00f08947 */ /* 0x002fea000383ffff */
[----:B------:R-:W-:Y:S05]  /*281e0*/  BRA `(.L_x_229) ;  /* 0xfffffffc00047947 */ /* 0x000fea000383ffff */
.L_x_219:
[----:B0-----:R0:W1:Y:S02]  /*281f0*/  SYNCS.PHASECHK.TRANS64.TRYWAIT P0, [R7+URZ], R0 ;  /* 0x00000000070075a7 */ /* 0x001064000800017f */
[----:B-1----:R-:W-:Y:S05]  /*28200*/  @!P0 NANOSLEEP.SYNCS 0x989680 ;  /* 0x009896800000895d */ /* 0x002fea0003900000 */
[----:B------:R-:W1:Y:S02]  /*28210*/  @!P0 SYNCS.PHASECHK.TRANS64 P0, [R7+URZ], R0 ;  /* 0x00000000070085a7 */ /* 0x000e64000800007f */
[----:B-1----:R-:W-:Y:S05]  /*28220*/  @!P0 BRA `(.L_x_219) ;  /* 0xfffffffc00f08947 */ /* 0x002fea000383ffff */
[----:B------:R-:W-:Y:S05]  /*28230*/  BRA `(.L_x_230) ;  /* 0xfffffffc00147947 */ /* 0x000fea000383ffff */
.L_x_231:
[----:B------:R-:W-:-:S00]  /*28240*/  BRA `(.L_x_231) ;  /* 0xfffffffc00fc7947 */ /* 0x000fc0000383ffff */
[----:B------:R-:W-:-:S00]  /*28250*/  NOP ;  /* 0x0000000000007918 */ /* 0x000fc00000000000 */
        /* <DEDUP_REMOVED lines=10> */
.L_x_232:


//--------------------- .nv.global.init           --------------------------
	.section	.nv.global.init,"aw",@progbits
.nv.global.init:
	.type		$str$22,@object
	.size		$str$22,($str$23 - $str$22)
$str$22:
        /*0000*/ 	.byte	0x6b, 0x5f, 0x74, 0x69, 0x6c, 0x65, 0x5f, 0x63, 0x6f, 0x75, 0x6e, 0x74, 0x20, 0x3e, 0x3d, 0x20
        /*0010*/ 	.byte	0x31, 0x00
	.type		$str$23,@object
	.size		$str$23,(__unnamed_1 - $str$23)
$str$23:
        /*0012*/ 	.byte	0x2f, 0x74, 0x6d, 0x70, 0x2f, 0x63, 0x75, 0x74, 0x6c, 0x61, 0x73, 0x73, 0x5f, 0x73, 0x77, 0x65
        /*0022*/ 	.byte	0x65, 0x70, 0x5f, 0x73, 0x72, 0x63, 0x2f, 0x69, 0x6e, 0x63, 0x6c, 0x75, 0x64, 0x65, 0x2f, 0x63
        /*0032*/ 	.byte	0x75, 0x74, 0x6c, 0x61, 0x73, 0x73, 0x2f, 0x67, 0x65, 0x6d, 0x6d, 0x2f, 0x63, 0x6f, 0x6c, 0x6c
        /*0042*/ 	.byte	0x65, 0x63, 0x74, 0x69, 0x76, 0x65, 0x2f, 0x73, 0x6d, 0x39, 0x30, 0x5f, 0x6d, 0x6d, 0x61, 0x5f
        /*0052*/ 	.byte	0x74, 0x6d, 0x61, 0x5f, 0x67, 0x6d, 0x6d, 0x61, 0x5f, 0x73, 0x73, 0x5f, 0x77, 0x61, 0x72, 0x70
        /*0062*/ 	.byte	0x73, 0x70, 0x65, 0x63, 0x69, 0x61, 0x6c, 0x69, 0x7a, 0x65, 0x64, 0x2e, 0x68, 0x70, 0x70, 0x00
	.type		__unnamed_1,@object
	.size		__unnamed_1,(.L_0 - __unnamed_1)
__unnamed_1:
        /* <DEDUP_REMOVED lines=173> */
.L_0:


//--------------------- .nv.shared._ZN7cutlass13device_kernelINS_4gemm6kernel13GemmUniversalIN4cute5tupleIJiiiiEEENS1_10collective13CollectiveMmaINS1_34MainloopSm90TmaGmmaWarpSpecializedILi4ENS5_IJNS4_1CILi1EEESB_SB_EEENS1_35KernelTmaWarpSpecializedCooperativeEEENS5_IJNSA_ILi512EEENSA_ILi224EEENSA_ILi64EEEEEEaNS5_IJlSB_lEEEaSJ_NS4_8TiledMMAINS4_8MMA_AtomIJNS4_4SM904GMMA26MMA_64x32x32_S32S8S8_SS_TNEEEENS4_6LayoutINS5_IJNSA_ILi2EEESB_SB_EEENS5_IJSB_NSA_ILi0EEEST_EEEEENS5_IJNS4_10UnderscoreESW_SW_EEEEENS4_13SM90_TMA_LOADENS4_14ComposedLayoutINS4_7SwizzleILi2ELi4ELi3EEENS4_18smem_ptr_flag_bitsILi8EEENSQ_INS5_IJNSA_ILi8EEESH_EEENS5_IJSH_SB_EEEEEEEvNS4_8identityESZ_S19_vS1A_EENS_8epilogue10collective6detail29Sm90TmaWarpSpecializedAdapterINS1D_15DefaultEpilogueIaSJ_SJ_NS1C_6thread17LinearCombinationIaLi1EiiLNS1H_9ScaleType4KindE0ELNS_15FloatRoundStyleE2EaEENS1_15EpilogueDefaultEEEEEvvEEEEvNT_6ParamsE --------------------------
	.section	.nv.shared._ZN7cutlass13device_kernelINS_4gemm6kernel13GemmUniversalIN4cute5tupleIJiiiiEEENS1_10collective13CollectiveMmaINS1_34MainloopSm90TmaGmmaWarpSpecializedILi4ENS5_IJNS4_1CILi1EEESB_SB_EEENS1_35KernelTmaWarpSpecializedCooperativeEEENS5_IJNSA_ILi512EEENSA_ILi224EEENSA_ILi64EEEEEEaNS5_IJlSB_lEEEaSJ_NS4_8TiledMMAINS4_8MMA_AtomIJNS4_4SM904GMMA26MMA_64x32x32_S32S8S8_SS_TNEEEENS4_6LayoutINS5_IJNSA_ILi2EEESB_SB_EEENS5_IJSB_NSA_ILi0EEEST_EEEEENS5_IJNS4_10UnderscoreESW_SW_EEEEENS4_13SM90_TMA_LOADENS4_14ComposedLayoutINS4_7SwizzleILi2ELi4ELi3EEENS4_18smem_ptr_flag_bitsILi8EEENSQ_INS5_IJNSA_ILi8EEESH_EEENS5_IJSH_SB_EEEEEEEvNS4_8identityESZ_S19_vS1A_EENS_8epilogue10collective6detail29Sm90TmaWarpSpecializedAdapterINS1D_15DefaultEpilogueIaSJ_SJ_NS1C_6thread17LinearCombinationIaLi1EiiLNS1H_9ScaleType4KindE0ELNS_15FloatRoundStyleE2EaEENS1_15EpilogueDefaultEEEEEvvEEEEvNT_6ParamsE,"aw",@nobits
	.sectionflags	@""
	.align	16
	.zero		1024


//--------------------- .nv.shared.reserved.0     --------------------------
	.section	.nv.shared.reserved.0,"aw",@nobits
	.weak		__nv_reservedSMEM_offset_0_alias
	.size		__nv_reservedSMEM_offset_0_alias, 0, 0
	.other		__nv_reservedSMEM_offset_0_alias,@"STO_CUDA_RESERVED_SHARED STV_DEFAULT"
__nv_reservedSMEM_offset_0_alias:
	.zero		0


//--------------------- .nv.global                --------------------------
	.section	.nv.global,"aw",@nobits
.nv.global:
	.type		_ZN40_INTERNAL_7b0b5bae_4_k_cu_f801c83e_186344cute1_E,@object
	.size		_ZN40_INTERNAL_7b0b5bae_4_k_cu_f801c83e_186344cute1_E,(_ZN40_INTERNAL_7b0b5bae_4_k_cu_f801c83e_186344cuda3std3__45__cpo6cbeginE - _ZN40_INTERNAL_7b0b5bae_4_k_cu_f801c83e_186344cute1_E)
_ZN40_INTERNAL_7b0b5bae_4_k_cu_f801c83e_186344cute1_E:
	.zero		1
	.type		_ZN40_INTERNAL_7b0b5bae_4_k_cu_f801c83e_186344cuda3std3__45__cpo6cbeginE,@object
	.size		_ZN40_INTERNAL_7b0b5bae_4_k_cu_f801c83e_186344cuda3std3__45__cpo6cbeginE,(_ZN40_INTERNAL_7b0b5bae_4_k_cu_f801c83e_186344cuda3std3__48in_placeE - _ZN40_INTERNAL_7b0b5bae_4_k_cu_f801c83e_186344cuda3std3__45__cpo6cbeginE)
_ZN40_INTERNAL_7b0b5bae_4_k_cu_f801c83e_186344cuda3std3__45__cpo6cbeginE:
	.zero		1
	.type		_ZN40_INTERNAL_7b0b5bae_4_k_cu_f801c83e_186344cuda3std3__48in_placeE,@object
	.size		_ZN40_INTERNAL_7b0b5bae_4_k_cu_f801c83e_186344cuda3std3__48in_placeE,(_ZN40_INTERNAL_7b0b5bae_4_k_cu_f801c83e_186344cuda3std6ranges3__45__cpo9iter_moveE - _ZN40_INTERNAL_7b0b5bae_4_k_cu_f801c83e_186344cuda3std3__48in_placeE)
_ZN40_INTERNAL_7b0b5bae_4_k_cu_f801c83e_186344cuda3std3__48in_placeE:
	.zero		1
	.type		_ZN40_INTERNAL_7b0b5bae_4_k_cu_f801c83e_186344cuda3std6ranges3__45__cpo9iter_moveE,@object
	.size		_ZN40_INTERNAL_7b0b5bae_4_k_cu_f801c83e_186344cuda3std6ranges3__45__cpo9iter_moveE,(_ZN40_INTERNAL_7b0b5bae_4_k_cu_f801c83e_186344cuda3std3__45__cpo5beginE - _ZN40_INTERNAL_7b0b5bae_4_k_cu_f801c83e_186344cuda3std6ranges3__45__cpo9iter_moveE)
_ZN40_INTERNAL_7b0b5bae_4_k_cu_f801c83e_186344cuda3std6ranges3__45__cpo9iter_moveE:
	.zero		1
	.type		_ZN40_INTERNAL_7b0b5bae_4_k_cu_f801c83e_186344cuda3std3__45__cpo5beginE,@object
	.size		_ZN40_INTERNAL_7b0b5bae_4_k_cu_f801c83e_186344cuda3std3__45__cpo5beginE,(_ZN40_INTERNAL_7b0b5bae_4_k_cu_f801c83e_186344cuda3std3__442_GLOBAL__N__7b0b5bae_4_k_cu_f801c83e_186346ignoreE - _ZN40_INTERNAL_7b0b5bae_4_k_cu_f801c83e_186344cuda3std3__45__cpo5beginE)
_ZN40_INTERNAL_7b0b5bae_4_k_cu_f801c83e_186344cuda3std3__45__cpo5beginE:
	.zero		1
	.type		_ZN40_INTERNAL_7b0b5bae_4_k_cu_f801c83e_186344cuda3std3__442_GLOBAL__N__7b0b5bae_4_k_cu_f801c83e_186346ignoreE,@object
	.size		_ZN40_INTERNAL_7b0b5bae_4_k_cu_f801c83e_186344cuda3std3__442_GLOBAL__N__7b0b5bae_4_k_cu_f801c83e_186346ignoreE,(_ZN40_INTERNAL_7b0b5bae_4_k_cu_f801c83e_186344cute7productE - _ZN40_INTERNAL_7b0b5bae_4_k_cu_f801c83e_186344cuda3std3__442_GLOBAL__N__7b0b5bae_4_k_cu_f801c83e_186346ignoreE)
_ZN40_INTERNAL_7b0b5bae_4_k_cu_f801c83e_186344cuda3std3__442_GLOBAL__N__7b0b5bae_4_k_cu_f801c83e_186346ignoreE:
	.zero		1
	.type		_ZN40_INTERNAL_7b0b5bae_4_k_cu_f801c83e_186344cute7productE,@object
	.size		_ZN40_INTERNAL_7b0b5bae_4_k_cu_f801c83e_186344cute7productE,(_ZN40_INTERNAL_7b0b5bae_4_k_cu_f801c83e_186344cuda3std3__45__cpo3endE - _ZN40_INTERNAL_7b0b5bae_4_k_cu_f801c83e_186344cute7productE)
_ZN40_INTERNAL_7b0b5bae_4_k_cu_f801c83e_186344cute7productE:
	.zero		1
	.type		_ZN40_INTERNAL_7b0b5bae_4_k_cu_f801c83e_186344cuda3std3__45__cpo3endE,@object
	.size		_ZN40_INTERNAL_7b0b5bae_4_k_cu_f801c83e_186344cuda3std3__45__cpo3endE,(_ZN40_INTERNAL_7b0b5bae_4_k_cu_f801c83e_186344cuda3std3__419piecewise_constructE - _ZN40_INTERNAL_7b0b5bae_4_k_cu_f801c83e_186344cuda3std3__45__cpo3endE)
_ZN40_INTERNAL_7b0b5bae_4_k_cu_f801c83e_186344cuda3std3__45__cpo3endE:
	.zero		1
	.type		_ZN40_INTERNAL_7b0b5bae_4_k_cu_f801c83e_186344cuda3std3__419piecewise_constructE,@object
	.size		_ZN40_INTERNAL_7b0b5bae_4_k_cu_f801c83e_186344cuda3std3__419piecewise_constructE,(_ZN40_INTERNAL_7b0b5bae_4_k_cu_f801c83e_186344cuda3std3__45__cpo4cendE - _ZN40_INTERNAL_7b0b5bae_4_k_cu_f801c83e_186344cuda3std3__419piecewise_constructE)
_ZN40_INTERNAL_7b0b5bae_4_k_cu_f801c83e_186344cuda3std3__419piecewise_constructE:
	.zero		1
	.type		_ZN40_INTERNAL_7b0b5bae_4_k_cu_f801c83e_186344cuda3std3__45__cpo4cendE,@object
	.size		_ZN40_INTERNAL_7b0b5bae_4_k_cu_f801c83e_186344cuda3std3__45__cpo4cendE,(_ZN40_INTERNAL_7b0b5bae_4_k_cu_f801c83e_186344cuda3std6ranges3__45__cpo4swapE - _ZN40_INTERNAL_7b0b5bae_4_k_cu_f801c83e_186344cuda3std3__45__cpo4cendE)
_ZN40_INTERNAL_7b0b5bae_4_k_cu_f801c83e_186344cuda3std3__45__cpo4cendE:
	.zero		1
	.type		_ZN40_INTERNAL_7b0b5bae_4_k_cu_f801c83e_186344cuda3std6ranges3__45__cpo4swapE,@object
	.size		_ZN40_INTERNAL_7b0b5bae_4_k_cu_f801c83e_186344cuda3std6ranges3__45__cpo4swapE,(.L_8 - _ZN40_INTERNAL_7b0b5bae_4_k_cu_f801c83e_186344cuda3std6ranges3__45__cpo4swapE)
_ZN40_INTERNAL_7b0b5bae_4_k_cu_f801c83e_186344cuda3std6ranges3__45__cpo4swapE:
	.zero		1
.L_8:


//--------------------- .nv.constant0._ZN7cutlass13device_kernelINS_4gemm6kernel13GemmUniversalIN4cute5tupleIJiiiiEEENS1_10collective13CollectiveMmaINS1_34MainloopSm90TmaGmmaWarpSpecializedILi4ENS5_IJNS4_1CILi1EEESB_SB_EEENS1_35KernelTmaWarpSpecializedCooperativeEEENS5_IJNSA_ILi512EEENSA_ILi224EEENSA_ILi64EEEEEEaNS5_IJlSB_lEEEaSJ_NS4_8TiledMMAINS4_8MMA_AtomIJNS4_4SM904GMMA26MMA_64x32x32_S32S8S8_SS_TNEEEENS4_6LayoutINS5_IJNSA_ILi2EEESB_SB_EEENS5_IJSB_NSA_ILi0EEEST_EEEEENS5_IJNS4_10UnderscoreESW_SW_EEEEENS4_13SM90_TMA_LOADENS4_14ComposedLayoutINS4_7SwizzleILi2ELi4ELi3EEENS4_18smem_ptr_flag_bitsILi8EEENSQ_INS5_IJNSA_ILi8EEESH_EEENS5_IJSH_SB_EEEEEEEvNS4_8identityESZ_S19_vS1A_EENS_8epilogue10collective6detail29Sm90TmaWarpSpecializedAdapterINS1D_15DefaultEpilogueIaSJ_SJ_NS1C_6thread17LinearCombinationIaLi1EiiLNS1H_9ScaleType4KindE0ELNS_15FloatRoundStyleE2EaEENS1_15EpilogueDefaultEEEEEvvEEEEvNT_6ParamsE --------------------------
	.section	.nv.constant0._ZN7cutlass13device_kernelINS_4gemm6kernel13GemmUniversalIN4cute5tupleIJiiiiEEENS1_10collective13CollectiveMmaINS1_34MainloopSm90TmaGmmaWarpSpecializedILi4ENS5_IJNS4_1CILi1EEESB_SB_EEENS1_35KernelTmaWarpSpecializedCooperativeEEENS5_IJNSA_ILi512EEENSA_ILi224EEENSA_ILi64EEEEEEaNS5_IJlSB_lEEEaSJ_NS4_8TiledMMAINS4_8MMA_AtomIJNS4_4SM904GMMA26MMA_64x32x32_S32S8S8_SS_TNEEEENS4_6LayoutINS5_IJNSA_ILi2EEESB_SB_EEENS5_IJSB_NSA_ILi0EEEST_EEEEENS5_IJNS4_10UnderscoreESW_SW_EEEEENS4_13SM90_TMA_LOADENS4_14ComposedLayoutINS4_7SwizzleILi2ELi4ELi3EEENS4_18smem_ptr_flag_bitsILi8EEENSQ_INS5_IJNSA_ILi8EEESH_EEENS5_IJSH_SB_EEEEEEEvNS4_8identityESZ_S19_vS1A_EENS_8epilogue10collective6detail29Sm90TmaWarpSpecializedAdapterINS1D_15DefaultEpilogueIaSJ_SJ_NS1C_6thread17LinearCombinationIaLi1EiiLNS1H_9ScaleType4KindE0ELNS_15FloatRoundStyleE2EaEENS1_15EpilogueDefaultEEEEEvvEEEEvNT_6ParamsE,"a",@progbits
	.sectionflags	@""
	.align	4
.nv.constant0._ZN7cutlass13device_kernelINS_4gemm6kernel13GemmUniversalIN4cute5tupleIJiiiiEEENS1_10collective13CollectiveMmaINS1_34MainloopSm90TmaGmmaWarpSpecializedILi4ENS5_IJNS4_1CILi1EEESB_SB_EEENS1_35KernelTmaWarpSpecializedCooperativeEEENS5_IJNSA_ILi512EEENSA_ILi224EEENSA_ILi64EEEEEEaNS5_IJlSB_lEEEaSJ_NS4_8TiledMMAINS4_8MMA_AtomIJNS4_4SM904GMMA26MMA_64x32x32_S32S8S8_SS_TNEEEENS4_6LayoutINS5_IJNSA_ILi2EEESB_SB_EEENS5_IJSB_NSA_ILi0EEEST_EEEEENS5_IJNS4_10UnderscoreESW_SW_EEEEENS4_13SM90_TMA_LOADENS4_14ComposedLayoutINS4_7SwizzleILi2ELi4ELi3EEENS4_18smem_ptr_flag_bitsILi8EEENSQ_INS5_IJNSA_ILi8EEESH_EEENS5_IJSH_SB_EEEEEEEvNS4_8identityESZ_S19_vS1A_EENS_8epilogue10collective6detail29Sm90TmaWarpSpecializedAdapterINS1D_15DefaultEpilogueIaSJ_SJ_NS1C_6thread17LinearCombinationIaLi1EiiLNS1H_9ScaleType4KindE0ELNS_15FloatRoundStyleE2EaEENS1_15EpilogueDefaultEEEEEvvEEEEvNT_6ParamsE:
	.zero		1664


//--------------------- SYMBOLS --------------------------

	.type		.nv.reservedSmem.offset0,@object
	.size		.nv.reservedSmem.offset0,0x4
	.type		__assertfail,@function
